//
// Generated by NVIDIA NVVM Compiler
//
// Compiler Build ID: CL-36424714
// Cuda compilation tools, release 13.0, V13.0.88
// Based on NVVM 20.0.0
//

.version 9.0
.target sm_100
.address_size 64

.extern .func  (.param .b32 func_retval0) vprintf
(
	.param .b64 vprintf_param_0,
	.param .b64 vprintf_param_1
)
;
.global .align 4 .b8 precalc_xorwow_matrix[102400];
.global .align 4 .b8 precalc_xorwow_offset_matrix[102400];
.global .align 4 .b8 mrg32k3aM1[2304];
.global .align 4 .b8 mrg32k3aM2[2304];
.global .align 4 .b8 mrg32k3aM1SubSeq[2016];
.global .align 4 .b8 mrg32k3aM2SubSeq[2016];
.global .align 4 .b8 mrg32k3aM1Seq[2304];
.global .align 4 .b8 mrg32k3aM2Seq[2304];
.const .align 8 .b8 __cr_lgamma_table[72];
.extern .shared .align 16 .b8 sharedMemory[];
.global .align 1 .b8 $str[4] = {32, 37, 100};
.global .align 1 .b8 $str$1[18] = {10, 77, 105, 110, 58, 32, 37, 100, 32, 65, 118, 103, 58, 32, 37, 102, 10};

.entry _Z24calculate_city_distancesiPiS_(
	.param .u32 _Z24calculate_city_distancesiPiS__param_0,
	.param .u64 .ptr .align 1 _Z24calculate_city_distancesiPiS__param_1,
	.param .u64 .ptr .align 1 _Z24calculate_city_distancesiPiS__param_2
)
{
	.reg .pred 	%p<10>;
	.reg .b32 	%r<94>;
	.reg .b32 	%f<28>;
	.reg .b64 	%rd<19>;

	ld.param.u32 	%r35, [_Z24calculate_city_distancesiPiS__param_0];
	ld.param.u64 	%rd3, [_Z24calculate_city_distancesiPiS__param_1];
	ld.param.u64 	%rd4, [_Z24calculate_city_distancesiPiS__param_2];
	cvta.to.global.u64 	%rd1, %rd4;
	mov.u32 	%r84, %tid.x;
	mov.u32 	%r36, %ctaid.x;
	mov.u32 	%r2, %ntid.x;
	mad.lo.s32 	%r3, %r36, %r2, %r84;
	shl.b32 	%r4, %r35, 1;
	setp.ge.s32 	%p1, %r84, %r4;
	@%p1 bra 	$L__BB0_3;
	cvta.to.global.u64 	%rd2, %rd3;
	mov.u32 	%r39, sharedMemory;
$L__BB0_2:
	mul.wide.s32 	%rd5, %r84, 4;
	add.s64 	%rd6, %rd2, %rd5;
	ld.global.u32 	%r37, [%rd6];
	shl.b32 	%r38, %r84, 2;
	add.s32 	%r40, %r39, %r38;
	st.shared.u32 	[%r40], %r37;
	add.s32 	%r84, %r84, %r2;
	setp.lt.s32 	%p2, %r84, %r4;
	@%p2 bra 	$L__BB0_2;
$L__BB0_3:
	bar.sync 	0;
	setp.ge.s32 	%p3, %r3, %r35;
	setp.lt.s32 	%p4, %r3, 1;
	or.pred  	%p5, %p3, %p4;
	@%p5 bra 	$L__BB0_10;
	shl.b32 	%r42, %r3, 3;
	mov.u32 	%r43, sharedMemory;
	add.s32 	%r44, %r43, %r42;
	ld.shared.v2.u32 	{%r7, %r8}, [%r44];
	mul.lo.s32 	%r9, %r35, %r3;
	and.b32  	%r10, %r3, 3;
	setp.lt.u32 	%p6, %r3, 4;
	mov.b32 	%r89, 0;
	@%p6 bra 	$L__BB0_7;
	and.b32  	%r89, %r3, 2147483644;
	neg.s32 	%r88, %r89;
	add.s32 	%r87, %r43, 16;
	shl.b32 	%r13, %r35, 2;
	mul.wide.s32 	%rd11, %r35, 4;
	mov.u32 	%r85, %r3;
	mov.u32 	%r86, %r9;
$L__BB0_6:
	ld.shared.v4.u32 	{%r47, %r48, %r49, %r50}, [%r87+-16];
	sub.s32 	%r51, %r47, %r7;
	sub.s32 	%r52, %r48, %r8;
	mul.lo.s32 	%r53, %r51, %r51;
	mad.lo.s32 	%r54, %r52, %r52, %r53;
	cvt.rn.f32.u32 	%f1, %r54;
	sqrt.rn.f32 	%f2, %f1;
	mov.f32 	%f3, 0f3F000000;
	copysign.f32 	%f4, %f2, %f3;
	add.rz.f32 	%f5, %f2, %f4;
	cvt.rzi.f32.f32 	%f6, %f5;
	cvt.rzi.s32.f32 	%r55, %f6;
	mul.wide.s32 	%rd7, %r85, 4;
	add.s64 	%rd8, %rd1, %rd7;
	st.global.u32 	[%rd8], %r55;
	mul.wide.s32 	%rd9, %r86, 4;
	add.s64 	%rd10, %rd1, %rd9;
	st.global.u32 	[%rd10], %r55;
	sub.s32 	%r56, %r49, %r7;
	sub.s32 	%r57, %r50, %r8;
	mul.lo.s32 	%r58, %r56, %r56;
	mad.lo.s32 	%r59, %r57, %r57, %r58;
	cvt.rn.f32.u32 	%f7, %r59;
	sqrt.rn.f32 	%f8, %f7;
	copysign.f32 	%f9, %f8, %f3;
	add.rz.f32 	%f10, %f8, %f9;
	cvt.rzi.f32.f32 	%f11, %f10;
	cvt.rzi.s32.f32 	%r60, %f11;
	add.s64 	%rd12, %rd8, %rd11;
	st.global.u32 	[%rd12], %r60;
	st.global.u32 	[%rd10+4], %r60;
	ld.shared.v4.u32 	{%r61, %r62, %r63, %r64}, [%r87];
	sub.s32 	%r65, %r61, %r7;
	sub.s32 	%r66, %r62, %r8;
	mul.lo.s32 	%r67, %r65, %r65;
	mad.lo.s32 	%r68, %r66, %r66, %r67;
	cvt.rn.f32.u32 	%f12, %r68;
	sqrt.rn.f32 	%f13, %f12;
	copysign.f32 	%f14, %f13, %f3;
	add.rz.f32 	%f15, %f13, %f14;
	cvt.rzi.f32.f32 	%f16, %f15;
	cvt.rzi.s32.f32 	%r69, %f16;
	add.s64 	%rd13, %rd12, %rd11;
	st.global.u32 	[%rd13], %r69;
	st.global.u32 	[%rd10+8], %r69;
	sub.s32 	%r70, %r63, %r7;
	sub.s32 	%r71, %r64, %r8;
	mul.lo.s32 	%r72, %r70, %r70;
	mad.lo.s32 	%r73, %r71, %r71, %r72;
	cvt.rn.f32.u32 	%f17, %r73;
	sqrt.rn.f32 	%f18, %f17;
	copysign.f32 	%f19, %f18, %f3;
	add.rz.f32 	%f20, %f18, %f19;
	cvt.rzi.f32.f32 	%f21, %f20;
	cvt.rzi.s32.f32 	%r74, %f21;
	add.s64 	%rd14, %rd13, %rd11;
	st.global.u32 	[%rd14], %r74;
	st.global.u32 	[%rd10+12], %r74;
	add.s32 	%r88, %r88, 4;
	add.s32 	%r87, %r87, 32;
	add.s32 	%r86, %r86, 4;
	add.s32 	%r85, %r85, %r13;
	setp.ne.s32 	%p7, %r88, 0;
	@%p7 bra 	$L__BB0_6;
$L__BB0_7:
	setp.eq.s32 	%p8, %r10, 0;
	@%p8 bra 	$L__BB0_10;
	shl.b32 	%r75, %r89, 3;
	add.s32 	%r93, %r43, %r75;
	add.s32 	%r92, %r89, %r9;
	mad.lo.s32 	%r91, %r89, %r35, %r3;
	neg.s32 	%r90, %r10;
$L__BB0_9:
	.pragma "nounroll";
	mul.wide.s32 	%rd15, %r92, 4;
	add.s64 	%rd16, %rd1, %rd15;
	ld.shared.v2.u32 	{%r77, %r78}, [%r93];
	sub.s32 	%r79, %r77, %r7;
	sub.s32 	%r80, %r78, %r8;
	mul.lo.s32 	%r81, %r79, %r79;
	mad.lo.s32 	%r82, %r80, %r80, %r81;
	cvt.rn.f32.u32 	%f22, %r82;
	sqrt.rn.f32 	%f23, %f22;
	mov.f32 	%f24, 0f3F000000;
	copysign.f32 	%f25, %f23, %f24;
	add.rz.f32 	%f26, %f23, %f25;
	cvt.rzi.f32.f32 	%f27, %f26;
	cvt.rzi.s32.f32 	%r83, %f27;
	mul.wide.s32 	%rd17, %r91, 4;
	add.s64 	%rd18, %rd1, %rd17;
	st.global.u32 	[%rd18], %r83;
	st.global.u32 	[%rd16], %r83;
	add.s32 	%r93, %r93, 8;
	add.s32 	%r92, %r92, 1;
	add.s32 	%r91, %r91, %r35;
	add.s32 	%r90, %r90, 1;
	setp.ne.s32 	%p9, %r90, 0;
	@%p9 bra 	$L__BB0_9;
$L__BB0_10:
	ret;

}
.entry _Z23do_hill_climbing_sharediiiPi(
	.param .u32 _Z23do_hill_climbing_sharediiiPi_param_0,
	.param .u32 _Z23do_hill_climbing_sharediiiPi_param_1,
	.param .u32 _Z23do_hill_climbing_sharediiiPi_param_2,
	.param .u64 .ptr .align 1 _Z23do_hill_climbing_sharediiiPi_param_3
)
{
	.local .align 16 .b8 	__local_depot1[121664];
	.reg .b64 	%SP;
	.reg .b64 	%SPL;
	.reg .pred 	%p<161>;
	.reg .b16 	%rs<5>;
	.reg .b32 	%r<2019>;
	.reg .b32 	%f<12>;
	.reg .b64 	%rd<175>;
	.reg .b64 	%fd<4>;

	mov.u64 	%SPL, __local_depot1;
	cvta.local.u64 	%SP, %SPL;
	ld.param.u32 	%r714, [_Z23do_hill_climbing_sharediiiPi_param_0];
	ld.param.u32 	%r715, [_Z23do_hill_climbing_sharediiiPi_param_1];
	ld.param.u32 	%r716, [_Z23do_hill_climbing_sharediiiPi_param_2];
	ld.param.u64 	%rd40, [_Z23do_hill_climbing_sharediiiPi_param_3];
	add.u64 	%rd172, %SPL, 0;
	add.u64 	%rd2, %SPL, 108080;
	add.u64 	%rd3, %SPL, 121592;
	shl.b32 	%r717, %r714, 2;
	mov.u32 	%r718, sharedMemory;
	add.s32 	%r1, %r718, %r717;
	mov.u32 	%r2, %tid.x;
	mul.lo.s32 	%r3, %r715, %r715;
	setp.ge.u32 	%p2, %r2, %r3;
	@%p2 bra 	$L__BB1_3;
	mov.u32 	%r4, %ntid.x;
	cvta.to.global.u64 	%rd4, %rd40;
	mov.u32 	%r1659, %r2;
$L__BB1_2:
	mul.wide.s32 	%rd44, %r1659, 4;
	add.s64 	%rd45, %rd4, %rd44;
	ld.global.u32 	%r719, [%rd45];
	shl.b32 	%r720, %r1659, 2;
	add.s32 	%r721, %r1, %r720;
	st.shared.u32 	[%r721], %r719;
	add.s32 	%r1659, %r1659, %r4;
	setp.lt.s32 	%p3, %r1659, %r3;
	@%p3 bra 	$L__BB1_2;
$L__BB1_3:
	bar.sync 	0;
	setp.ge.u32 	%p4, %r2, %r714;
	shl.b32 	%r722, %r2, 2;
	add.s32 	%r7, %r718, %r722;
	@%p4 bra 	$L__BB1_223;
	// begin inline asm
	mov.u64 	%rd46, %clock64;
	// end inline asm
	cvt.u32.u64 	%r724, %rd46;
	xor.b32  	%r725, %r724, -1429050551;
	mul.lo.s32 	%r726, %r725, 1099087573;
	{ .reg .b32 tmp; mov.b64 {tmp, %r727}, %rd46; }
	xor.b32  	%r728, %r727, -136515619;
	mul.lo.s32 	%r729, %r728, -1703105765;
	add.s32 	%r730, %r726, %r729;
	add.s32 	%r1952, %r730, 6615241;
	add.s32 	%r1682, %r726, 123456789;
	st.local.v2.u32 	[%rd3], {%r1952, %r1682};
	xor.b32  	%r1681, %r726, 362436069;
	add.s32 	%r1680, %r729, 521288629;
	st.local.v2.u32 	[%rd3+8], {%r1681, %r1680};
	xor.b32  	%r1679, %r729, 88675123;
	add.s32 	%r1678, %r726, 5783321;
	st.local.v2.u32 	[%rd3+16], {%r1679, %r1678};
	setp.eq.s32 	%p5, %r2, 0;
	@%p5 bra 	$L__BB1_119;
	cvt.u64.u32 	%rd169, %r2;
	mov.b32 	%r1665, 0;
$L__BB1_6:
	mov.u64 	%rd6, %rd169;
	and.b64  	%rd7, %rd6, 3;
	setp.eq.s64 	%p6, %rd7, 0;
	@%p6 bra 	$L__BB1_118;
	mul.wide.u32 	%rd47, %r1665, 3200;
	mov.u64 	%rd48, precalc_xorwow_matrix;
	add.s64 	%rd8, %rd48, %rd47;
	mov.b32 	%r1678, 0;
	mov.u32 	%r1679, %r1678;
	mov.u32 	%r1680, %r1678;
	mov.u32 	%r1681, %r1678;
	mov.u32 	%r1682, %r1678;
	mov.u32 	%r1671, %r1678;
$L__BB1_8:
	mul.wide.u32 	%rd49, %r1671, 4;
	add.s64 	%rd50, %rd3, %rd49;
	ld.local.u32 	%r26, [%rd50+4];
	shl.b32 	%r27, %r1671, 5;
	mov.b32 	%r1677, 0;
$L__BB1_9:
	.pragma "nounroll";
	shr.u32 	%r734, %r26, %r1677;
	and.b32  	%r735, %r734, 1;
	setp.eq.b32 	%p7, %r735, 1;
	not.pred 	%p8, %p7;
	add.s32 	%r736, %r27, %r1677;
	mul.lo.s32 	%r737, %r736, 5;
	mul.wide.u32 	%rd51, %r737, 4;
	add.s64 	%rd9, %rd8, %rd51;
	@%p8 bra 	$L__BB1_11;
	ld.global.u32 	%r738, [%rd9];
	xor.b32  	%r1682, %r1682, %r738;
	ld.global.u32 	%r739, [%rd9+4];
	xor.b32  	%r1681, %r1681, %r739;
	ld.global.u32 	%r740, [%rd9+8];
	xor.b32  	%r1680, %r1680, %r740;
	ld.global.u32 	%r741, [%rd9+12];
	xor.b32  	%r1679, %r1679, %r741;
	ld.global.u32 	%r742, [%rd9+16];
	xor.b32  	%r1678, %r1678, %r742;
$L__BB1_11:
	and.b32  	%r744, %r734, 2;
	setp.eq.s32 	%p9, %r744, 0;
	@%p9 bra 	$L__BB1_13;
	ld.global.u32 	%r745, [%rd9+20];
	xor.b32  	%r1682, %r1682, %r745;
	ld.global.u32 	%r746, [%rd9+24];
	xor.b32  	%r1681, %r1681, %r746;
	ld.global.u32 	%r747, [%rd9+28];
	xor.b32  	%r1680, %r1680, %r747;
	ld.global.u32 	%r748, [%rd9+32];
	xor.b32  	%r1679, %r1679, %r748;
	ld.global.u32 	%r749, [%rd9+36];
	xor.b32  	%r1678, %r1678, %r749;
$L__BB1_13:
	and.b32  	%r751, %r734, 4;
	setp.eq.s32 	%p10, %r751, 0;
	@%p10 bra 	$L__BB1_15;
	ld.global.u32 	%r752, [%rd9+40];
	xor.b32  	%r1682, %r1682, %r752;
	ld.global.u32 	%r753, [%rd9+44];
	xor.b32  	%r1681, %r1681, %r753;
	ld.global.u32 	%r754, [%rd9+48];
	xor.b32  	%r1680, %r1680, %r754;
	ld.global.u32 	%r755, [%rd9+52];
	xor.b32  	%r1679, %r1679, %r755;
	ld.global.u32 	%r756, [%rd9+56];
	xor.b32  	%r1678, %r1678, %r756;
$L__BB1_15:
	and.b32  	%r758, %r734, 8;
	setp.eq.s32 	%p11, %r758, 0;
	@%p11 bra 	$L__BB1_17;
	ld.global.u32 	%r759, [%rd9+60];
	xor.b32  	%r1682, %r1682, %r759;
	ld.global.u32 	%r760, [%rd9+64];
	xor.b32  	%r1681, %r1681, %r760;
	ld.global.u32 	%r761, [%rd9+68];
	xor.b32  	%r1680, %r1680, %r761;
	ld.global.u32 	%r762, [%rd9+72];
	xor.b32  	%r1679, %r1679, %r762;
	ld.global.u32 	%r763, [%rd9+76];
	xor.b32  	%r1678, %r1678, %r763;
$L__BB1_17:
	and.b32  	%r765, %r734, 16;
	setp.eq.s32 	%p12, %r765, 0;
	@%p12 bra 	$L__BB1_19;
	ld.global.u32 	%r766, [%rd9+80];
	xor.b32  	%r1682, %r1682, %r766;
	ld.global.u32 	%r767, [%rd9+84];
	xor.b32  	%r1681, %r1681, %r767;
	ld.global.u32 	%r768, [%rd9+88];
	xor.b32  	%r1680, %r1680, %r768;
	ld.global.u32 	%r769, [%rd9+92];
	xor.b32  	%r1679, %r1679, %r769;
	ld.global.u32 	%r770, [%rd9+96];
	xor.b32  	%r1678, %r1678, %r770;
$L__BB1_19:
	and.b32  	%r772, %r734, 32;
	setp.eq.s32 	%p13, %r772, 0;
	@%p13 bra 	$L__BB1_21;
	ld.global.u32 	%r773, [%rd9+100];
	xor.b32  	%r1682, %r1682, %r773;
	ld.global.u32 	%r774, [%rd9+104];
	xor.b32  	%r1681, %r1681, %r774;
	ld.global.u32 	%r775, [%rd9+108];
	xor.b32  	%r1680, %r1680, %r775;
	ld.global.u32 	%r776, [%rd9+112];
	xor.b32  	%r1679, %r1679, %r776;
	ld.global.u32 	%r777, [%rd9+116];
	xor.b32  	%r1678, %r1678, %r777;
$L__BB1_21:
	and.b32  	%r779, %r734, 64;
	setp.eq.s32 	%p14, %r779, 0;
	@%p14 bra 	$L__BB1_23;
	ld.global.u32 	%r780, [%rd9+120];
	xor.b32  	%r1682, %r1682, %r780;
	ld.global.u32 	%r781, [%rd9+124];
	xor.b32  	%r1681, %r1681, %r781;
	ld.global.u32 	%r782, [%rd9+128];
	xor.b32  	%r1680, %r1680, %r782;
	ld.global.u32 	%r783, [%rd9+132];
	xor.b32  	%r1679, %r1679, %r783;
	ld.global.u32 	%r784, [%rd9+136];
	xor.b32  	%r1678, %r1678, %r784;
$L__BB1_23:
	and.b32  	%r786, %r734, 128;
	setp.eq.s32 	%p15, %r786, 0;
	@%p15 bra 	$L__BB1_25;
	ld.global.u32 	%r787, [%rd9+140];
	xor.b32  	%r1682, %r1682, %r787;
	ld.global.u32 	%r788, [%rd9+144];
	xor.b32  	%r1681, %r1681, %r788;
	ld.global.u32 	%r789, [%rd9+148];
	xor.b32  	%r1680, %r1680, %r789;
	ld.global.u32 	%r790, [%rd9+152];
	xor.b32  	%r1679, %r1679, %r790;
	ld.global.u32 	%r791, [%rd9+156];
	xor.b32  	%r1678, %r1678, %r791;
$L__BB1_25:
	and.b32  	%r793, %r734, 256;
	setp.eq.s32 	%p16, %r793, 0;
	@%p16 bra 	$L__BB1_27;
	ld.global.u32 	%r794, [%rd9+160];
	xor.b32  	%r1682, %r1682, %r794;
	ld.global.u32 	%r795, [%rd9+164];
	xor.b32  	%r1681, %r1681, %r795;
	ld.global.u32 	%r796, [%rd9+168];
	xor.b32  	%r1680, %r1680, %r796;
	ld.global.u32 	%r797, [%rd9+172];
	xor.b32  	%r1679, %r1679, %r797;
	ld.global.u32 	%r798, [%rd9+176];
	xor.b32  	%r1678, %r1678, %r798;
$L__BB1_27:
	and.b32  	%r800, %r734, 512;
	setp.eq.s32 	%p17, %r800, 0;
	@%p17 bra 	$L__BB1_29;
	ld.global.u32 	%r801, [%rd9+180];
	xor.b32  	%r1682, %r1682, %r801;
	ld.global.u32 	%r802, [%rd9+184];
	xor.b32  	%r1681, %r1681, %r802;
	ld.global.u32 	%r803, [%rd9+188];
	xor.b32  	%r1680, %r1680, %r803;
	ld.global.u32 	%r804, [%rd9+192];
	xor.b32  	%r1679, %r1679, %r804;
	ld.global.u32 	%r805, [%rd9+196];
	xor.b32  	%r1678, %r1678, %r805;
$L__BB1_29:
	and.b32  	%r807, %r734, 1024;
	setp.eq.s32 	%p18, %r807, 0;
	@%p18 bra 	$L__BB1_31;
	ld.global.u32 	%r808, [%rd9+200];
	xor.b32  	%r1682, %r1682, %r808;
	ld.global.u32 	%r809, [%rd9+204];
	xor.b32  	%r1681, %r1681, %r809;
	ld.global.u32 	%r810, [%rd9+208];
	xor.b32  	%r1680, %r1680, %r810;
	ld.global.u32 	%r811, [%rd9+212];
	xor.b32  	%r1679, %r1679, %r811;
	ld.global.u32 	%r812, [%rd9+216];
	xor.b32  	%r1678, %r1678, %r812;
$L__BB1_31:
	and.b32  	%r814, %r734, 2048;
	setp.eq.s32 	%p19, %r814, 0;
	@%p19 bra 	$L__BB1_33;
	ld.global.u32 	%r815, [%rd9+220];
	xor.b32  	%r1682, %r1682, %r815;
	ld.global.u32 	%r816, [%rd9+224];
	xor.b32  	%r1681, %r1681, %r816;
	ld.global.u32 	%r817, [%rd9+228];
	xor.b32  	%r1680, %r1680, %r817;
	ld.global.u32 	%r818, [%rd9+232];
	xor.b32  	%r1679, %r1679, %r818;
	ld.global.u32 	%r819, [%rd9+236];
	xor.b32  	%r1678, %r1678, %r819;
$L__BB1_33:
	and.b32  	%r821, %r734, 4096;
	setp.eq.s32 	%p20, %r821, 0;
	@%p20 bra 	$L__BB1_35;
	ld.global.u32 	%r822, [%rd9+240];
	xor.b32  	%r1682, %r1682, %r822;
	ld.global.u32 	%r823, [%rd9+244];
	xor.b32  	%r1681, %r1681, %r823;
	ld.global.u32 	%r824, [%rd9+248];
	xor.b32  	%r1680, %r1680, %r824;
	ld.global.u32 	%r825, [%rd9+252];
	xor.b32  	%r1679, %r1679, %r825;
	ld.global.u32 	%r826, [%rd9+256];
	xor.b32  	%r1678, %r1678, %r826;
$L__BB1_35:
	and.b32  	%r828, %r734, 8192;
	setp.eq.s32 	%p21, %r828, 0;
	@%p21 bra 	$L__BB1_37;
	ld.global.u32 	%r829, [%rd9+260];
	xor.b32  	%r1682, %r1682, %r829;
	ld.global.u32 	%r830, [%rd9+264];
	xor.b32  	%r1681, %r1681, %r830;
	ld.global.u32 	%r831, [%rd9+268];
	xor.b32  	%r1680, %r1680, %r831;
	ld.global.u32 	%r832, [%rd9+272];
	xor.b32  	%r1679, %r1679, %r832;
	ld.global.u32 	%r833, [%rd9+276];
	xor.b32  	%r1678, %r1678, %r833;
$L__BB1_37:
	and.b32  	%r835, %r734, 16384;
	setp.eq.s32 	%p22, %r835, 0;
	@%p22 bra 	$L__BB1_39;
	ld.global.u32 	%r836, [%rd9+280];
	xor.b32  	%r1682, %r1682, %r836;
	ld.global.u32 	%r837, [%rd9+284];
	xor.b32  	%r1681, %r1681, %r837;
	ld.global.u32 	%r838, [%rd9+288];
	xor.b32  	%r1680, %r1680, %r838;
	ld.global.u32 	%r839, [%rd9+292];
	xor.b32  	%r1679, %r1679, %r839;
	ld.global.u32 	%r840, [%rd9+296];
	xor.b32  	%r1678, %r1678, %r840;
$L__BB1_39:
	and.b32  	%r842, %r734, 32768;
	setp.eq.s32 	%p23, %r842, 0;
	@%p23 bra 	$L__BB1_41;
	ld.global.u32 	%r843, [%rd9+300];
	xor.b32  	%r1682, %r1682, %r843;
	ld.global.u32 	%r844, [%rd9+304];
	xor.b32  	%r1681, %r1681, %r844;
	ld.global.u32 	%r845, [%rd9+308];
	xor.b32  	%r1680, %r1680, %r845;
	ld.global.u32 	%r846, [%rd9+312];
	xor.b32  	%r1679, %r1679, %r846;
	ld.global.u32 	%r847, [%rd9+316];
	xor.b32  	%r1678, %r1678, %r847;
$L__BB1_41:
	add.s32 	%r1677, %r1677, 16;
	setp.ne.s32 	%p24, %r1677, 32;
	@%p24 bra 	$L__BB1_9;
	mad.lo.s32 	%r848, %r1671, -31, %r27;
	add.s32 	%r1671, %r848, 1;
	setp.ne.s32 	%p25, %r1671, 5;
	@%p25 bra 	$L__BB1_8;
	st.local.u32 	[%rd3+4], %r1682;
	st.local.v2.u32 	[%rd3+8], {%r1681, %r1680};
	st.local.v2.u32 	[%rd3+16], {%r1679, %r1678};
	setp.eq.s64 	%p26, %rd7, 1;
	@%p26 bra 	$L__BB1_118;
	mov.b32 	%r1678, 0;
	mov.u32 	%r1679, %r1678;
	mov.u32 	%r1680, %r1678;
	mov.u32 	%r1681, %r1678;
	mov.u32 	%r1682, %r1678;
	mov.u32 	%r1763, %r1678;
$L__BB1_45:
	mul.wide.u32 	%rd52, %r1763, 4;
	add.s64 	%rd53, %rd3, %rd52;
	ld.local.u32 	%r202, [%rd53+4];
	shl.b32 	%r203, %r1763, 5;
	mov.b32 	%r1769, 0;
$L__BB1_46:
	.pragma "nounroll";
	shr.u32 	%r851, %r202, %r1769;
	and.b32  	%r852, %r851, 1;
	setp.eq.b32 	%p27, %r852, 1;
	not.pred 	%p28, %p27;
	add.s32 	%r853, %r203, %r1769;
	mul.lo.s32 	%r854, %r853, 5;
	mul.wide.u32 	%rd54, %r854, 4;
	add.s64 	%rd10, %rd8, %rd54;
	@%p28 bra 	$L__BB1_48;
	ld.global.u32 	%r855, [%rd10];
	xor.b32  	%r1682, %r1682, %r855;
	ld.global.u32 	%r856, [%rd10+4];
	xor.b32  	%r1681, %r1681, %r856;
	ld.global.u32 	%r857, [%rd10+8];
	xor.b32  	%r1680, %r1680, %r857;
	ld.global.u32 	%r858, [%rd10+12];
	xor.b32  	%r1679, %r1679, %r858;
	ld.global.u32 	%r859, [%rd10+16];
	xor.b32  	%r1678, %r1678, %r859;
$L__BB1_48:
	and.b32  	%r861, %r851, 2;
	setp.eq.s32 	%p29, %r861, 0;
	@%p29 bra 	$L__BB1_50;
	ld.global.u32 	%r862, [%rd10+20];
	xor.b32  	%r1682, %r1682, %r862;
	ld.global.u32 	%r863, [%rd10+24];
	xor.b32  	%r1681, %r1681, %r863;
	ld.global.u32 	%r864, [%rd10+28];
	xor.b32  	%r1680, %r1680, %r864;
	ld.global.u32 	%r865, [%rd10+32];
	xor.b32  	%r1679, %r1679, %r865;
	ld.global.u32 	%r866, [%rd10+36];
	xor.b32  	%r1678, %r1678, %r866;
$L__BB1_50:
	and.b32  	%r868, %r851, 4;
	setp.eq.s32 	%p30, %r868, 0;
	@%p30 bra 	$L__BB1_52;
	ld.global.u32 	%r869, [%rd10+40];
	xor.b32  	%r1682, %r1682, %r869;
	ld.global.u32 	%r870, [%rd10+44];
	xor.b32  	%r1681, %r1681, %r870;
	ld.global.u32 	%r871, [%rd10+48];
	xor.b32  	%r1680, %r1680, %r871;
	ld.global.u32 	%r872, [%rd10+52];
	xor.b32  	%r1679, %r1679, %r872;
	ld.global.u32 	%r873, [%rd10+56];
	xor.b32  	%r1678, %r1678, %r873;
$L__BB1_52:
	and.b32  	%r875, %r851, 8;
	setp.eq.s32 	%p31, %r875, 0;
	@%p31 bra 	$L__BB1_54;
	ld.global.u32 	%r876, [%rd10+60];
	xor.b32  	%r1682, %r1682, %r876;
	ld.global.u32 	%r877, [%rd10+64];
	xor.b32  	%r1681, %r1681, %r877;
	ld.global.u32 	%r878, [%rd10+68];
	xor.b32  	%r1680, %r1680, %r878;
	ld.global.u32 	%r879, [%rd10+72];
	xor.b32  	%r1679, %r1679, %r879;
	ld.global.u32 	%r880, [%rd10+76];
	xor.b32  	%r1678, %r1678, %r880;
$L__BB1_54:
	and.b32  	%r882, %r851, 16;
	setp.eq.s32 	%p32, %r882, 0;
	@%p32 bra 	$L__BB1_56;
	ld.global.u32 	%r883, [%rd10+80];
	xor.b32  	%r1682, %r1682, %r883;
	ld.global.u32 	%r884, [%rd10+84];
	xor.b32  	%r1681, %r1681, %r884;
	ld.global.u32 	%r885, [%rd10+88];
	xor.b32  	%r1680, %r1680, %r885;
	ld.global.u32 	%r886, [%rd10+92];
	xor.b32  	%r1679, %r1679, %r886;
	ld.global.u32 	%r887, [%rd10+96];
	xor.b32  	%r1678, %r1678, %r887;
$L__BB1_56:
	and.b32  	%r889, %r851, 32;
	setp.eq.s32 	%p33, %r889, 0;
	@%p33 bra 	$L__BB1_58;
	ld.global.u32 	%r890, [%rd10+100];
	xor.b32  	%r1682, %r1682, %r890;
	ld.global.u32 	%r891, [%rd10+104];
	xor.b32  	%r1681, %r1681, %r891;
	ld.global.u32 	%r892, [%rd10+108];
	xor.b32  	%r1680, %r1680, %r892;
	ld.global.u32 	%r893, [%rd10+112];
	xor.b32  	%r1679, %r1679, %r893;
	ld.global.u32 	%r894, [%rd10+116];
	xor.b32  	%r1678, %r1678, %r894;
$L__BB1_58:
	and.b32  	%r896, %r851, 64;
	setp.eq.s32 	%p34, %r896, 0;
	@%p34 bra 	$L__BB1_60;
	ld.global.u32 	%r897, [%rd10+120];
	xor.b32  	%r1682, %r1682, %r897;
	ld.global.u32 	%r898, [%rd10+124];
	xor.b32  	%r1681, %r1681, %r898;
	ld.global.u32 	%r899, [%rd10+128];
	xor.b32  	%r1680, %r1680, %r899;
	ld.global.u32 	%r900, [%rd10+132];
	xor.b32  	%r1679, %r1679, %r900;
	ld.global.u32 	%r901, [%rd10+136];
	xor.b32  	%r1678, %r1678, %r901;
$L__BB1_60:
	and.b32  	%r903, %r851, 128;
	setp.eq.s32 	%p35, %r903, 0;
	@%p35 bra 	$L__BB1_62;
	ld.global.u32 	%r904, [%rd10+140];
	xor.b32  	%r1682, %r1682, %r904;
	ld.global.u32 	%r905, [%rd10+144];
	xor.b32  	%r1681, %r1681, %r905;
	ld.global.u32 	%r906, [%rd10+148];
	xor.b32  	%r1680, %r1680, %r906;
	ld.global.u32 	%r907, [%rd10+152];
	xor.b32  	%r1679, %r1679, %r907;
	ld.global.u32 	%r908, [%rd10+156];
	xor.b32  	%r1678, %r1678, %r908;
$L__BB1_62:
	and.b32  	%r910, %r851, 256;
	setp.eq.s32 	%p36, %r910, 0;
	@%p36 bra 	$L__BB1_64;
	ld.global.u32 	%r911, [%rd10+160];
	xor.b32  	%r1682, %r1682, %r911;
	ld.global.u32 	%r912, [%rd10+164];
	xor.b32  	%r1681, %r1681, %r912;
	ld.global.u32 	%r913, [%rd10+168];
	xor.b32  	%r1680, %r1680, %r913;
	ld.global.u32 	%r914, [%rd10+172];
	xor.b32  	%r1679, %r1679, %r914;
	ld.global.u32 	%r915, [%rd10+176];
	xor.b32  	%r1678, %r1678, %r915;
$L__BB1_64:
	and.b32  	%r917, %r851, 512;
	setp.eq.s32 	%p37, %r917, 0;
	@%p37 bra 	$L__BB1_66;
	ld.global.u32 	%r918, [%rd10+180];
	xor.b32  	%r1682, %r1682, %r918;
	ld.global.u32 	%r919, [%rd10+184];
	xor.b32  	%r1681, %r1681, %r919;
	ld.global.u32 	%r920, [%rd10+188];
	xor.b32  	%r1680, %r1680, %r920;
	ld.global.u32 	%r921, [%rd10+192];
	xor.b32  	%r1679, %r1679, %r921;
	ld.global.u32 	%r922, [%rd10+196];
	xor.b32  	%r1678, %r1678, %r922;
$L__BB1_66:
	and.b32  	%r924, %r851, 1024;
	setp.eq.s32 	%p38, %r924, 0;
	@%p38 bra 	$L__BB1_68;
	ld.global.u32 	%r925, [%rd10+200];
	xor.b32  	%r1682, %r1682, %r925;
	ld.global.u32 	%r926, [%rd10+204];
	xor.b32  	%r1681, %r1681, %r926;
	ld.global.u32 	%r927, [%rd10+208];
	xor.b32  	%r1680, %r1680, %r927;
	ld.global.u32 	%r928, [%rd10+212];
	xor.b32  	%r1679, %r1679, %r928;
	ld.global.u32 	%r929, [%rd10+216];
	xor.b32  	%r1678, %r1678, %r929;
$L__BB1_68:
	and.b32  	%r931, %r851, 2048;
	setp.eq.s32 	%p39, %r931, 0;
	@%p39 bra 	$L__BB1_70;
	ld.global.u32 	%r932, [%rd10+220];
	xor.b32  	%r1682, %r1682, %r932;
	ld.global.u32 	%r933, [%rd10+224];
	xor.b32  	%r1681, %r1681, %r933;
	ld.global.u32 	%r934, [%rd10+228];
	xor.b32  	%r1680, %r1680, %r934;
	ld.global.u32 	%r935, [%rd10+232];
	xor.b32  	%r1679, %r1679, %r935;
	ld.global.u32 	%r936, [%rd10+236];
	xor.b32  	%r1678, %r1678, %r936;
$L__BB1_70:
	and.b32  	%r938, %r851, 4096;
	setp.eq.s32 	%p40, %r938, 0;
	@%p40 bra 	$L__BB1_72;
	ld.global.u32 	%r939, [%rd10+240];
	xor.b32  	%r1682, %r1682, %r939;
	ld.global.u32 	%r940, [%rd10+244];
	xor.b32  	%r1681, %r1681, %r940;
	ld.global.u32 	%r941, [%rd10+248];
	xor.b32  	%r1680, %r1680, %r941;
	ld.global.u32 	%r942, [%rd10+252];
	xor.b32  	%r1679, %r1679, %r942;
	ld.global.u32 	%r943, [%rd10+256];
	xor.b32  	%r1678, %r1678, %r943;
$L__BB1_72:
	and.b32  	%r945, %r851, 8192;
	setp.eq.s32 	%p41, %r945, 0;
	@%p41 bra 	$L__BB1_74;
	ld.global.u32 	%r946, [%rd10+260];
	xor.b32  	%r1682, %r1682, %r946;
	ld.global.u32 	%r947, [%rd10+264];
	xor.b32  	%r1681, %r1681, %r947;
	ld.global.u32 	%r948, [%rd10+268];
	xor.b32  	%r1680, %r1680, %r948;
	ld.global.u32 	%r949, [%rd10+272];
	xor.b32  	%r1679, %r1679, %r949;
	ld.global.u32 	%r950, [%rd10+276];
	xor.b32  	%r1678, %r1678, %r950;
$L__BB1_74:
	and.b32  	%r952, %r851, 16384;
	setp.eq.s32 	%p42, %r952, 0;
	@%p42 bra 	$L__BB1_76;
	ld.global.u32 	%r953, [%rd10+280];
	xor.b32  	%r1682, %r1682, %r953;
	ld.global.u32 	%r954, [%rd10+284];
	xor.b32  	%r1681, %r1681, %r954;
	ld.global.u32 	%r955, [%rd10+288];
	xor.b32  	%r1680, %r1680, %r955;
	ld.global.u32 	%r956, [%rd10+292];
	xor.b32  	%r1679, %r1679, %r956;
	ld.global.u32 	%r957, [%rd10+296];
	xor.b32  	%r1678, %r1678, %r957;
$L__BB1_76:
	and.b32  	%r959, %r851, 32768;
	setp.eq.s32 	%p43, %r959, 0;
	@%p43 bra 	$L__BB1_78;
	ld.global.u32 	%r960, [%rd10+300];
	xor.b32  	%r1682, %r1682, %r960;
	ld.global.u32 	%r961, [%rd10+304];
	xor.b32  	%r1681, %r1681, %r961;
	ld.global.u32 	%r962, [%rd10+308];
	xor.b32  	%r1680, %r1680, %r962;
	ld.global.u32 	%r963, [%rd10+312];
	xor.b32  	%r1679, %r1679, %r963;
	ld.global.u32 	%r964, [%rd10+316];
	xor.b32  	%r1678, %r1678, %r964;
$L__BB1_78:
	add.s32 	%r1769, %r1769, 16;
	setp.ne.s32 	%p44, %r1769, 32;
	@%p44 bra 	$L__BB1_46;
	mad.lo.s32 	%r965, %r1763, -31, %r203;
	add.s32 	%r1763, %r965, 1;
	setp.ne.s32 	%p45, %r1763, 5;
	@%p45 bra 	$L__BB1_45;
	st.local.u32 	[%rd3+4], %r1682;
	st.local.v2.u32 	[%rd3+8], {%r1681, %r1680};
	st.local.v2.u32 	[%rd3+16], {%r1679, %r1678};
	setp.ne.s64 	%p46, %rd7, 3;
	@%p46 bra 	$L__BB1_118;
	mov.b32 	%r1678, 0;
	mov.u32 	%r1679, %r1678;
	mov.u32 	%r1680, %r1678;
	mov.u32 	%r1681, %r1678;
	mov.u32 	%r1682, %r1678;
	mov.u32 	%r1855, %r1678;
$L__BB1_82:
	mul.wide.u32 	%rd55, %r1855, 4;
	add.s64 	%rd56, %rd3, %rd55;
	ld.local.u32 	%r378, [%rd56+4];
	shl.b32 	%r379, %r1855, 5;
	mov.b32 	%r1861, 0;
$L__BB1_83:
	.pragma "nounroll";
	shr.u32 	%r968, %r378, %r1861;
	and.b32  	%r969, %r968, 1;
	setp.eq.b32 	%p47, %r969, 1;
	not.pred 	%p48, %p47;
	add.s32 	%r970, %r379, %r1861;
	mul.lo.s32 	%r971, %r970, 5;
	mul.wide.u32 	%rd57, %r971, 4;
	add.s64 	%rd11, %rd8, %rd57;
	@%p48 bra 	$L__BB1_85;
	ld.global.u32 	%r972, [%rd11];
	xor.b32  	%r1682, %r1682, %r972;
	ld.global.u32 	%r973, [%rd11+4];
	xor.b32  	%r1681, %r1681, %r973;
	ld.global.u32 	%r974, [%rd11+8];
	xor.b32  	%r1680, %r1680, %r974;
	ld.global.u32 	%r975, [%rd11+12];
	xor.b32  	%r1679, %r1679, %r975;
	ld.global.u32 	%r976, [%rd11+16];
	xor.b32  	%r1678, %r1678, %r976;
$L__BB1_85:
	and.b32  	%r978, %r968, 2;
	setp.eq.s32 	%p49, %r978, 0;
	@%p49 bra 	$L__BB1_87;
	ld.global.u32 	%r979, [%rd11+20];
	xor.b32  	%r1682, %r1682, %r979;
	ld.global.u32 	%r980, [%rd11+24];
	xor.b32  	%r1681, %r1681, %r980;
	ld.global.u32 	%r981, [%rd11+28];
	xor.b32  	%r1680, %r1680, %r981;
	ld.global.u32 	%r982, [%rd11+32];
	xor.b32  	%r1679, %r1679, %r982;
	ld.global.u32 	%r983, [%rd11+36];
	xor.b32  	%r1678, %r1678, %r983;
$L__BB1_87:
	and.b32  	%r985, %r968, 4;
	setp.eq.s32 	%p50, %r985, 0;
	@%p50 bra 	$L__BB1_89;
	ld.global.u32 	%r986, [%rd11+40];
	xor.b32  	%r1682, %r1682, %r986;
	ld.global.u32 	%r987, [%rd11+44];
	xor.b32  	%r1681, %r1681, %r987;
	ld.global.u32 	%r988, [%rd11+48];
	xor.b32  	%r1680, %r1680, %r988;
	ld.global.u32 	%r989, [%rd11+52];
	xor.b32  	%r1679, %r1679, %r989;
	ld.global.u32 	%r990, [%rd11+56];
	xor.b32  	%r1678, %r1678, %r990;
$L__BB1_89:
	and.b32  	%r992, %r968, 8;
	setp.eq.s32 	%p51, %r992, 0;
	@%p51 bra 	$L__BB1_91;
	ld.global.u32 	%r993, [%rd11+60];
	xor.b32  	%r1682, %r1682, %r993;
	ld.global.u32 	%r994, [%rd11+64];
	xor.b32  	%r1681, %r1681, %r994;
	ld.global.u32 	%r995, [%rd11+68];
	xor.b32  	%r1680, %r1680, %r995;
	ld.global.u32 	%r996, [%rd11+72];
	xor.b32  	%r1679, %r1679, %r996;
	ld.global.u32 	%r997, [%rd11+76];
	xor.b32  	%r1678, %r1678, %r997;
$L__BB1_91:
	and.b32  	%r999, %r968, 16;
	setp.eq.s32 	%p52, %r999, 0;
	@%p52 bra 	$L__BB1_93;
	ld.global.u32 	%r1000, [%rd11+80];
	xor.b32  	%r1682, %r1682, %r1000;
	ld.global.u32 	%r1001, [%rd11+84];
	xor.b32  	%r1681, %r1681, %r1001;
	ld.global.u32 	%r1002, [%rd11+88];
	xor.b32  	%r1680, %r1680, %r1002;
	ld.global.u32 	%r1003, [%rd11+92];
	xor.b32  	%r1679, %r1679, %r1003;
	ld.global.u32 	%r1004, [%rd11+96];
	xor.b32  	%r1678, %r1678, %r1004;
$L__BB1_93:
	and.b32  	%r1006, %r968, 32;
	setp.eq.s32 	%p53, %r1006, 0;
	@%p53 bra 	$L__BB1_95;
	ld.global.u32 	%r1007, [%rd11+100];
	xor.b32  	%r1682, %r1682, %r1007;
	ld.global.u32 	%r1008, [%rd11+104];
	xor.b32  	%r1681, %r1681, %r1008;
	ld.global.u32 	%r1009, [%rd11+108];
	xor.b32  	%r1680, %r1680, %r1009;
	ld.global.u32 	%r1010, [%rd11+112];
	xor.b32  	%r1679, %r1679, %r1010;
	ld.global.u32 	%r1011, [%rd11+116];
	xor.b32  	%r1678, %r1678, %r1011;
$L__BB1_95:
	and.b32  	%r1013, %r968, 64;
	setp.eq.s32 	%p54, %r1013, 0;
	@%p54 bra 	$L__BB1_97;
	ld.global.u32 	%r1014, [%rd11+120];
	xor.b32  	%r1682, %r1682, %r1014;
	ld.global.u32 	%r1015, [%rd11+124];
	xor.b32  	%r1681, %r1681, %r1015;
	ld.global.u32 	%r1016, [%rd11+128];
	xor.b32  	%r1680, %r1680, %r1016;
	ld.global.u32 	%r1017, [%rd11+132];
	xor.b32  	%r1679, %r1679, %r1017;
	ld.global.u32 	%r1018, [%rd11+136];
	xor.b32  	%r1678, %r1678, %r1018;
$L__BB1_97:
	and.b32  	%r1020, %r968, 128;
	setp.eq.s32 	%p55, %r1020, 0;
	@%p55 bra 	$L__BB1_99;
	ld.global.u32 	%r1021, [%rd11+140];
	xor.b32  	%r1682, %r1682, %r1021;
	ld.global.u32 	%r1022, [%rd11+144];
	xor.b32  	%r1681, %r1681, %r1022;
	ld.global.u32 	%r1023, [%rd11+148];
	xor.b32  	%r1680, %r1680, %r1023;
	ld.global.u32 	%r1024, [%rd11+152];
	xor.b32  	%r1679, %r1679, %r1024;
	ld.global.u32 	%r1025, [%rd11+156];
	xor.b32  	%r1678, %r1678, %r1025;
$L__BB1_99:
	and.b32  	%r1027, %r968, 256;
	setp.eq.s32 	%p56, %r1027, 0;
	@%p56 bra 	$L__BB1_101;
	ld.global.u32 	%r1028, [%rd11+160];
	xor.b32  	%r1682, %r1682, %r1028;
	ld.global.u32 	%r1029, [%rd11+164];
	xor.b32  	%r1681, %r1681, %r1029;
	ld.global.u32 	%r1030, [%rd11+168];
	xor.b32  	%r1680, %r1680, %r1030;
	ld.global.u32 	%r1031, [%rd11+172];
	xor.b32  	%r1679, %r1679, %r1031;
	ld.global.u32 	%r1032, [%rd11+176];
	xor.b32  	%r1678, %r1678, %r1032;
$L__BB1_101:
	and.b32  	%r1034, %r968, 512;
	setp.eq.s32 	%p57, %r1034, 0;
	@%p57 bra 	$L__BB1_103;
	ld.global.u32 	%r1035, [%rd11+180];
	xor.b32  	%r1682, %r1682, %r1035;
	ld.global.u32 	%r1036, [%rd11+184];
	xor.b32  	%r1681, %r1681, %r1036;
	ld.global.u32 	%r1037, [%rd11+188];
	xor.b32  	%r1680, %r1680, %r1037;
	ld.global.u32 	%r1038, [%rd11+192];
	xor.b32  	%r1679, %r1679, %r1038;
	ld.global.u32 	%r1039, [%rd11+196];
	xor.b32  	%r1678, %r1678, %r1039;
$L__BB1_103:
	and.b32  	%r1041, %r968, 1024;
	setp.eq.s32 	%p58, %r1041, 0;
	@%p58 bra 	$L__BB1_105;
	ld.global.u32 	%r1042, [%rd11+200];
	xor.b32  	%r1682, %r1682, %r1042;
	ld.global.u32 	%r1043, [%rd11+204];
	xor.b32  	%r1681, %r1681, %r1043;
	ld.global.u32 	%r1044, [%rd11+208];
	xor.b32  	%r1680, %r1680, %r1044;
	ld.global.u32 	%r1045, [%rd11+212];
	xor.b32  	%r1679, %r1679, %r1045;
	ld.global.u32 	%r1046, [%rd11+216];
	xor.b32  	%r1678, %r1678, %r1046;
$L__BB1_105:
	and.b32  	%r1048, %r968, 2048;
	setp.eq.s32 	%p59, %r1048, 0;
	@%p59 bra 	$L__BB1_107;
	ld.global.u32 	%r1049, [%rd11+220];
	xor.b32  	%r1682, %r1682, %r1049;
	ld.global.u32 	%r1050, [%rd11+224];
	xor.b32  	%r1681, %r1681, %r1050;
	ld.global.u32 	%r1051, [%rd11+228];
	xor.b32  	%r1680, %r1680, %r1051;
	ld.global.u32 	%r1052, [%rd11+232];
	xor.b32  	%r1679, %r1679, %r1052;
	ld.global.u32 	%r1053, [%rd11+236];
	xor.b32  	%r1678, %r1678, %r1053;
$L__BB1_107:
	and.b32  	%r1055, %r968, 4096;
	setp.eq.s32 	%p60, %r1055, 0;
	@%p60 bra 	$L__BB1_109;
	ld.global.u32 	%r1056, [%rd11+240];
	xor.b32  	%r1682, %r1682, %r1056;
	ld.global.u32 	%r1057, [%rd11+244];
	xor.b32  	%r1681, %r1681, %r1057;
	ld.global.u32 	%r1058, [%rd11+248];
	xor.b32  	%r1680, %r1680, %r1058;
	ld.global.u32 	%r1059, [%rd11+252];
	xor.b32  	%r1679, %r1679, %r1059;
	ld.global.u32 	%r1060, [%rd11+256];
	xor.b32  	%r1678, %r1678, %r1060;
$L__BB1_109:
	and.b32  	%r1062, %r968, 8192;
	setp.eq.s32 	%p61, %r1062, 0;
	@%p61 bra 	$L__BB1_111;
	ld.global.u32 	%r1063, [%rd11+260];
	xor.b32  	%r1682, %r1682, %r1063;
	ld.global.u32 	%r1064, [%rd11+264];
	xor.b32  	%r1681, %r1681, %r1064;
	ld.global.u32 	%r1065, [%rd11+268];
	xor.b32  	%r1680, %r1680, %r1065;
	ld.global.u32 	%r1066, [%rd11+272];
	xor.b32  	%r1679, %r1679, %r1066;
	ld.global.u32 	%r1067, [%rd11+276];
	xor.b32  	%r1678, %r1678, %r1067;
$L__BB1_111:
	and.b32  	%r1069, %r968, 16384;
	setp.eq.s32 	%p62, %r1069, 0;
	@%p62 bra 	$L__BB1_113;
	ld.global.u32 	%r1070, [%rd11+280];
	xor.b32  	%r1682, %r1682, %r1070;
	ld.global.u32 	%r1071, [%rd11+284];
	xor.b32  	%r1681, %r1681, %r1071;
	ld.global.u32 	%r1072, [%rd11+288];
	xor.b32  	%r1680, %r1680, %r1072;
	ld.global.u32 	%r1073, [%rd11+292];
	xor.b32  	%r1679, %r1679, %r1073;
	ld.global.u32 	%r1074, [%rd11+296];
	xor.b32  	%r1678, %r1678, %r1074;
$L__BB1_113:
	and.b32  	%r1076, %r968, 32768;
	setp.eq.s32 	%p63, %r1076, 0;
	@%p63 bra 	$L__BB1_115;
	ld.global.u32 	%r1077, [%rd11+300];
	xor.b32  	%r1682, %r1682, %r1077;
	ld.global.u32 	%r1078, [%rd11+304];
	xor.b32  	%r1681, %r1681, %r1078;
	ld.global.u32 	%r1079, [%rd11+308];
	xor.b32  	%r1680, %r1680, %r1079;
	ld.global.u32 	%r1080, [%rd11+312];
	xor.b32  	%r1679, %r1679, %r1080;
	ld.global.u32 	%r1081, [%rd11+316];
	xor.b32  	%r1678, %r1678, %r1081;
$L__BB1_115:
	add.s32 	%r1861, %r1861, 16;
	setp.ne.s32 	%p64, %r1861, 32;
	@%p64 bra 	$L__BB1_83;
	mad.lo.s32 	%r1082, %r1855, -31, %r379;
	add.s32 	%r1855, %r1082, 1;
	setp.ne.s32 	%p65, %r1855, 5;
	@%p65 bra 	$L__BB1_82;
	st.local.u32 	[%rd3+4], %r1682;
	st.local.v2.u32 	[%rd3+8], {%r1681, %r1680};
	st.local.v2.u32 	[%rd3+16], {%r1679, %r1678};
$L__BB1_118:
	shr.u64 	%rd169, %rd6, 2;
	add.s32 	%r1665, %r1665, 1;
	setp.gt.u64 	%p66, %rd6, 3;
	@%p66 bra 	$L__BB1_6;
$L__BB1_119:
	mov.b32 	%r1083, 0;
	st.local.v2.u32 	[%rd3+24], {%r1083, %r1083};
	st.local.u32 	[%rd3+32], %r1083;
	mov.b64 	%rd170, 0;
	st.local.u64 	[%rd3+40], %rd170;
$L__BB1_120:
	add.s64 	%rd59, %rd2, %rd170;
	mov.b16 	%rs1, 0;
	st.local.u8 	[%rd59], %rs1;
	add.s64 	%rd14, %rd170, 1;
	setp.lt.u64 	%p67, %rd170, 13509;
	mov.u64 	%rd170, %rd14;
	@%p67 bra 	$L__BB1_120;
	setp.lt.s32 	%p68, %r715, 1;
	@%p68 bra 	$L__BB1_127;
	mov.b32 	%r1958, 0;
$L__BB1_123:
	mov.u32 	%r569, %r1681;
	mov.u32 	%r1681, %r1680;
	mov.u32 	%r1680, %r1679;
	mov.u32 	%r1679, %r1678;
	shr.u32 	%r1085, %r1682, 2;
	xor.b32  	%r1086, %r1085, %r1682;
	shl.b32 	%r1087, %r1679, 4;
	shl.b32 	%r1088, %r1086, 1;
	xor.b32  	%r1089, %r1088, %r1087;
	xor.b32  	%r1090, %r1089, %r1086;
	xor.b32  	%r1678, %r1090, %r1679;
	add.s32 	%r1952, %r1952, 362437;
	add.s32 	%r1091, %r1678, %r1952;
	rem.u32 	%r1960, %r1091, %r715;
	cvt.u64.u32 	%rd60, %r1960;
	add.s64 	%rd171, %rd2, %rd60;
	ld.local.u8 	%rs2, [%rd171];
	setp.eq.s16 	%p69, %rs2, 0;
	@%p69 bra 	$L__BB1_125;
$L__BB1_124:
	add.s32 	%r1092, %r1960, 1;
	setp.eq.s32 	%p70, %r1092, %r715;
	selp.b32 	%r1960, 0, %r1092, %p70;
	cvt.s64.s32 	%rd61, %r1960;
	add.s64 	%rd171, %rd2, %rd61;
	ld.local.u8 	%rs3, [%rd171];
	setp.ne.s16 	%p71, %rs3, 0;
	@%p71 bra 	$L__BB1_124;
$L__BB1_125:
	mov.b16 	%rs4, 1;
	st.local.u8 	[%rd171], %rs4;
	add.s32 	%r578, %r1958, 1;
	mul.wide.u32 	%rd62, %r1958, 4;
	add.s64 	%rd63, %rd172, %rd62;
	st.local.u32 	[%rd63], %r1960;
	setp.eq.s32 	%p72, %r578, %r715;
	mov.u32 	%r1682, %r569;
	mov.u32 	%r1958, %r578;
	@%p72 bra 	$L__BB1_126;
	bra.uni 	$L__BB1_123;
$L__BB1_126:
	st.local.v2.u32 	[%rd3+8], {%r1681, %r1680};
	st.local.v2.u32 	[%rd3+16], {%r1679, %r1678};
	st.local.v2.u32 	[%rd3], {%r1952, %r569};
$L__BB1_127:
	add.s32 	%r559, %r715, -1;
	add.s32 	%r560, %r715, -2;
	add.s32 	%r561, %r715, -6;
	shr.u32 	%r1093, %r561, 2;
	and.b32  	%r1094, %r561, -4;
	add.s32 	%r562, %r1094, 4;
	add.s32 	%r1095, %r1093, 1;
	and.b32  	%r563, %r1095, 3;
	and.b32  	%r1096, %r1095, 2147483644;
	neg.s32 	%r564, %r1096;
	add.u64 	%rd173, %SPL, 54040;
$L__BB1_128:
	mov.u64 	%rd20, %rd173;
	mov.u64 	%rd173, %rd172;
	setp.lt.s32 	%p73, %r715, 6;
	mov.b32 	%r1979, 0;
	mov.u32 	%r1986, %r1979;
	@%p73 bra 	$L__BB1_137;
	setp.lt.u32 	%p74, %r561, 12;
	mov.b32 	%r1986, 0;
	mov.u32 	%r1972, %r1986;
	@%p74 bra 	$L__BB1_132;
	ld.local.u32 	%r1970, [%rd173];
	add.s64 	%rd174, %rd173, 32;
	mov.b32 	%r1986, 0;
	mov.u32 	%r1969, %r564;
$L__BB1_131:
	.pragma "nounroll";
	ld.local.u32 	%r1101, [%rd174+-28];
	mad.lo.s32 	%r1102, %r1970, %r715, %r1101;
	shl.b32 	%r1103, %r1102, 2;
	add.s32 	%r1104, %r1, %r1103;
	ld.shared.u32 	%r1105, [%r1104];
	ld.local.u32 	%r1106, [%rd174+-24];
	mad.lo.s32 	%r1107, %r1101, %r715, %r1106;
	shl.b32 	%r1108, %r1107, 2;
	add.s32 	%r1109, %r1, %r1108;
	ld.shared.u32 	%r1110, [%r1109];
	ld.local.u32 	%r1111, [%rd174+-20];
	mad.lo.s32 	%r1112, %r1106, %r715, %r1111;
	shl.b32 	%r1113, %r1112, 2;
	add.s32 	%r1114, %r1, %r1113;
	ld.shared.u32 	%r1115, [%r1114];
	ld.local.u32 	%r1116, [%rd174+-16];
	mad.lo.s32 	%r1117, %r1111, %r715, %r1116;
	shl.b32 	%r1118, %r1117, 2;
	add.s32 	%r1119, %r1, %r1118;
	ld.shared.u32 	%r1120, [%r1119];
	add.s32 	%r1121, %r1105, %r1986;
	add.s32 	%r1122, %r1121, %r1110;
	add.s32 	%r1123, %r1122, %r1115;
	add.s32 	%r1124, %r1123, %r1120;
	ld.local.u32 	%r1125, [%rd174+-12];
	mad.lo.s32 	%r1126, %r1116, %r715, %r1125;
	shl.b32 	%r1127, %r1126, 2;
	add.s32 	%r1128, %r1, %r1127;
	ld.shared.u32 	%r1129, [%r1128];
	ld.local.u32 	%r1130, [%rd174+-8];
	mad.lo.s32 	%r1131, %r1125, %r715, %r1130;
	shl.b32 	%r1132, %r1131, 2;
	add.s32 	%r1133, %r1, %r1132;
	ld.shared.u32 	%r1134, [%r1133];
	ld.local.u32 	%r1135, [%rd174+-4];
	mad.lo.s32 	%r1136, %r1130, %r715, %r1135;
	shl.b32 	%r1137, %r1136, 2;
	add.s32 	%r1138, %r1, %r1137;
	ld.shared.u32 	%r1139, [%r1138];
	ld.local.u32 	%r1140, [%rd174];
	mad.lo.s32 	%r1141, %r1135, %r715, %r1140;
	shl.b32 	%r1142, %r1141, 2;
	add.s32 	%r1143, %r1, %r1142;
	ld.shared.u32 	%r1144, [%r1143];
	add.s32 	%r1145, %r1129, %r1124;
	add.s32 	%r1146, %r1145, %r1134;
	add.s32 	%r1147, %r1146, %r1139;
	add.s32 	%r1148, %r1147, %r1144;
	ld.local.u32 	%r1149, [%rd174+4];
	mad.lo.s32 	%r1150, %r1140, %r715, %r1149;
	shl.b32 	%r1151, %r1150, 2;
	add.s32 	%r1152, %r1, %r1151;
	ld.shared.u32 	%r1153, [%r1152];
	ld.local.u32 	%r1154, [%rd174+8];
	mad.lo.s32 	%r1155, %r1149, %r715, %r1154;
	shl.b32 	%r1156, %r1155, 2;
	add.s32 	%r1157, %r1, %r1156;
	ld.shared.u32 	%r1158, [%r1157];
	ld.local.u32 	%r1159, [%rd174+12];
	mad.lo.s32 	%r1160, %r1154, %r715, %r1159;
	shl.b32 	%r1161, %r1160, 2;
	add.s32 	%r1162, %r1, %r1161;
	ld.shared.u32 	%r1163, [%r1162];
	ld.local.u32 	%r1164, [%rd174+16];
	mad.lo.s32 	%r1165, %r1159, %r715, %r1164;
	shl.b32 	%r1166, %r1165, 2;
	add.s32 	%r1167, %r1, %r1166;
	ld.shared.u32 	%r1168, [%r1167];
	add.s32 	%r1169, %r1153, %r1148;
	add.s32 	%r1170, %r1169, %r1158;
	add.s32 	%r1171, %r1170, %r1163;
	add.s32 	%r1172, %r1171, %r1168;
	ld.local.u32 	%r1173, [%rd174+20];
	mad.lo.s32 	%r1174, %r1164, %r715, %r1173;
	shl.b32 	%r1175, %r1174, 2;
	add.s32 	%r1176, %r1, %r1175;
	ld.shared.u32 	%r1177, [%r1176];
	ld.local.u32 	%r1178, [%rd174+24];
	mad.lo.s32 	%r1179, %r1173, %r715, %r1178;
	shl.b32 	%r1180, %r1179, 2;
	add.s32 	%r1181, %r1, %r1180;
	ld.shared.u32 	%r1182, [%r1181];
	ld.local.u32 	%r1183, [%rd174+28];
	mad.lo.s32 	%r1184, %r1178, %r715, %r1183;
	shl.b32 	%r1185, %r1184, 2;
	add.s32 	%r1186, %r1, %r1185;
	ld.shared.u32 	%r1187, [%r1186];
	add.s32 	%r1972, %r1972, 16;
	ld.local.u32 	%r1970, [%rd174+32];
	mad.lo.s32 	%r1188, %r1183, %r715, %r1970;
	shl.b32 	%r1189, %r1188, 2;
	add.s32 	%r1190, %r1, %r1189;
	ld.shared.u32 	%r1191, [%r1190];
	add.s32 	%r1192, %r1177, %r1172;
	add.s32 	%r1193, %r1192, %r1182;
	add.s32 	%r1194, %r1193, %r1187;
	add.s32 	%r1986, %r1194, %r1191;
	add.s32 	%r1969, %r1969, 4;
	add.s64 	%rd174, %rd174, 64;
	setp.eq.s32 	%p75, %r1969, 0;
	@%p75 bra 	$L__BB1_132;
	bra.uni 	$L__BB1_131;
$L__BB1_132:
	setp.eq.s32 	%p76, %r563, 0;
	mov.u32 	%r1979, %r562;
	@%p76 bra 	$L__BB1_137;
	and.b32  	%r1196, %r561, 12;
	setp.eq.s32 	%p77, %r1196, 0;
	@%p77 bra 	$L__BB1_135;
	mul.wide.u32 	%rd65, %r1972, 4;
	add.s64 	%rd66, %rd173, %rd65;
	ld.local.u32 	%r1197, [%rd66];
	ld.local.u32 	%r1198, [%rd66+4];
	mad.lo.s32 	%r1199, %r1197, %r715, %r1198;
	shl.b32 	%r1200, %r1199, 2;
	add.s32 	%r1201, %r1, %r1200;
	ld.shared.u32 	%r1202, [%r1201];
	ld.local.u32 	%r1203, [%rd66+8];
	mad.lo.s32 	%r1204, %r1198, %r715, %r1203;
	shl.b32 	%r1205, %r1204, 2;
	add.s32 	%r1206, %r1, %r1205;
	ld.shared.u32 	%r1207, [%r1206];
	ld.local.u32 	%r1208, [%rd66+12];
	mad.lo.s32 	%r1209, %r1203, %r715, %r1208;
	shl.b32 	%r1210, %r1209, 2;
	add.s32 	%r1211, %r1, %r1210;
	ld.shared.u32 	%r1212, [%r1211];
	ld.local.u32 	%r1213, [%rd66+16];
	mad.lo.s32 	%r1214, %r1208, %r715, %r1213;
	shl.b32 	%r1215, %r1214, 2;
	add.s32 	%r1216, %r1, %r1215;
	ld.shared.u32 	%r1217, [%r1216];
	add.s32 	%r1218, %r1202, %r1986;
	add.s32 	%r1219, %r1218, %r1207;
	add.s32 	%r1220, %r1219, %r1212;
	add.s32 	%r1221, %r1220, %r1217;
	ld.local.u32 	%r1222, [%rd66+20];
	mad.lo.s32 	%r1223, %r1213, %r715, %r1222;
	shl.b32 	%r1224, %r1223, 2;
	add.s32 	%r1225, %r1, %r1224;
	ld.shared.u32 	%r1226, [%r1225];
	ld.local.u32 	%r1227, [%rd66+24];
	mad.lo.s32 	%r1228, %r1222, %r715, %r1227;
	shl.b32 	%r1229, %r1228, 2;
	add.s32 	%r1230, %r1, %r1229;
	ld.shared.u32 	%r1231, [%r1230];
	ld.local.u32 	%r1232, [%rd66+28];
	mad.lo.s32 	%r1233, %r1227, %r715, %r1232;
	shl.b32 	%r1234, %r1233, 2;
	add.s32 	%r1235, %r1, %r1234;
	ld.shared.u32 	%r1236, [%r1235];
	add.s32 	%r1972, %r1972, 8;
	ld.local.u32 	%r1237, [%rd66+32];
	mad.lo.s32 	%r1238, %r1232, %r715, %r1237;
	shl.b32 	%r1239, %r1238, 2;
	add.s32 	%r1240, %r1, %r1239;
	ld.shared.u32 	%r1241, [%r1240];
	add.s32 	%r1242, %r1226, %r1221;
	add.s32 	%r1243, %r1242, %r1231;
	add.s32 	%r1244, %r1243, %r1236;
	add.s32 	%r1986, %r1244, %r1241;
$L__BB1_135:
	and.b32  	%r1245, %r561, 4;
	setp.ne.s32 	%p78, %r1245, 0;
	mov.u32 	%r1979, %r562;
	@%p78 bra 	$L__BB1_137;
	mul.wide.u32 	%rd67, %r1972, 4;
	add.s64 	%rd68, %rd173, %rd67;
	ld.local.u32 	%r1246, [%rd68];
	ld.local.u32 	%r1247, [%rd68+4];
	mad.lo.s32 	%r1248, %r1246, %r715, %r1247;
	shl.b32 	%r1249, %r1248, 2;
	add.s32 	%r1250, %r1, %r1249;
	ld.shared.u32 	%r1251, [%r1250];
	ld.local.u32 	%r1252, [%rd68+8];
	mad.lo.s32 	%r1253, %r1247, %r715, %r1252;
	shl.b32 	%r1254, %r1253, 2;
	add.s32 	%r1255, %r1, %r1254;
	ld.shared.u32 	%r1256, [%r1255];
	ld.local.u32 	%r1257, [%rd68+12];
	mad.lo.s32 	%r1258, %r1252, %r715, %r1257;
	shl.b32 	%r1259, %r1258, 2;
	add.s32 	%r1260, %r1, %r1259;
	ld.shared.u32 	%r1261, [%r1260];
	ld.local.u32 	%r1262, [%rd68+16];
	mad.lo.s32 	%r1263, %r1257, %r715, %r1262;
	shl.b32 	%r1264, %r1263, 2;
	add.s32 	%r1265, %r1, %r1264;
	ld.shared.u32 	%r1266, [%r1265];
	add.s32 	%r1267, %r1251, %r1986;
	add.s32 	%r1268, %r1267, %r1256;
	add.s32 	%r1269, %r1268, %r1261;
	add.s32 	%r1986, %r1269, %r1266;
	mov.u32 	%r1979, %r562;
$L__BB1_137:
	setp.ge.s32 	%p79, %r1979, %r559;
	@%p79 bra 	$L__BB1_151;
	not.b32 	%r1271, %r1979;
	add.s32 	%r591, %r715, %r1271;
	sub.s32 	%r1272, %r560, %r1979;
	and.b32  	%r592, %r591, 15;
	setp.lt.u32 	%p80, %r1272, 15;
	@%p80 bra 	$L__BB1_141;
	and.b32  	%r593, %r591, -16;
	mul.wide.u32 	%rd69, %r1979, 4;
	add.s64 	%rd70, %rd173, %rd69;
	ld.local.u32 	%r1973, [%rd70];
	mov.b32 	%r1976, 0;
$L__BB1_140:
	.pragma "nounroll";
	mul.wide.u32 	%rd71, %r1979, 4;
	add.s64 	%rd72, %rd173, %rd71;
	ld.local.u32 	%r1274, [%rd72+4];
	mad.lo.s32 	%r1275, %r1973, %r715, %r1274;
	shl.b32 	%r1276, %r1275, 2;
	add.s32 	%r1277, %r1, %r1276;
	ld.shared.u32 	%r1278, [%r1277];
	add.s32 	%r1279, %r1278, %r1986;
	ld.local.u32 	%r1280, [%rd72+8];
	mad.lo.s32 	%r1281, %r1274, %r715, %r1280;
	shl.b32 	%r1282, %r1281, 2;
	add.s32 	%r1283, %r1, %r1282;
	ld.shared.u32 	%r1284, [%r1283];
	add.s32 	%r1285, %r1284, %r1279;
	ld.local.u32 	%r1286, [%rd72+12];
	mad.lo.s32 	%r1287, %r1280, %r715, %r1286;
	shl.b32 	%r1288, %r1287, 2;
	add.s32 	%r1289, %r1, %r1288;
	ld.shared.u32 	%r1290, [%r1289];
	add.s32 	%r1291, %r1290, %r1285;
	ld.local.u32 	%r1292, [%rd72+16];
	mad.lo.s32 	%r1293, %r1286, %r715, %r1292;
	shl.b32 	%r1294, %r1293, 2;
	add.s32 	%r1295, %r1, %r1294;
	ld.shared.u32 	%r1296, [%r1295];
	add.s32 	%r1297, %r1296, %r1291;
	ld.local.u32 	%r1298, [%rd72+20];
	mad.lo.s32 	%r1299, %r1292, %r715, %r1298;
	shl.b32 	%r1300, %r1299, 2;
	add.s32 	%r1301, %r1, %r1300;
	ld.shared.u32 	%r1302, [%r1301];
	add.s32 	%r1303, %r1302, %r1297;
	ld.local.u32 	%r1304, [%rd72+24];
	mad.lo.s32 	%r1305, %r1298, %r715, %r1304;
	shl.b32 	%r1306, %r1305, 2;
	add.s32 	%r1307, %r1, %r1306;
	ld.shared.u32 	%r1308, [%r1307];
	add.s32 	%r1309, %r1308, %r1303;
	ld.local.u32 	%r1310, [%rd72+28];
	mad.lo.s32 	%r1311, %r1304, %r715, %r1310;
	shl.b32 	%r1312, %r1311, 2;
	add.s32 	%r1313, %r1, %r1312;
	ld.shared.u32 	%r1314, [%r1313];
	add.s32 	%r1315, %r1314, %r1309;
	ld.local.u32 	%r1316, [%rd72+32];
	mad.lo.s32 	%r1317, %r1310, %r715, %r1316;
	shl.b32 	%r1318, %r1317, 2;
	add.s32 	%r1319, %r1, %r1318;
	ld.shared.u32 	%r1320, [%r1319];
	add.s32 	%r1321, %r1320, %r1315;
	ld.local.u32 	%r1322, [%rd72+36];
	mad.lo.s32 	%r1323, %r1316, %r715, %r1322;
	shl.b32 	%r1324, %r1323, 2;
	add.s32 	%r1325, %r1, %r1324;
	ld.shared.u32 	%r1326, [%r1325];
	add.s32 	%r1327, %r1326, %r1321;
	ld.local.u32 	%r1328, [%rd72+40];
	mad.lo.s32 	%r1329, %r1322, %r715, %r1328;
	shl.b32 	%r1330, %r1329, 2;
	add.s32 	%r1331, %r1, %r1330;
	ld.shared.u32 	%r1332, [%r1331];
	add.s32 	%r1333, %r1332, %r1327;
	ld.local.u32 	%r1334, [%rd72+44];
	mad.lo.s32 	%r1335, %r1328, %r715, %r1334;
	shl.b32 	%r1336, %r1335, 2;
	add.s32 	%r1337, %r1, %r1336;
	ld.shared.u32 	%r1338, [%r1337];
	add.s32 	%r1339, %r1338, %r1333;
	ld.local.u32 	%r1340, [%rd72+48];
	mad.lo.s32 	%r1341, %r1334, %r715, %r1340;
	shl.b32 	%r1342, %r1341, 2;
	add.s32 	%r1343, %r1, %r1342;
	ld.shared.u32 	%r1344, [%r1343];
	add.s32 	%r1345, %r1344, %r1339;
	ld.local.u32 	%r1346, [%rd72+52];
	mad.lo.s32 	%r1347, %r1340, %r715, %r1346;
	shl.b32 	%r1348, %r1347, 2;
	add.s32 	%r1349, %r1, %r1348;
	ld.shared.u32 	%r1350, [%r1349];
	add.s32 	%r1351, %r1350, %r1345;
	ld.local.u32 	%r1352, [%rd72+56];
	mad.lo.s32 	%r1353, %r1346, %r715, %r1352;
	shl.b32 	%r1354, %r1353, 2;
	add.s32 	%r1355, %r1, %r1354;
	ld.shared.u32 	%r1356, [%r1355];
	add.s32 	%r1357, %r1356, %r1351;
	ld.local.u32 	%r1358, [%rd72+60];
	mad.lo.s32 	%r1359, %r1352, %r715, %r1358;
	shl.b32 	%r1360, %r1359, 2;
	add.s32 	%r1361, %r1, %r1360;
	ld.shared.u32 	%r1362, [%r1361];
	add.s32 	%r1363, %r1362, %r1357;
	add.s32 	%r1979, %r1979, 16;
	ld.local.u32 	%r1973, [%rd72+64];
	mad.lo.s32 	%r1364, %r1358, %r715, %r1973;
	shl.b32 	%r1365, %r1364, 2;
	add.s32 	%r1366, %r1, %r1365;
	ld.shared.u32 	%r1367, [%r1366];
	add.s32 	%r1986, %r1367, %r1363;
	add.s32 	%r1976, %r1976, 16;
	setp.ne.s32 	%p81, %r1976, %r593;
	@%p81 bra 	$L__BB1_140;
$L__BB1_141:
	setp.eq.s32 	%p82, %r592, 0;
	@%p82 bra 	$L__BB1_151;
	and.b32  	%r614, %r591, 7;
	setp.lt.u32 	%p83, %r592, 8;
	@%p83 bra 	$L__BB1_144;
	mul.wide.u32 	%rd73, %r1979, 4;
	add.s64 	%rd74, %rd173, %rd73;
	ld.local.u32 	%r1369, [%rd74];
	ld.local.u32 	%r1370, [%rd74+4];
	mad.lo.s32 	%r1371, %r1369, %r715, %r1370;
	shl.b32 	%r1372, %r1371, 2;
	add.s32 	%r1373, %r1, %r1372;
	ld.shared.u32 	%r1374, [%r1373];
	add.s32 	%r1375, %r1374, %r1986;
	ld.local.u32 	%r1376, [%rd74+8];
	mad.lo.s32 	%r1377, %r1370, %r715, %r1376;
	shl.b32 	%r1378, %r1377, 2;
	add.s32 	%r1379, %r1, %r1378;
	ld.shared.u32 	%r1380, [%r1379];
	add.s32 	%r1381, %r1380, %r1375;
	ld.local.u32 	%r1382, [%rd74+12];
	mad.lo.s32 	%r1383, %r1376, %r715, %r1382;
	shl.b32 	%r1384, %r1383, 2;
	add.s32 	%r1385, %r1, %r1384;
	ld.shared.u32 	%r1386, [%r1385];
	add.s32 	%r1387, %r1386, %r1381;
	ld.local.u32 	%r1388, [%rd74+16];
	mad.lo.s32 	%r1389, %r1382, %r715, %r1388;
	shl.b32 	%r1390, %r1389, 2;
	add.s32 	%r1391, %r1, %r1390;
	ld.shared.u32 	%r1392, [%r1391];
	add.s32 	%r1393, %r1392, %r1387;
	ld.local.u32 	%r1394, [%rd74+20];
	mad.lo.s32 	%r1395, %r1388, %r715, %r1394;
	shl.b32 	%r1396, %r1395, 2;
	add.s32 	%r1397, %r1, %r1396;
	ld.shared.u32 	%r1398, [%r1397];
	add.s32 	%r1399, %r1398, %r1393;
	ld.local.u32 	%r1400, [%rd74+24];
	mad.lo.s32 	%r1401, %r1394, %r715, %r1400;
	shl.b32 	%r1402, %r1401, 2;
	add.s32 	%r1403, %r1, %r1402;
	ld.shared.u32 	%r1404, [%r1403];
	add.s32 	%r1405, %r1404, %r1399;
	ld.local.u32 	%r1406, [%rd74+28];
	mad.lo.s32 	%r1407, %r1400, %r715, %r1406;
	shl.b32 	%r1408, %r1407, 2;
	add.s32 	%r1409, %r1, %r1408;
	ld.shared.u32 	%r1410, [%r1409];
	add.s32 	%r1411, %r1410, %r1405;
	add.s32 	%r1979, %r1979, 8;
	ld.local.u32 	%r1412, [%rd74+32];
	mad.lo.s32 	%r1413, %r1406, %r715, %r1412;
	shl.b32 	%r1414, %r1413, 2;
	add.s32 	%r1415, %r1, %r1414;
	ld.shared.u32 	%r1416, [%r1415];
	add.s32 	%r1986, %r1416, %r1411;
$L__BB1_144:
	setp.eq.s32 	%p84, %r614, 0;
	@%p84 bra 	$L__BB1_151;
	and.b32  	%r620, %r591, 3;
	setp.lt.u32 	%p85, %r614, 4;
	@%p85 bra 	$L__BB1_147;
	mul.wide.u32 	%rd75, %r1979, 4;
	add.s64 	%rd76, %rd173, %rd75;
	ld.local.u32 	%r1418, [%rd76];
	ld.local.u32 	%r1419, [%rd76+4];
	mad.lo.s32 	%r1420, %r1418, %r715, %r1419;
	shl.b32 	%r1421, %r1420, 2;
	add.s32 	%r1422, %r1, %r1421;
	ld.shared.u32 	%r1423, [%r1422];
	add.s32 	%r1424, %r1423, %r1986;
	ld.local.u32 	%r1425, [%rd76+8];
	mad.lo.s32 	%r1426, %r1419, %r715, %r1425;
	shl.b32 	%r1427, %r1426, 2;
	add.s32 	%r1428, %r1, %r1427;
	ld.shared.u32 	%r1429, [%r1428];
	add.s32 	%r1430, %r1429, %r1424;
	ld.local.u32 	%r1431, [%rd76+12];
	mad.lo.s32 	%r1432, %r1425, %r715, %r1431;
	shl.b32 	%r1433, %r1432, 2;
	add.s32 	%r1434, %r1, %r1433;
	ld.shared.u32 	%r1435, [%r1434];
	add.s32 	%r1436, %r1435, %r1430;
	add.s32 	%r1979, %r1979, 4;
	ld.local.u32 	%r1437, [%rd76+16];
	mad.lo.s32 	%r1438, %r1431, %r715, %r1437;
	shl.b32 	%r1439, %r1438, 2;
	add.s32 	%r1440, %r1, %r1439;
	ld.shared.u32 	%r1441, [%r1440];
	add.s32 	%r1986, %r1441, %r1436;
$L__BB1_147:
	setp.eq.s32 	%p86, %r620, 0;
	@%p86 bra 	$L__BB1_151;
	mul.wide.u32 	%rd77, %r1979, 4;
	add.s64 	%rd24, %rd173, %rd77;
	ld.local.u32 	%r1442, [%rd24];
	ld.local.u32 	%r626, [%rd24+4];
	mad.lo.s32 	%r1443, %r1442, %r715, %r626;
	shl.b32 	%r1444, %r1443, 2;
	add.s32 	%r1445, %r1, %r1444;
	ld.shared.u32 	%r1446, [%r1445];
	add.s32 	%r1986, %r1446, %r1986;
	setp.eq.s32 	%p87, %r620, 1;
	@%p87 bra 	$L__BB1_151;
	ld.local.u32 	%r628, [%rd24+8];
	mad.lo.s32 	%r1447, %r626, %r715, %r628;
	shl.b32 	%r1448, %r1447, 2;
	add.s32 	%r1449, %r1, %r1448;
	ld.shared.u32 	%r1450, [%r1449];
	add.s32 	%r1986, %r1450, %r1986;
	setp.eq.s32 	%p88, %r620, 2;
	@%p88 bra 	$L__BB1_151;
	ld.local.u32 	%r1451, [%rd24+12];
	mad.lo.s32 	%r1452, %r628, %r715, %r1451;
	shl.b32 	%r1453, %r1452, 2;
	add.s32 	%r1454, %r1, %r1453;
	ld.shared.u32 	%r1455, [%r1454];
	add.s32 	%r1986, %r1455, %r1986;
$L__BB1_151:
	setp.lt.s32 	%p89, %r715, 2;
	ld.local.u32 	%r632, [%rd173];
	mul.lo.s32 	%r633, %r632, %r715;
	mul.wide.s32 	%rd78, %r559, 4;
	add.s64 	%rd79, %rd173, %rd78;
	ld.local.u32 	%r634, [%rd79];
	add.s32 	%r1456, %r633, %r634;
	shl.b32 	%r1457, %r1456, 2;
	add.s32 	%r1458, %r1, %r1457;
	ld.shared.u32 	%r635, [%r1458];
	@%p89 bra 	$L__BB1_170;
	mul.lo.s32 	%r636, %r634, %r715;
	cvt.rn.f32.s32 	%f1, %r635;
	mov.b32 	%r1989, 0;
	mov.b32 	%r1988, 1;
	mov.b32 	%r1990, 2;
$L__BB1_153:
	mov.u32 	%r1992, %r1988;
	setp.ge.s32 	%p90, %r1992, %r560;
	@%p90 bra 	$L__BB1_169;
	add.s32 	%r1463, %r1989, 2;
	setp.eq.s32 	%p92, %r1992, %r559;
	selp.b32 	%r1464, 0, %r1463, %p92;
	mul.wide.u32 	%rd80, %r1992, 4;
	add.s64 	%rd81, %rd173, %rd80;
	ld.local.u32 	%r1465, [%rd81];
	mul.wide.u32 	%rd82, %r1464, 4;
	add.s64 	%rd83, %rd173, %rd82;
	ld.local.u32 	%r1466, [%rd83];
	mad.lo.s32 	%r1467, %r1465, %r715, %r1466;
	shl.b32 	%r1468, %r1467, 2;
	add.s32 	%r1469, %r1, %r1468;
	ld.shared.u32 	%r1470, [%r1469];
	cvt.rn.f32.s32 	%f4, %r1470;
	add.f32 	%f5, %f1, %f4;
	cvt.rzi.s32.f32 	%r1471, %f5;
	add.s32 	%r1472, %r1992, 1;
	selp.b32 	%r1473, 0, %r1472, %p92;
	add.s32 	%r1474, %r636, %r1465;
	shl.b32 	%r1475, %r1474, 2;
	add.s32 	%r1476, %r1, %r1475;
	ld.shared.u32 	%r1477, [%r1476];
	mul.wide.u32 	%rd84, %r1473, 4;
	add.s64 	%rd85, %rd173, %rd84;
	ld.local.u32 	%r1478, [%rd85];
	mad.lo.s32 	%r1479, %r1478, %r715, %r632;
	shl.b32 	%r1480, %r1479, 2;
	add.s32 	%r1481, %r1, %r1480;
	ld.shared.u32 	%r1482, [%r1481];
	add.s32 	%r1483, %r1482, %r1477;
	setp.ge.s32 	%p93, %r1483, %r1471;
	mov.b32 	%r1991, 0;
	mov.pred 	%p160, -1;
	@%p93 bra 	$L__BB1_169;
$L__BB1_155:
	not.pred 	%p148, %p160;
	@%p148 bra 	$L__BB1_237;
$L__BB1_156:
	add.s32 	%r1993, %r1992, 1;
	setp.ge.s32 	%p149, %r1993, %r715;
	@%p149 bra 	$L__BB1_162;
	not.b32 	%r1636, %r1992;
	add.s32 	%r1637, %r715, %r1636;
	and.b32  	%r644, %r1637, 3;
	setp.eq.s32 	%p150, %r644, 0;
	@%p150 bra 	$L__BB1_161;
	mul.wide.u32 	%rd154, %r1992, 4;
	add.s64 	%rd25, %rd173, %rd154;
	ld.local.u32 	%r1638, [%rd25+4];
	add.s64 	%rd26, %rd20, %rd154;
	st.local.u32 	[%rd26+4], %r1638;
	add.s32 	%r1993, %r1992, 2;
	setp.eq.s32 	%p151, %r644, 1;
	@%p151 bra 	$L__BB1_161;
	ld.local.u32 	%r1639, [%rd25+8];
	st.local.u32 	[%rd26+8], %r1639;
	add.s32 	%r1993, %r1992, 3;
	setp.eq.s32 	%p152, %r644, 2;
	@%p152 bra 	$L__BB1_161;
	ld.local.u32 	%r1640, [%rd25+12];
	st.local.u32 	[%rd26+12], %r1640;
	add.s32 	%r1993, %r1992, 4;
$L__BB1_161:
	sub.s32 	%r1641, %r560, %r1992;
	setp.lt.u32 	%p153, %r1641, 3;
	@%p153 bra 	$L__BB1_162;
	bra.uni 	$L__BB1_238;
$L__BB1_162:
	and.b32  	%r649, %r1990, 3;
	setp.lt.u32 	%p155, %r1990, 4;
	mov.b32 	%r2014, 0;
	@%p155 bra 	$L__BB1_165;
	and.b32  	%r2014, %r1990, -4;
	mov.b32 	%r1995, 0;
$L__BB1_164:
	sub.s32 	%r1648, %r1992, %r1995;
	mul.wide.s32 	%rd158, %r1648, 4;
	add.s64 	%rd159, %rd173, %rd158;
	ld.local.u32 	%r1649, [%rd159];
	add.s32 	%r1650, %r1995, %r1991;
	mul.wide.u32 	%rd160, %r1650, 4;
	add.s64 	%rd161, %rd20, %rd160;
	st.local.u32 	[%rd161], %r1649;
	ld.local.u32 	%r1651, [%rd159+-4];
	st.local.u32 	[%rd161+4], %r1651;
	ld.local.u32 	%r1652, [%rd159+-8];
	st.local.u32 	[%rd161+8], %r1652;
	ld.local.u32 	%r1653, [%rd159+-12];
	st.local.u32 	[%rd161+12], %r1653;
	add.s32 	%r1995, %r1995, 4;
	setp.eq.s32 	%p156, %r1995, %r2014;
	@%p156 bra 	$L__BB1_165;
	bra.uni 	$L__BB1_164;
$L__BB1_165:
	setp.eq.s32 	%p157, %r649, 0;
	mov.u64 	%rd172, %rd20;
	@%p157 bra 	$L__BB1_128;
	sub.s32 	%r1654, %r1992, %r2014;
	mul.wide.s32 	%rd162, %r1654, 4;
	add.s64 	%rd34, %rd173, %rd162;
	ld.local.u32 	%r1655, [%rd34];
	add.s32 	%r1656, %r2014, %r1991;
	mul.wide.u32 	%rd163, %r1656, 4;
	add.s64 	%rd164, %rd20, %rd163;
	st.local.u32 	[%rd164], %r1655;
	setp.eq.s32 	%p158, %r649, 1;
	mov.u64 	%rd172, %rd20;
	@%p158 bra 	$L__BB1_128;
	ld.local.u32 	%r1657, [%rd34+-4];
	cvt.u64.u32 	%rd165, %r1991;
	cvt.u64.u32 	%rd166, %r2014;
	add.s64 	%rd167, %rd166, %rd165;
	shl.b64 	%rd168, %rd167, 2;
	add.s64 	%rd35, %rd20, %rd168;
	st.local.u32 	[%rd35+4], %r1657;
	setp.eq.s32 	%p159, %r649, 2;
	mov.u64 	%rd172, %rd20;
	@%p159 bra 	$L__BB1_128;
	ld.local.u32 	%r1658, [%rd34+-8];
	st.local.u32 	[%rd35+8], %r1658;
	mov.u64 	%rd172, %rd20;
	bra.uni 	$L__BB1_128;
$L__BB1_169:
	add.s32 	%r1988, %r1992, 1;
	setp.ne.s32 	%p94, %r1988, %r715;
	add.s32 	%r1990, %r1992, 2;
	mov.u32 	%r1989, %r1992;
	@%p94 bra 	$L__BB1_153;
$L__BB1_170:
	setp.lt.s32 	%p95, %r715, 3;
	ld.local.u32 	%r657, [%rd173+4];
	@%p95 bra 	$L__BB1_175;
	mad.lo.s32 	%r1486, %r657, %r715, %r632;
	shl.b32 	%r1487, %r1486, 2;
	add.s32 	%r1488, %r1, %r1487;
	ld.shared.u32 	%r1489, [%r1488];
	cvt.rn.f32.s32 	%f2, %r1489;
	mov.b32 	%r1997, 1;
	mov.b32 	%r1996, 2;
$L__BB1_172:
	mov.u32 	%r1990, %r1996;
	setp.gt.s32 	%p96, %r1990, %r560;
	@%p96 bra 	$L__BB1_174;
	add.s32 	%r1491, %r1997, 2;
	setp.eq.s32 	%p98, %r1990, %r559;
	selp.b32 	%r1492, 0, %r1491, %p98;
	mul.wide.u32 	%rd86, %r1990, 4;
	add.s64 	%rd87, %rd173, %rd86;
	ld.local.u32 	%r1493, [%rd87];
	mul.wide.u32 	%rd88, %r1492, 4;
	add.s64 	%rd89, %rd173, %rd88;
	ld.local.u32 	%r1494, [%rd89];
	mad.lo.s32 	%r1495, %r1493, %r715, %r1494;
	shl.b32 	%r1496, %r1495, 2;
	add.s32 	%r1497, %r1, %r1496;
	ld.shared.u32 	%r1498, [%r1497];
	cvt.rn.f32.s32 	%f6, %r1498;
	add.f32 	%f7, %f2, %f6;
	cvt.rzi.s32.f32 	%r1499, %f7;
	add.s32 	%r1500, %r1990, 1;
	selp.b32 	%r1501, 0, %r1500, %p98;
	add.s32 	%r1502, %r633, %r1493;
	shl.b32 	%r1503, %r1502, 2;
	add.s32 	%r1504, %r1, %r1503;
	ld.shared.u32 	%r1505, [%r1504];
	mul.wide.u32 	%rd90, %r1501, 4;
	add.s64 	%rd91, %rd173, %rd90;
	ld.local.u32 	%r1506, [%rd91];
	mad.lo.s32 	%r1507, %r1506, %r715, %r657;
	shl.b32 	%r1508, %r1507, 2;
	add.s32 	%r1509, %r1, %r1508;
	ld.shared.u32 	%r1510, [%r1509];
	add.s32 	%r1511, %r1510, %r1505;
	setp.lt.s32 	%p99, %r1511, %r1499;
	mov.b32 	%r1991, 1;
	mov.pred 	%p160, 0;
	mov.u32 	%r1992, %r1990;
	@%p99 bra 	$L__BB1_155;
$L__BB1_174:
	add.s32 	%r1996, %r1990, 1;
	setp.ne.s32 	%p100, %r1996, %r715;
	mov.u32 	%r1997, %r1990;
	@%p100 bra 	$L__BB1_172;
$L__BB1_175:
	setp.lt.s32 	%p101, %r715, 4;
	@%p101 bra 	$L__BB1_222;
	mov.b32 	%r663, 2;
	mov.b32 	%r662, 3;
	mov.b32 	%r661, -1;
$L__BB1_177:
	cvt.u64.u32 	%rd27, %r663;
	mul.wide.u32 	%rd92, %r663, 4;
	add.s64 	%rd93, %rd173, %rd92;
	ld.local.u32 	%r1515, [%rd93];
	ld.local.u32 	%r1516, [%rd93+-4];
	mad.lo.s32 	%r1517, %r1515, %r715, %r1516;
	shl.b32 	%r1518, %r1517, 2;
	add.s32 	%r1519, %r1, %r1518;
	ld.shared.u32 	%r1520, [%r1519];
	cvt.rn.f32.s32 	%f3, %r1520;
	add.s32 	%r664, %r663, 1;
	setp.ge.s32 	%p102, %r664, %r559;
	mov.u32 	%r2008, %r664;
	@%p102 bra 	$L__BB1_199;
	mov.b32 	%r665, 2;
	mov.u32 	%r2002, %r664;
	mov.u32 	%r2003, %r663;
$L__BB1_179:
	mov.u32 	%r666, %r2002;
	sub.s32 	%r668, %r666, %r663;
	setp.ge.s32 	%p103, %r668, %r560;
	@%p103 bra 	$L__BB1_198;
	mul.wide.u32 	%rd94, %r666, 4;
	add.s64 	%rd95, %rd173, %rd94;
	ld.local.u32 	%r1522, [%rd95];
	mul.wide.u32 	%rd96, %r2003, 4;
	add.s64 	%rd97, %rd173, %rd96;
	ld.local.u32 	%r1523, [%rd97+8];
	mad.lo.s32 	%r1524, %r1522, %r715, %r1523;
	shl.b32 	%r1525, %r1524, 2;
	add.s32 	%r1526, %r1, %r1525;
	ld.shared.u32 	%r1527, [%r1526];
	cvt.rn.f32.s32 	%f8, %r1527;
	add.f32 	%f9, %f3, %f8;
	cvt.rzi.s32.f32 	%r1528, %f9;
	max.s32 	%r1529, %r663, %r666;
	min.s32 	%r1530, %r663, %r666;
	add.s32 	%r1531, %r1529, 1;
	setp.eq.s32 	%p104, %r1529, %r559;
	selp.b32 	%r1532, 0, %r1531, %p104;
	mul.wide.s32 	%rd98, %r1530, 4;
	add.s64 	%rd99, %rd173, %rd98;
	ld.local.u32 	%r1533, [%rd99+-4];
	mul.wide.u32 	%rd100, %r1529, 4;
	add.s64 	%rd101, %rd173, %rd100;
	ld.local.u32 	%r1534, [%rd101];
	mad.lo.s32 	%r1535, %r1533, %r715, %r1534;
	shl.b32 	%r1536, %r1535, 2;
	add.s32 	%r1537, %r1, %r1536;
	ld.shared.u32 	%r1538, [%r1537];
	mul.wide.u32 	%rd102, %r1532, 4;
	add.s64 	%rd103, %rd173, %rd102;
	ld.local.u32 	%r1539, [%rd103];
	mul.wide.u32 	%rd104, %r1530, 4;
	add.s64 	%rd105, %rd173, %rd104;
	ld.local.u32 	%r1540, [%rd105];
	mad.lo.s32 	%r1541, %r1539, %r715, %r1540;
	shl.b32 	%r1542, %r1541, 2;
	add.s32 	%r1543, %r1, %r1542;
	ld.shared.u32 	%r1544, [%r1543];
	add.s32 	%r1545, %r1544, %r1538;
	setp.lt.s32 	%p105, %r1545, %r1528;
	@%p105 bra 	$L__BB1_181;
	bra.uni 	$L__BB1_198;
$L__BB1_181:
	and.b32  	%r671, %r663, 3;
	setp.lt.u32 	%p135, %r663, 4;
	mov.b32 	%r2004, 0;
	@%p135 bra 	$L__BB1_182;
	bra.uni 	$L__BB1_196;
$L__BB1_182:
	setp.eq.s32 	%p137, %r671, 0;
	@%p137 bra 	$L__BB1_186;
	mul.wide.u32 	%rd140, %r2004, 4;
	add.s64 	%rd28, %rd173, %rd140;
	ld.local.u32 	%r1619, [%rd28];
	add.s64 	%rd29, %rd20, %rd140;
	st.local.u32 	[%rd29], %r1619;
	setp.eq.s32 	%p138, %r671, 1;
	@%p138 bra 	$L__BB1_186;
	ld.local.u32 	%r1620, [%rd28+4];
	st.local.u32 	[%rd29+4], %r1620;
	setp.eq.s32 	%p139, %r671, 2;
	@%p139 bra 	$L__BB1_186;
	ld.local.u32 	%r1621, [%rd28+8];
	st.local.u32 	[%rd29+8], %r1621;
$L__BB1_186:
	add.s32 	%r2006, %r666, 1;
	setp.ge.s32 	%p140, %r2006, %r715;
	@%p140 bra 	$L__BB1_188;
$L__BB1_187:
	mul.wide.u32 	%rd141, %r2006, 4;
	add.s64 	%rd142, %rd173, %rd141;
	ld.local.u32 	%r1622, [%rd142];
	add.s64 	%rd143, %rd20, %rd141;
	st.local.u32 	[%rd143], %r1622;
	add.s32 	%r2006, %r2006, 1;
	setp.eq.s32 	%p141, %r2006, %r715;
	@%p141 bra 	$L__BB1_188;
	bra.uni 	$L__BB1_187;
$L__BB1_188:
	setp.lt.s32 	%p142, %r668, 0;
	mov.u64 	%rd172, %rd20;
	@%p142 bra 	$L__BB1_128;
	and.b32  	%r675, %r665, 3;
	setp.lt.u32 	%p143, %r668, 3;
	mov.b32 	%r2015, 0;
	@%p143 bra 	$L__BB1_192;
	and.b32  	%r2015, %r665, -4;
	mov.b32 	%r2007, 0;
$L__BB1_191:
	sub.s32 	%r1625, %r666, %r2007;
	mul.wide.s32 	%rd144, %r1625, 4;
	add.s64 	%rd145, %rd173, %rd144;
	ld.local.u32 	%r1626, [%rd145];
	add.s32 	%r1627, %r2007, %r663;
	mul.wide.u32 	%rd146, %r1627, 4;
	add.s64 	%rd147, %rd20, %rd146;
	st.local.u32 	[%rd147], %r1626;
	ld.local.u32 	%r1628, [%rd145+-4];
	st.local.u32 	[%rd147+4], %r1628;
	ld.local.u32 	%r1629, [%rd145+-8];
	st.local.u32 	[%rd147+8], %r1629;
	ld.local.u32 	%r1630, [%rd145+-12];
	st.local.u32 	[%rd147+12], %r1630;
	add.s32 	%r2007, %r2007, 4;
	setp.eq.s32 	%p144, %r2007, %r2015;
	@%p144 bra 	$L__BB1_192;
	bra.uni 	$L__BB1_191;
$L__BB1_192:
	setp.eq.s32 	%p145, %r675, 0;
	mov.u64 	%rd172, %rd20;
	@%p145 bra 	$L__BB1_128;
	sub.s32 	%r1631, %r666, %r2015;
	mul.wide.s32 	%rd148, %r1631, 4;
	add.s64 	%rd36, %rd173, %rd148;
	ld.local.u32 	%r1632, [%rd36];
	add.s32 	%r1633, %r2015, %r663;
	mul.wide.u32 	%rd149, %r1633, 4;
	add.s64 	%rd150, %rd20, %rd149;
	st.local.u32 	[%rd150], %r1632;
	setp.eq.s32 	%p146, %r675, 1;
	mov.u64 	%rd172, %rd20;
	@%p146 bra 	$L__BB1_128;
	ld.local.u32 	%r1634, [%rd36+-4];
	cvt.u64.u32 	%rd151, %r2015;
	add.s64 	%rd152, %rd151, %rd27;
	shl.b64 	%rd153, %rd152, 2;
	add.s64 	%rd37, %rd20, %rd153;
	st.local.u32 	[%rd37+4], %r1634;
	setp.eq.s32 	%p147, %r675, 2;
	mov.u64 	%rd172, %rd20;
	@%p147 bra 	$L__BB1_128;
	ld.local.u32 	%r1635, [%rd36+-8];
	st.local.u32 	[%rd37+8], %r1635;
	mov.u64 	%rd172, %rd20;
	bra.uni 	$L__BB1_128;
$L__BB1_196:
	and.b32  	%r2004, %r663, 2147483644;
	mov.b32 	%r2005, 0;
$L__BB1_197:
	mul.wide.u32 	%rd137, %r2005, 4;
	add.s64 	%rd138, %rd173, %rd137;
	ld.local.u32 	%r1615, [%rd138];
	add.s64 	%rd139, %rd20, %rd137;
	st.local.u32 	[%rd139], %r1615;
	ld.local.u32 	%r1616, [%rd138+4];
	st.local.u32 	[%rd139+4], %r1616;
	ld.local.u32 	%r1617, [%rd138+8];
	st.local.u32 	[%rd139+8], %r1617;
	ld.local.u32 	%r1618, [%rd138+12];
	st.local.u32 	[%rd139+12], %r1618;
	add.s32 	%r2005, %r2005, 4;
	setp.eq.s32 	%p136, %r2005, %r2004;
	@%p136 bra 	$L__BB1_182;
	bra.uni 	$L__BB1_197;
$L__BB1_198:
	add.s32 	%r2002, %r666, 1;
	setp.ne.s32 	%p106, %r2002, %r559;
	add.s32 	%r665, %r665, 1;
	mov.u32 	%r2003, %r666;
	mov.u32 	%r2008, %r559;
	@%p106 bra 	$L__BB1_179;
$L__BB1_199:
	mul.wide.u32 	%rd106, %r2008, 4;
	add.s64 	%rd30, %rd173, %rd106;
	ld.local.u32 	%r1546, [%rd30];
	mad.lo.s32 	%r1547, %r1546, %r715, %r632;
	shl.b32 	%r1548, %r1547, 2;
	add.s32 	%r1549, %r1, %r1548;
	ld.shared.u32 	%r1550, [%r1549];
	cvt.rn.f32.s32 	%f10, %r1550;
	add.f32 	%f11, %f3, %f10;
	cvt.rzi.s32.f32 	%r1551, %f11;
	max.s32 	%r684, %r663, %r2008;
	min.s32 	%r1552, %r663, %r2008;
	add.s32 	%r2010, %r684, 1;
	setp.eq.s32 	%p107, %r684, %r559;
	selp.b32 	%r1553, 0, %r2010, %p107;
	mul.wide.s32 	%rd107, %r1552, 4;
	add.s64 	%rd108, %rd173, %rd107;
	ld.local.u32 	%r1554, [%rd108+-4];
	mad.lo.s32 	%r1555, %r1554, %r715, %r1546;
	shl.b32 	%r1556, %r1555, 2;
	add.s32 	%r1557, %r1, %r1556;
	ld.shared.u32 	%r1558, [%r1557];
	mul.wide.u32 	%rd109, %r1553, 4;
	add.s64 	%rd110, %rd173, %rd109;
	ld.local.u32 	%r1559, [%rd110];
	ld.local.u32 	%r1560, [%rd108];
	mad.lo.s32 	%r1561, %r1559, %r715, %r1560;
	shl.b32 	%r1562, %r1561, 2;
	add.s32 	%r1563, %r1, %r1562;
	ld.shared.u32 	%r1564, [%r1563];
	add.s32 	%r1565, %r1564, %r1558;
	setp.ge.s32 	%p108, %r1565, %r1551;
	@%p108 bra 	$L__BB1_221;
	and.b32  	%r686, %r663, 3;
	setp.lt.u32 	%p118, %r663, 4;
	mov.b32 	%r2009, 0;
	@%p118 bra 	$L__BB1_203;
	and.b32  	%r2009, %r663, 2147483644;
	mov.b32 	%r2011, 0;
$L__BB1_202:
	mul.wide.u32 	%rd119, %r2011, 4;
	add.s64 	%rd120, %rd173, %rd119;
	ld.local.u32 	%r1582, [%rd120];
	add.s64 	%rd121, %rd20, %rd119;
	st.local.u32 	[%rd121], %r1582;
	ld.local.u32 	%r1583, [%rd120+4];
	st.local.u32 	[%rd121+4], %r1583;
	ld.local.u32 	%r1584, [%rd120+8];
	st.local.u32 	[%rd121+8], %r1584;
	ld.local.u32 	%r1585, [%rd120+12];
	st.local.u32 	[%rd121+12], %r1585;
	add.s32 	%r2011, %r2011, 4;
	setp.eq.s32 	%p119, %r2011, %r2009;
	@%p119 bra 	$L__BB1_203;
	bra.uni 	$L__BB1_202;
$L__BB1_203:
	setp.eq.s32 	%p120, %r686, 0;
	@%p120 bra 	$L__BB1_207;
	mul.wide.u32 	%rd122, %r2009, 4;
	add.s64 	%rd31, %rd173, %rd122;
	ld.local.u32 	%r1586, [%rd31];
	add.s64 	%rd32, %rd20, %rd122;
	st.local.u32 	[%rd32], %r1586;
	setp.eq.s32 	%p121, %r686, 1;
	@%p121 bra 	$L__BB1_207;
	ld.local.u32 	%r1587, [%rd31+4];
	st.local.u32 	[%rd32+4], %r1587;
	setp.eq.s32 	%p122, %r686, 2;
	@%p122 bra 	$L__BB1_207;
	ld.local.u32 	%r1588, [%rd31+8];
	st.local.u32 	[%rd32+8], %r1588;
$L__BB1_207:
	setp.ge.s32 	%p123, %r2010, %r715;
	@%p123 bra 	$L__BB1_213;
	not.b32 	%r1589, %r2008;
	add.s32 	%r1590, %r715, %r1589;
	and.b32  	%r689, %r1590, 3;
	setp.eq.s32 	%p124, %r689, 0;
	@%p124 bra 	$L__BB1_212;
	ld.local.u32 	%r1591, [%rd30+4];
	mul.wide.u32 	%rd123, %r2008, 4;
	add.s64 	%rd33, %rd20, %rd123;
	st.local.u32 	[%rd33+4], %r1591;
	add.s32 	%r2010, %r684, 2;
	setp.eq.s32 	%p125, %r689, 1;
	@%p125 bra 	$L__BB1_212;
	ld.local.u32 	%r1592, [%rd30+8];
	st.local.u32 	[%rd33+8], %r1592;
	add.s32 	%r2010, %r684, 3;
	setp.eq.s32 	%p126, %r689, 2;
	@%p126 bra 	$L__BB1_212;
	ld.local.u32 	%r1593, [%rd30+12];
	st.local.u32 	[%rd33+12], %r1593;
	add.s32 	%r2010, %r684, 4;
$L__BB1_212:
	sub.s32 	%r1594, %r560, %r2008;
	setp.lt.u32 	%p127, %r1594, 3;
	@%p127 bra 	$L__BB1_213;
	bra.uni 	$L__BB1_239;
$L__BB1_213:
	sub.s32 	%r696, %r2008, %r663;
	setp.lt.s32 	%p129, %r696, 0;
	mov.u64 	%rd172, %rd20;
	@%p129 bra 	$L__BB1_128;
	max.s32 	%r1600, %r662, %r559;
	add.s32 	%r697, %r1600, %r661;
	and.b32  	%r698, %r697, 3;
	setp.lt.u32 	%p130, %r696, 3;
	mov.b32 	%r2016, 0;
	@%p130 bra 	$L__BB1_217;
	and.b32  	%r2016, %r697, -4;
	mov.b32 	%r2013, 0;
$L__BB1_216:
	sub.s32 	%r1602, %r2008, %r2013;
	mul.wide.s32 	%rd127, %r1602, 4;
	add.s64 	%rd128, %rd173, %rd127;
	ld.local.u32 	%r1603, [%rd128];
	add.s32 	%r1604, %r2013, %r663;
	mul.wide.u32 	%rd129, %r1604, 4;
	add.s64 	%rd130, %rd20, %rd129;
	st.local.u32 	[%rd130], %r1603;
	ld.local.u32 	%r1605, [%rd128+-4];
	st.local.u32 	[%rd130+4], %r1605;
	ld.local.u32 	%r1606, [%rd128+-8];
	st.local.u32 	[%rd130+8], %r1606;
	ld.local.u32 	%r1607, [%rd128+-12];
	st.local.u32 	[%rd130+12], %r1607;
	add.s32 	%r2013, %r2013, 4;
	setp.eq.s32 	%p131, %r2013, %r2016;
	@%p131 bra 	$L__BB1_217;
	bra.uni 	$L__BB1_216;
$L__BB1_217:
	setp.eq.s32 	%p132, %r698, 0;
	mov.u64 	%rd172, %rd20;
	@%p132 bra 	$L__BB1_128;
	sub.s32 	%r1608, %r2008, %r2016;
	mul.wide.s32 	%rd131, %r1608, 4;
	add.s64 	%rd38, %rd173, %rd131;
	ld.local.u32 	%r1609, [%rd38];
	add.s32 	%r1610, %r2016, %r663;
	mul.wide.u32 	%rd132, %r1610, 4;
	add.s64 	%rd133, %rd20, %rd132;
	st.local.u32 	[%rd133], %r1609;
	setp.eq.s32 	%p133, %r698, 1;
	mov.u64 	%rd172, %rd20;
	@%p133 bra 	$L__BB1_128;
	ld.local.u32 	%r1611, [%rd38+-4];
	cvt.u64.u32 	%rd134, %r2016;
	add.s64 	%rd135, %rd134, %rd27;
	shl.b64 	%rd136, %rd135, 2;
	add.s64 	%rd39, %rd20, %rd136;
	st.local.u32 	[%rd39+4], %r1611;
	setp.eq.s32 	%p134, %r698, 2;
	mov.u64 	%rd172, %rd20;
	@%p134 bra 	$L__BB1_128;
	ld.local.u32 	%r1612, [%rd38+-8];
	st.local.u32 	[%rd39+8], %r1612;
	mov.u64 	%rd172, %rd20;
	bra.uni 	$L__BB1_128;
$L__BB1_221:
	setp.eq.s32 	%p109, %r664, %r559;
	add.s32 	%r662, %r663, 2;
	add.s32 	%r661, %r661, -1;
	mov.u32 	%r663, %r664;
	@%p109 bra 	$L__BB1_222;
	bra.uni 	$L__BB1_177;
$L__BB1_222:
	add.s32 	%r1566, %r635, %r1986;
	add.u64 	%rd111, %SP, 121648;
	add.u64 	%rd112, %SPL, 121648;
	st.local.u32 	[%rd112], %r1566;
	mov.u64 	%rd113, $str;
	cvta.global.u64 	%rd114, %rd113;
	{ // callseq 0, 0
	.param .b64 param0;
	st.param.b64 	[param0], %rd114;
	.param .b64 param1;
	st.param.b64 	[param1], %rd111;
	.param .b32 retval0;
	call.uni (retval0), 
	vprintf, 
	(
	param0, 
	param1
	);
	ld.param.b32 	%r1567, [retval0];
	} // callseq 0
	st.shared.u32 	[%r7], %r1566;
$L__BB1_223:
	bar.sync 	0;
	setp.ne.s32 	%p110, %r2, 0;
	@%p110 bra 	$L__BB1_225;
	mov.b32 	%r1569, 0;
	st.shared.u32 	[%r1], %r1569;
$L__BB1_225:
	setp.eq.s32 	%p111, %r716, 0;
	@%p111 bra 	$L__BB1_234;
	mov.u32 	%r2017, %r716;
$L__BB1_227:
	mov.u32 	%r709, %r2017;
	setp.ge.u32 	%p112, %r2, %r709;
	@%p112 bra 	$L__BB1_233;
	ld.shared.u32 	%r710, [%r7];
	add.s32 	%r1571, %r709, %r2;
	setp.ge.s32 	%p113, %r1571, %r714;
	mov.b32 	%r2018, 0;
	@%p113 bra 	$L__BB1_231;
	shl.b32 	%r1572, %r709, 2;
	add.s32 	%r1573, %r7, %r1572;
	ld.shared.u32 	%r2018, [%r1573];
	setp.ge.s32 	%p114, %r2018, %r710;
	@%p114 bra 	$L__BB1_231;
	st.shared.u32 	[%r7], %r2018;
$L__BB1_231:
	setp.ne.s32 	%p115, %r709, %r716;
	@%p115 bra 	$L__BB1_233;
	add.s32 	%r1574, %r2018, %r710;
	atom.shared.add.u32 	%r1575, [%r1], %r1574;
$L__BB1_233:
	bar.sync 	0;
	shr.u32 	%r2017, %r709, 1;
	setp.gt.u32 	%p116, %r709, 1;
	@%p116 bra 	$L__BB1_227;
$L__BB1_234:
	setp.ne.s32 	%p117, %r2, 0;
	@%p117 bra 	$L__BB1_236;
	ld.shared.u32 	%r1576, [sharedMemory];
	ld.shared.u32 	%r1577, [%r1];
	cvt.rn.f64.s32 	%fd1, %r1577;
	cvt.rn.f64.s32 	%fd2, %r714;
	div.rn.f64 	%fd3, %fd1, %fd2;
	add.u64 	%rd115, %SP, 121648;
	add.u64 	%rd116, %SPL, 121648;
	st.local.u32 	[%rd116], %r1576;
	st.local.f64 	[%rd116+8], %fd3;
	mov.u64 	%rd117, $str$1;
	cvta.global.u64 	%rd118, %rd117;
	{ // callseq 1, 0
	.param .b64 param0;
	st.param.b64 	[param0], %rd118;
	.param .b64 param1;
	st.param.b64 	[param1], %rd115;
	.param .b32 retval0;
	call.uni (retval0), 
	vprintf, 
	(
	param0, 
	param1
	);
	ld.param.b32 	%r1578, [retval0];
	} // callseq 1
$L__BB1_236:
	ret;
$L__BB1_237:
	st.local.u32 	[%rd20], %r632;
	bra.uni 	$L__BB1_156;
$L__BB1_238:
	mul.wide.u32 	%rd155, %r1993, 4;
	add.s64 	%rd156, %rd173, %rd155;
	ld.local.u32 	%r1642, [%rd156];
	add.s64 	%rd157, %rd20, %rd155;
	st.local.u32 	[%rd157], %r1642;
	ld.local.u32 	%r1643, [%rd156+4];
	st.local.u32 	[%rd157+4], %r1643;
	ld.local.u32 	%r1644, [%rd156+8];
	st.local.u32 	[%rd157+8], %r1644;
	ld.local.u32 	%r1645, [%rd156+12];
	st.local.u32 	[%rd157+12], %r1645;
	add.s32 	%r1993, %r1993, 4;
	setp.lt.s32 	%p154, %r1993, %r715;
	@%p154 bra 	$L__BB1_238;
	bra.uni 	$L__BB1_162;
$L__BB1_239:
	mul.wide.u32 	%rd124, %r2010, 4;
	add.s64 	%rd125, %rd173, %rd124;
	ld.local.u32 	%r1595, [%rd125];
	add.s64 	%rd126, %rd20, %rd124;
	st.local.u32 	[%rd126], %r1595;
	ld.local.u32 	%r1596, [%rd125+4];
	st.local.u32 	[%rd126+4], %r1596;
	ld.local.u32 	%r1597, [%rd125+8];
	st.local.u32 	[%rd126+8], %r1597;
	ld.local.u32 	%r1598, [%rd125+12];
	st.local.u32 	[%rd126+12], %r1598;
	add.s32 	%r2010, %r2010, 4;
	setp.lt.s32 	%p128, %r2010, %r715;
	@%p128 bra 	$L__BB1_239;
	bra.uni 	$L__BB1_213;

}
.entry _Z16do_hill_climbingiiiPi(
	.param .u32 _Z16do_hill_climbingiiiPi_param_0,
	.param .u32 _Z16do_hill_climbingiiiPi_param_1,
	.param .u32 _Z16do_hill_climbingiiiPi_param_2,
	.param .u64 .ptr .align 1 _Z16do_hill_climbingiiiPi_param_3
)
{
	.local .align 16 .b8 	__local_depot2[121664];
	.reg .b64 	%SP;
	.reg .b64 	%SPL;
	.reg .pred 	%p<159>;
	.reg .b16 	%rs<5>;
	.reg .b32 	%r<1865>;
	.reg .b32 	%f<12>;
	.reg .b64 	%rd<321>;
	.reg .b64 	%fd<4>;

	mov.u64 	%SPL, __local_depot2;
	cvta.local.u64 	%SP, %SPL;
	ld.param.u32 	%r709, [_Z16do_hill_climbingiiiPi_param_0];
	ld.param.u32 	%r710, [_Z16do_hill_climbingiiiPi_param_1];
	ld.param.u32 	%r711, [_Z16do_hill_climbingiiiPi_param_2];
	ld.param.u64 	%rd40, [_Z16do_hill_climbingiiiPi_param_3];
	cvta.to.global.u64 	%rd1, %rd40;
	add.u64 	%rd318, %SPL, 0;
	add.u64 	%rd3, %SPL, 108080;
	add.u64 	%rd4, %SPL, 121592;
	mov.u32 	%r1, %tid.x;
	setp.ge.u32 	%p2, %r1, %r709;
	shl.b32 	%r712, %r1, 2;
	mov.u32 	%r713, sharedMemory;
	add.s32 	%r2, %r713, %r712;
	@%p2 bra 	$L__BB2_220;
	// begin inline asm
	mov.u64 	%rd44, %clock64;
	// end inline asm
	cvt.u32.u64 	%r714, %rd44;
	xor.b32  	%r715, %r714, -1429050551;
	mul.lo.s32 	%r716, %r715, 1099087573;
	{ .reg .b32 tmp; mov.b64 {tmp, %r717}, %rd44; }
	xor.b32  	%r718, %r717, -136515619;
	mul.lo.s32 	%r719, %r718, -1703105765;
	add.s32 	%r720, %r716, %r719;
	add.s32 	%r1798, %r720, 6615241;
	add.s32 	%r1528, %r716, 123456789;
	st.local.v2.u32 	[%rd4], {%r1798, %r1528};
	xor.b32  	%r1527, %r716, 362436069;
	add.s32 	%r1526, %r719, 521288629;
	st.local.v2.u32 	[%rd4+8], {%r1527, %r1526};
	xor.b32  	%r1525, %r719, 88675123;
	add.s32 	%r1524, %r716, 5783321;
	st.local.v2.u32 	[%rd4+16], {%r1525, %r1524};
	setp.eq.s32 	%p3, %r1, 0;
	@%p3 bra 	$L__BB2_116;
	cvt.u64.u32 	%rd315, %r1;
	mov.b32 	%r1511, 0;
$L__BB2_3:
	mov.u64 	%rd6, %rd315;
	and.b64  	%rd7, %rd6, 3;
	setp.eq.s64 	%p4, %rd7, 0;
	@%p4 bra 	$L__BB2_115;
	mul.wide.u32 	%rd45, %r1511, 3200;
	mov.u64 	%rd46, precalc_xorwow_matrix;
	add.s64 	%rd8, %rd46, %rd45;
	mov.b32 	%r1524, 0;
	mov.u32 	%r1525, %r1524;
	mov.u32 	%r1526, %r1524;
	mov.u32 	%r1527, %r1524;
	mov.u32 	%r1528, %r1524;
	mov.u32 	%r1517, %r1524;
$L__BB2_5:
	mul.wide.u32 	%rd47, %r1517, 4;
	add.s64 	%rd48, %rd4, %rd47;
	ld.local.u32 	%r21, [%rd48+4];
	shl.b32 	%r22, %r1517, 5;
	mov.b32 	%r1523, 0;
$L__BB2_6:
	.pragma "nounroll";
	shr.u32 	%r724, %r21, %r1523;
	and.b32  	%r725, %r724, 1;
	setp.eq.b32 	%p5, %r725, 1;
	not.pred 	%p6, %p5;
	add.s32 	%r726, %r22, %r1523;
	mul.lo.s32 	%r727, %r726, 5;
	mul.wide.u32 	%rd49, %r727, 4;
	add.s64 	%rd9, %rd8, %rd49;
	@%p6 bra 	$L__BB2_8;
	ld.global.u32 	%r728, [%rd9];
	xor.b32  	%r1528, %r1528, %r728;
	ld.global.u32 	%r729, [%rd9+4];
	xor.b32  	%r1527, %r1527, %r729;
	ld.global.u32 	%r730, [%rd9+8];
	xor.b32  	%r1526, %r1526, %r730;
	ld.global.u32 	%r731, [%rd9+12];
	xor.b32  	%r1525, %r1525, %r731;
	ld.global.u32 	%r732, [%rd9+16];
	xor.b32  	%r1524, %r1524, %r732;
$L__BB2_8:
	and.b32  	%r734, %r724, 2;
	setp.eq.s32 	%p7, %r734, 0;
	@%p7 bra 	$L__BB2_10;
	ld.global.u32 	%r735, [%rd9+20];
	xor.b32  	%r1528, %r1528, %r735;
	ld.global.u32 	%r736, [%rd9+24];
	xor.b32  	%r1527, %r1527, %r736;
	ld.global.u32 	%r737, [%rd9+28];
	xor.b32  	%r1526, %r1526, %r737;
	ld.global.u32 	%r738, [%rd9+32];
	xor.b32  	%r1525, %r1525, %r738;
	ld.global.u32 	%r739, [%rd9+36];
	xor.b32  	%r1524, %r1524, %r739;
$L__BB2_10:
	and.b32  	%r741, %r724, 4;
	setp.eq.s32 	%p8, %r741, 0;
	@%p8 bra 	$L__BB2_12;
	ld.global.u32 	%r742, [%rd9+40];
	xor.b32  	%r1528, %r1528, %r742;
	ld.global.u32 	%r743, [%rd9+44];
	xor.b32  	%r1527, %r1527, %r743;
	ld.global.u32 	%r744, [%rd9+48];
	xor.b32  	%r1526, %r1526, %r744;
	ld.global.u32 	%r745, [%rd9+52];
	xor.b32  	%r1525, %r1525, %r745;
	ld.global.u32 	%r746, [%rd9+56];
	xor.b32  	%r1524, %r1524, %r746;
$L__BB2_12:
	and.b32  	%r748, %r724, 8;
	setp.eq.s32 	%p9, %r748, 0;
	@%p9 bra 	$L__BB2_14;
	ld.global.u32 	%r749, [%rd9+60];
	xor.b32  	%r1528, %r1528, %r749;
	ld.global.u32 	%r750, [%rd9+64];
	xor.b32  	%r1527, %r1527, %r750;
	ld.global.u32 	%r751, [%rd9+68];
	xor.b32  	%r1526, %r1526, %r751;
	ld.global.u32 	%r752, [%rd9+72];
	xor.b32  	%r1525, %r1525, %r752;
	ld.global.u32 	%r753, [%rd9+76];
	xor.b32  	%r1524, %r1524, %r753;
$L__BB2_14:
	and.b32  	%r755, %r724, 16;
	setp.eq.s32 	%p10, %r755, 0;
	@%p10 bra 	$L__BB2_16;
	ld.global.u32 	%r756, [%rd9+80];
	xor.b32  	%r1528, %r1528, %r756;
	ld.global.u32 	%r757, [%rd9+84];
	xor.b32  	%r1527, %r1527, %r757;
	ld.global.u32 	%r758, [%rd9+88];
	xor.b32  	%r1526, %r1526, %r758;
	ld.global.u32 	%r759, [%rd9+92];
	xor.b32  	%r1525, %r1525, %r759;
	ld.global.u32 	%r760, [%rd9+96];
	xor.b32  	%r1524, %r1524, %r760;
$L__BB2_16:
	and.b32  	%r762, %r724, 32;
	setp.eq.s32 	%p11, %r762, 0;
	@%p11 bra 	$L__BB2_18;
	ld.global.u32 	%r763, [%rd9+100];
	xor.b32  	%r1528, %r1528, %r763;
	ld.global.u32 	%r764, [%rd9+104];
	xor.b32  	%r1527, %r1527, %r764;
	ld.global.u32 	%r765, [%rd9+108];
	xor.b32  	%r1526, %r1526, %r765;
	ld.global.u32 	%r766, [%rd9+112];
	xor.b32  	%r1525, %r1525, %r766;
	ld.global.u32 	%r767, [%rd9+116];
	xor.b32  	%r1524, %r1524, %r767;
$L__BB2_18:
	and.b32  	%r769, %r724, 64;
	setp.eq.s32 	%p12, %r769, 0;
	@%p12 bra 	$L__BB2_20;
	ld.global.u32 	%r770, [%rd9+120];
	xor.b32  	%r1528, %r1528, %r770;
	ld.global.u32 	%r771, [%rd9+124];
	xor.b32  	%r1527, %r1527, %r771;
	ld.global.u32 	%r772, [%rd9+128];
	xor.b32  	%r1526, %r1526, %r772;
	ld.global.u32 	%r773, [%rd9+132];
	xor.b32  	%r1525, %r1525, %r773;
	ld.global.u32 	%r774, [%rd9+136];
	xor.b32  	%r1524, %r1524, %r774;
$L__BB2_20:
	and.b32  	%r776, %r724, 128;
	setp.eq.s32 	%p13, %r776, 0;
	@%p13 bra 	$L__BB2_22;
	ld.global.u32 	%r777, [%rd9+140];
	xor.b32  	%r1528, %r1528, %r777;
	ld.global.u32 	%r778, [%rd9+144];
	xor.b32  	%r1527, %r1527, %r778;
	ld.global.u32 	%r779, [%rd9+148];
	xor.b32  	%r1526, %r1526, %r779;
	ld.global.u32 	%r780, [%rd9+152];
	xor.b32  	%r1525, %r1525, %r780;
	ld.global.u32 	%r781, [%rd9+156];
	xor.b32  	%r1524, %r1524, %r781;
$L__BB2_22:
	and.b32  	%r783, %r724, 256;
	setp.eq.s32 	%p14, %r783, 0;
	@%p14 bra 	$L__BB2_24;
	ld.global.u32 	%r784, [%rd9+160];
	xor.b32  	%r1528, %r1528, %r784;
	ld.global.u32 	%r785, [%rd9+164];
	xor.b32  	%r1527, %r1527, %r785;
	ld.global.u32 	%r786, [%rd9+168];
	xor.b32  	%r1526, %r1526, %r786;
	ld.global.u32 	%r787, [%rd9+172];
	xor.b32  	%r1525, %r1525, %r787;
	ld.global.u32 	%r788, [%rd9+176];
	xor.b32  	%r1524, %r1524, %r788;
$L__BB2_24:
	and.b32  	%r790, %r724, 512;
	setp.eq.s32 	%p15, %r790, 0;
	@%p15 bra 	$L__BB2_26;
	ld.global.u32 	%r791, [%rd9+180];
	xor.b32  	%r1528, %r1528, %r791;
	ld.global.u32 	%r792, [%rd9+184];
	xor.b32  	%r1527, %r1527, %r792;
	ld.global.u32 	%r793, [%rd9+188];
	xor.b32  	%r1526, %r1526, %r793;
	ld.global.u32 	%r794, [%rd9+192];
	xor.b32  	%r1525, %r1525, %r794;
	ld.global.u32 	%r795, [%rd9+196];
	xor.b32  	%r1524, %r1524, %r795;
$L__BB2_26:
	and.b32  	%r797, %r724, 1024;
	setp.eq.s32 	%p16, %r797, 0;
	@%p16 bra 	$L__BB2_28;
	ld.global.u32 	%r798, [%rd9+200];
	xor.b32  	%r1528, %r1528, %r798;
	ld.global.u32 	%r799, [%rd9+204];
	xor.b32  	%r1527, %r1527, %r799;
	ld.global.u32 	%r800, [%rd9+208];
	xor.b32  	%r1526, %r1526, %r800;
	ld.global.u32 	%r801, [%rd9+212];
	xor.b32  	%r1525, %r1525, %r801;
	ld.global.u32 	%r802, [%rd9+216];
	xor.b32  	%r1524, %r1524, %r802;
$L__BB2_28:
	and.b32  	%r804, %r724, 2048;
	setp.eq.s32 	%p17, %r804, 0;
	@%p17 bra 	$L__BB2_30;
	ld.global.u32 	%r805, [%rd9+220];
	xor.b32  	%r1528, %r1528, %r805;
	ld.global.u32 	%r806, [%rd9+224];
	xor.b32  	%r1527, %r1527, %r806;
	ld.global.u32 	%r807, [%rd9+228];
	xor.b32  	%r1526, %r1526, %r807;
	ld.global.u32 	%r808, [%rd9+232];
	xor.b32  	%r1525, %r1525, %r808;
	ld.global.u32 	%r809, [%rd9+236];
	xor.b32  	%r1524, %r1524, %r809;
$L__BB2_30:
	and.b32  	%r811, %r724, 4096;
	setp.eq.s32 	%p18, %r811, 0;
	@%p18 bra 	$L__BB2_32;
	ld.global.u32 	%r812, [%rd9+240];
	xor.b32  	%r1528, %r1528, %r812;
	ld.global.u32 	%r813, [%rd9+244];
	xor.b32  	%r1527, %r1527, %r813;
	ld.global.u32 	%r814, [%rd9+248];
	xor.b32  	%r1526, %r1526, %r814;
	ld.global.u32 	%r815, [%rd9+252];
	xor.b32  	%r1525, %r1525, %r815;
	ld.global.u32 	%r816, [%rd9+256];
	xor.b32  	%r1524, %r1524, %r816;
$L__BB2_32:
	and.b32  	%r818, %r724, 8192;
	setp.eq.s32 	%p19, %r818, 0;
	@%p19 bra 	$L__BB2_34;
	ld.global.u32 	%r819, [%rd9+260];
	xor.b32  	%r1528, %r1528, %r819;
	ld.global.u32 	%r820, [%rd9+264];
	xor.b32  	%r1527, %r1527, %r820;
	ld.global.u32 	%r821, [%rd9+268];
	xor.b32  	%r1526, %r1526, %r821;
	ld.global.u32 	%r822, [%rd9+272];
	xor.b32  	%r1525, %r1525, %r822;
	ld.global.u32 	%r823, [%rd9+276];
	xor.b32  	%r1524, %r1524, %r823;
$L__BB2_34:
	and.b32  	%r825, %r724, 16384;
	setp.eq.s32 	%p20, %r825, 0;
	@%p20 bra 	$L__BB2_36;
	ld.global.u32 	%r826, [%rd9+280];
	xor.b32  	%r1528, %r1528, %r826;
	ld.global.u32 	%r827, [%rd9+284];
	xor.b32  	%r1527, %r1527, %r827;
	ld.global.u32 	%r828, [%rd9+288];
	xor.b32  	%r1526, %r1526, %r828;
	ld.global.u32 	%r829, [%rd9+292];
	xor.b32  	%r1525, %r1525, %r829;
	ld.global.u32 	%r830, [%rd9+296];
	xor.b32  	%r1524, %r1524, %r830;
$L__BB2_36:
	and.b32  	%r832, %r724, 32768;
	setp.eq.s32 	%p21, %r832, 0;
	@%p21 bra 	$L__BB2_38;
	ld.global.u32 	%r833, [%rd9+300];
	xor.b32  	%r1528, %r1528, %r833;
	ld.global.u32 	%r834, [%rd9+304];
	xor.b32  	%r1527, %r1527, %r834;
	ld.global.u32 	%r835, [%rd9+308];
	xor.b32  	%r1526, %r1526, %r835;
	ld.global.u32 	%r836, [%rd9+312];
	xor.b32  	%r1525, %r1525, %r836;
	ld.global.u32 	%r837, [%rd9+316];
	xor.b32  	%r1524, %r1524, %r837;
$L__BB2_38:
	add.s32 	%r1523, %r1523, 16;
	setp.ne.s32 	%p22, %r1523, 32;
	@%p22 bra 	$L__BB2_6;
	mad.lo.s32 	%r838, %r1517, -31, %r22;
	add.s32 	%r1517, %r838, 1;
	setp.ne.s32 	%p23, %r1517, 5;
	@%p23 bra 	$L__BB2_5;
	st.local.u32 	[%rd4+4], %r1528;
	st.local.v2.u32 	[%rd4+8], {%r1527, %r1526};
	st.local.v2.u32 	[%rd4+16], {%r1525, %r1524};
	setp.eq.s64 	%p24, %rd7, 1;
	@%p24 bra 	$L__BB2_115;
	mov.b32 	%r1524, 0;
	mov.u32 	%r1525, %r1524;
	mov.u32 	%r1526, %r1524;
	mov.u32 	%r1527, %r1524;
	mov.u32 	%r1528, %r1524;
	mov.u32 	%r1609, %r1524;
$L__BB2_42:
	mul.wide.u32 	%rd50, %r1609, 4;
	add.s64 	%rd51, %rd4, %rd50;
	ld.local.u32 	%r197, [%rd51+4];
	shl.b32 	%r198, %r1609, 5;
	mov.b32 	%r1615, 0;
$L__BB2_43:
	.pragma "nounroll";
	shr.u32 	%r841, %r197, %r1615;
	and.b32  	%r842, %r841, 1;
	setp.eq.b32 	%p25, %r842, 1;
	not.pred 	%p26, %p25;
	add.s32 	%r843, %r198, %r1615;
	mul.lo.s32 	%r844, %r843, 5;
	mul.wide.u32 	%rd52, %r844, 4;
	add.s64 	%rd10, %rd8, %rd52;
	@%p26 bra 	$L__BB2_45;
	ld.global.u32 	%r845, [%rd10];
	xor.b32  	%r1528, %r1528, %r845;
	ld.global.u32 	%r846, [%rd10+4];
	xor.b32  	%r1527, %r1527, %r846;
	ld.global.u32 	%r847, [%rd10+8];
	xor.b32  	%r1526, %r1526, %r847;
	ld.global.u32 	%r848, [%rd10+12];
	xor.b32  	%r1525, %r1525, %r848;
	ld.global.u32 	%r849, [%rd10+16];
	xor.b32  	%r1524, %r1524, %r849;
$L__BB2_45:
	and.b32  	%r851, %r841, 2;
	setp.eq.s32 	%p27, %r851, 0;
	@%p27 bra 	$L__BB2_47;
	ld.global.u32 	%r852, [%rd10+20];
	xor.b32  	%r1528, %r1528, %r852;
	ld.global.u32 	%r853, [%rd10+24];
	xor.b32  	%r1527, %r1527, %r853;
	ld.global.u32 	%r854, [%rd10+28];
	xor.b32  	%r1526, %r1526, %r854;
	ld.global.u32 	%r855, [%rd10+32];
	xor.b32  	%r1525, %r1525, %r855;
	ld.global.u32 	%r856, [%rd10+36];
	xor.b32  	%r1524, %r1524, %r856;
$L__BB2_47:
	and.b32  	%r858, %r841, 4;
	setp.eq.s32 	%p28, %r858, 0;
	@%p28 bra 	$L__BB2_49;
	ld.global.u32 	%r859, [%rd10+40];
	xor.b32  	%r1528, %r1528, %r859;
	ld.global.u32 	%r860, [%rd10+44];
	xor.b32  	%r1527, %r1527, %r860;
	ld.global.u32 	%r861, [%rd10+48];
	xor.b32  	%r1526, %r1526, %r861;
	ld.global.u32 	%r862, [%rd10+52];
	xor.b32  	%r1525, %r1525, %r862;
	ld.global.u32 	%r863, [%rd10+56];
	xor.b32  	%r1524, %r1524, %r863;
$L__BB2_49:
	and.b32  	%r865, %r841, 8;
	setp.eq.s32 	%p29, %r865, 0;
	@%p29 bra 	$L__BB2_51;
	ld.global.u32 	%r866, [%rd10+60];
	xor.b32  	%r1528, %r1528, %r866;
	ld.global.u32 	%r867, [%rd10+64];
	xor.b32  	%r1527, %r1527, %r867;
	ld.global.u32 	%r868, [%rd10+68];
	xor.b32  	%r1526, %r1526, %r868;
	ld.global.u32 	%r869, [%rd10+72];
	xor.b32  	%r1525, %r1525, %r869;
	ld.global.u32 	%r870, [%rd10+76];
	xor.b32  	%r1524, %r1524, %r870;
$L__BB2_51:
	and.b32  	%r872, %r841, 16;
	setp.eq.s32 	%p30, %r872, 0;
	@%p30 bra 	$L__BB2_53;
	ld.global.u32 	%r873, [%rd10+80];
	xor.b32  	%r1528, %r1528, %r873;
	ld.global.u32 	%r874, [%rd10+84];
	xor.b32  	%r1527, %r1527, %r874;
	ld.global.u32 	%r875, [%rd10+88];
	xor.b32  	%r1526, %r1526, %r875;
	ld.global.u32 	%r876, [%rd10+92];
	xor.b32  	%r1525, %r1525, %r876;
	ld.global.u32 	%r877, [%rd10+96];
	xor.b32  	%r1524, %r1524, %r877;
$L__BB2_53:
	and.b32  	%r879, %r841, 32;
	setp.eq.s32 	%p31, %r879, 0;
	@%p31 bra 	$L__BB2_55;
	ld.global.u32 	%r880, [%rd10+100];
	xor.b32  	%r1528, %r1528, %r880;
	ld.global.u32 	%r881, [%rd10+104];
	xor.b32  	%r1527, %r1527, %r881;
	ld.global.u32 	%r882, [%rd10+108];
	xor.b32  	%r1526, %r1526, %r882;
	ld.global.u32 	%r883, [%rd10+112];
	xor.b32  	%r1525, %r1525, %r883;
	ld.global.u32 	%r884, [%rd10+116];
	xor.b32  	%r1524, %r1524, %r884;
$L__BB2_55:
	and.b32  	%r886, %r841, 64;
	setp.eq.s32 	%p32, %r886, 0;
	@%p32 bra 	$L__BB2_57;
	ld.global.u32 	%r887, [%rd10+120];
	xor.b32  	%r1528, %r1528, %r887;
	ld.global.u32 	%r888, [%rd10+124];
	xor.b32  	%r1527, %r1527, %r888;
	ld.global.u32 	%r889, [%rd10+128];
	xor.b32  	%r1526, %r1526, %r889;
	ld.global.u32 	%r890, [%rd10+132];
	xor.b32  	%r1525, %r1525, %r890;
	ld.global.u32 	%r891, [%rd10+136];
	xor.b32  	%r1524, %r1524, %r891;
$L__BB2_57:
	and.b32  	%r893, %r841, 128;
	setp.eq.s32 	%p33, %r893, 0;
	@%p33 bra 	$L__BB2_59;
	ld.global.u32 	%r894, [%rd10+140];
	xor.b32  	%r1528, %r1528, %r894;
	ld.global.u32 	%r895, [%rd10+144];
	xor.b32  	%r1527, %r1527, %r895;
	ld.global.u32 	%r896, [%rd10+148];
	xor.b32  	%r1526, %r1526, %r896;
	ld.global.u32 	%r897, [%rd10+152];
	xor.b32  	%r1525, %r1525, %r897;
	ld.global.u32 	%r898, [%rd10+156];
	xor.b32  	%r1524, %r1524, %r898;
$L__BB2_59:
	and.b32  	%r900, %r841, 256;
	setp.eq.s32 	%p34, %r900, 0;
	@%p34 bra 	$L__BB2_61;
	ld.global.u32 	%r901, [%rd10+160];
	xor.b32  	%r1528, %r1528, %r901;
	ld.global.u32 	%r902, [%rd10+164];
	xor.b32  	%r1527, %r1527, %r902;
	ld.global.u32 	%r903, [%rd10+168];
	xor.b32  	%r1526, %r1526, %r903;
	ld.global.u32 	%r904, [%rd10+172];
	xor.b32  	%r1525, %r1525, %r904;
	ld.global.u32 	%r905, [%rd10+176];
	xor.b32  	%r1524, %r1524, %r905;
$L__BB2_61:
	and.b32  	%r907, %r841, 512;
	setp.eq.s32 	%p35, %r907, 0;
	@%p35 bra 	$L__BB2_63;
	ld.global.u32 	%r908, [%rd10+180];
	xor.b32  	%r1528, %r1528, %r908;
	ld.global.u32 	%r909, [%rd10+184];
	xor.b32  	%r1527, %r1527, %r909;
	ld.global.u32 	%r910, [%rd10+188];
	xor.b32  	%r1526, %r1526, %r910;
	ld.global.u32 	%r911, [%rd10+192];
	xor.b32  	%r1525, %r1525, %r911;
	ld.global.u32 	%r912, [%rd10+196];
	xor.b32  	%r1524, %r1524, %r912;
$L__BB2_63:
	and.b32  	%r914, %r841, 1024;
	setp.eq.s32 	%p36, %r914, 0;
	@%p36 bra 	$L__BB2_65;
	ld.global.u32 	%r915, [%rd10+200];
	xor.b32  	%r1528, %r1528, %r915;
	ld.global.u32 	%r916, [%rd10+204];
	xor.b32  	%r1527, %r1527, %r916;
	ld.global.u32 	%r917, [%rd10+208];
	xor.b32  	%r1526, %r1526, %r917;
	ld.global.u32 	%r918, [%rd10+212];
	xor.b32  	%r1525, %r1525, %r918;
	ld.global.u32 	%r919, [%rd10+216];
	xor.b32  	%r1524, %r1524, %r919;
$L__BB2_65:
	and.b32  	%r921, %r841, 2048;
	setp.eq.s32 	%p37, %r921, 0;
	@%p37 bra 	$L__BB2_67;
	ld.global.u32 	%r922, [%rd10+220];
	xor.b32  	%r1528, %r1528, %r922;
	ld.global.u32 	%r923, [%rd10+224];
	xor.b32  	%r1527, %r1527, %r923;
	ld.global.u32 	%r924, [%rd10+228];
	xor.b32  	%r1526, %r1526, %r924;
	ld.global.u32 	%r925, [%rd10+232];
	xor.b32  	%r1525, %r1525, %r925;
	ld.global.u32 	%r926, [%rd10+236];
	xor.b32  	%r1524, %r1524, %r926;
$L__BB2_67:
	and.b32  	%r928, %r841, 4096;
	setp.eq.s32 	%p38, %r928, 0;
	@%p38 bra 	$L__BB2_69;
	ld.global.u32 	%r929, [%rd10+240];
	xor.b32  	%r1528, %r1528, %r929;
	ld.global.u32 	%r930, [%rd10+244];
	xor.b32  	%r1527, %r1527, %r930;
	ld.global.u32 	%r931, [%rd10+248];
	xor.b32  	%r1526, %r1526, %r931;
	ld.global.u32 	%r932, [%rd10+252];
	xor.b32  	%r1525, %r1525, %r932;
	ld.global.u32 	%r933, [%rd10+256];
	xor.b32  	%r1524, %r1524, %r933;
$L__BB2_69:
	and.b32  	%r935, %r841, 8192;
	setp.eq.s32 	%p39, %r935, 0;
	@%p39 bra 	$L__BB2_71;
	ld.global.u32 	%r936, [%rd10+260];
	xor.b32  	%r1528, %r1528, %r936;
	ld.global.u32 	%r937, [%rd10+264];
	xor.b32  	%r1527, %r1527, %r937;
	ld.global.u32 	%r938, [%rd10+268];
	xor.b32  	%r1526, %r1526, %r938;
	ld.global.u32 	%r939, [%rd10+272];
	xor.b32  	%r1525, %r1525, %r939;
	ld.global.u32 	%r940, [%rd10+276];
	xor.b32  	%r1524, %r1524, %r940;
$L__BB2_71:
	and.b32  	%r942, %r841, 16384;
	setp.eq.s32 	%p40, %r942, 0;
	@%p40 bra 	$L__BB2_73;
	ld.global.u32 	%r943, [%rd10+280];
	xor.b32  	%r1528, %r1528, %r943;
	ld.global.u32 	%r944, [%rd10+284];
	xor.b32  	%r1527, %r1527, %r944;
	ld.global.u32 	%r945, [%rd10+288];
	xor.b32  	%r1526, %r1526, %r945;
	ld.global.u32 	%r946, [%rd10+292];
	xor.b32  	%r1525, %r1525, %r946;
	ld.global.u32 	%r947, [%rd10+296];
	xor.b32  	%r1524, %r1524, %r947;
$L__BB2_73:
	and.b32  	%r949, %r841, 32768;
	setp.eq.s32 	%p41, %r949, 0;
	@%p41 bra 	$L__BB2_75;
	ld.global.u32 	%r950, [%rd10+300];
	xor.b32  	%r1528, %r1528, %r950;
	ld.global.u32 	%r951, [%rd10+304];
	xor.b32  	%r1527, %r1527, %r951;
	ld.global.u32 	%r952, [%rd10+308];
	xor.b32  	%r1526, %r1526, %r952;
	ld.global.u32 	%r953, [%rd10+312];
	xor.b32  	%r1525, %r1525, %r953;
	ld.global.u32 	%r954, [%rd10+316];
	xor.b32  	%r1524, %r1524, %r954;
$L__BB2_75:
	add.s32 	%r1615, %r1615, 16;
	setp.ne.s32 	%p42, %r1615, 32;
	@%p42 bra 	$L__BB2_43;
	mad.lo.s32 	%r955, %r1609, -31, %r198;
	add.s32 	%r1609, %r955, 1;
	setp.ne.s32 	%p43, %r1609, 5;
	@%p43 bra 	$L__BB2_42;
	st.local.u32 	[%rd4+4], %r1528;
	st.local.v2.u32 	[%rd4+8], {%r1527, %r1526};
	st.local.v2.u32 	[%rd4+16], {%r1525, %r1524};
	setp.ne.s64 	%p44, %rd7, 3;
	@%p44 bra 	$L__BB2_115;
	mov.b32 	%r1524, 0;
	mov.u32 	%r1525, %r1524;
	mov.u32 	%r1526, %r1524;
	mov.u32 	%r1527, %r1524;
	mov.u32 	%r1528, %r1524;
	mov.u32 	%r1701, %r1524;
$L__BB2_79:
	mul.wide.u32 	%rd53, %r1701, 4;
	add.s64 	%rd54, %rd4, %rd53;
	ld.local.u32 	%r373, [%rd54+4];
	shl.b32 	%r374, %r1701, 5;
	mov.b32 	%r1707, 0;
$L__BB2_80:
	.pragma "nounroll";
	shr.u32 	%r958, %r373, %r1707;
	and.b32  	%r959, %r958, 1;
	setp.eq.b32 	%p45, %r959, 1;
	not.pred 	%p46, %p45;
	add.s32 	%r960, %r374, %r1707;
	mul.lo.s32 	%r961, %r960, 5;
	mul.wide.u32 	%rd55, %r961, 4;
	add.s64 	%rd11, %rd8, %rd55;
	@%p46 bra 	$L__BB2_82;
	ld.global.u32 	%r962, [%rd11];
	xor.b32  	%r1528, %r1528, %r962;
	ld.global.u32 	%r963, [%rd11+4];
	xor.b32  	%r1527, %r1527, %r963;
	ld.global.u32 	%r964, [%rd11+8];
	xor.b32  	%r1526, %r1526, %r964;
	ld.global.u32 	%r965, [%rd11+12];
	xor.b32  	%r1525, %r1525, %r965;
	ld.global.u32 	%r966, [%rd11+16];
	xor.b32  	%r1524, %r1524, %r966;
$L__BB2_82:
	and.b32  	%r968, %r958, 2;
	setp.eq.s32 	%p47, %r968, 0;
	@%p47 bra 	$L__BB2_84;
	ld.global.u32 	%r969, [%rd11+20];
	xor.b32  	%r1528, %r1528, %r969;
	ld.global.u32 	%r970, [%rd11+24];
	xor.b32  	%r1527, %r1527, %r970;
	ld.global.u32 	%r971, [%rd11+28];
	xor.b32  	%r1526, %r1526, %r971;
	ld.global.u32 	%r972, [%rd11+32];
	xor.b32  	%r1525, %r1525, %r972;
	ld.global.u32 	%r973, [%rd11+36];
	xor.b32  	%r1524, %r1524, %r973;
$L__BB2_84:
	and.b32  	%r975, %r958, 4;
	setp.eq.s32 	%p48, %r975, 0;
	@%p48 bra 	$L__BB2_86;
	ld.global.u32 	%r976, [%rd11+40];
	xor.b32  	%r1528, %r1528, %r976;
	ld.global.u32 	%r977, [%rd11+44];
	xor.b32  	%r1527, %r1527, %r977;
	ld.global.u32 	%r978, [%rd11+48];
	xor.b32  	%r1526, %r1526, %r978;
	ld.global.u32 	%r979, [%rd11+52];
	xor.b32  	%r1525, %r1525, %r979;
	ld.global.u32 	%r980, [%rd11+56];
	xor.b32  	%r1524, %r1524, %r980;
$L__BB2_86:
	and.b32  	%r982, %r958, 8;
	setp.eq.s32 	%p49, %r982, 0;
	@%p49 bra 	$L__BB2_88;
	ld.global.u32 	%r983, [%rd11+60];
	xor.b32  	%r1528, %r1528, %r983;
	ld.global.u32 	%r984, [%rd11+64];
	xor.b32  	%r1527, %r1527, %r984;
	ld.global.u32 	%r985, [%rd11+68];
	xor.b32  	%r1526, %r1526, %r985;
	ld.global.u32 	%r986, [%rd11+72];
	xor.b32  	%r1525, %r1525, %r986;
	ld.global.u32 	%r987, [%rd11+76];
	xor.b32  	%r1524, %r1524, %r987;
$L__BB2_88:
	and.b32  	%r989, %r958, 16;
	setp.eq.s32 	%p50, %r989, 0;
	@%p50 bra 	$L__BB2_90;
	ld.global.u32 	%r990, [%rd11+80];
	xor.b32  	%r1528, %r1528, %r990;
	ld.global.u32 	%r991, [%rd11+84];
	xor.b32  	%r1527, %r1527, %r991;
	ld.global.u32 	%r992, [%rd11+88];
	xor.b32  	%r1526, %r1526, %r992;
	ld.global.u32 	%r993, [%rd11+92];
	xor.b32  	%r1525, %r1525, %r993;
	ld.global.u32 	%r994, [%rd11+96];
	xor.b32  	%r1524, %r1524, %r994;
$L__BB2_90:
	and.b32  	%r996, %r958, 32;
	setp.eq.s32 	%p51, %r996, 0;
	@%p51 bra 	$L__BB2_92;
	ld.global.u32 	%r997, [%rd11+100];
	xor.b32  	%r1528, %r1528, %r997;
	ld.global.u32 	%r998, [%rd11+104];
	xor.b32  	%r1527, %r1527, %r998;
	ld.global.u32 	%r999, [%rd11+108];
	xor.b32  	%r1526, %r1526, %r999;
	ld.global.u32 	%r1000, [%rd11+112];
	xor.b32  	%r1525, %r1525, %r1000;
	ld.global.u32 	%r1001, [%rd11+116];
	xor.b32  	%r1524, %r1524, %r1001;
$L__BB2_92:
	and.b32  	%r1003, %r958, 64;
	setp.eq.s32 	%p52, %r1003, 0;
	@%p52 bra 	$L__BB2_94;
	ld.global.u32 	%r1004, [%rd11+120];
	xor.b32  	%r1528, %r1528, %r1004;
	ld.global.u32 	%r1005, [%rd11+124];
	xor.b32  	%r1527, %r1527, %r1005;
	ld.global.u32 	%r1006, [%rd11+128];
	xor.b32  	%r1526, %r1526, %r1006;
	ld.global.u32 	%r1007, [%rd11+132];
	xor.b32  	%r1525, %r1525, %r1007;
	ld.global.u32 	%r1008, [%rd11+136];
	xor.b32  	%r1524, %r1524, %r1008;
$L__BB2_94:
	and.b32  	%r1010, %r958, 128;
	setp.eq.s32 	%p53, %r1010, 0;
	@%p53 bra 	$L__BB2_96;
	ld.global.u32 	%r1011, [%rd11+140];
	xor.b32  	%r1528, %r1528, %r1011;
	ld.global.u32 	%r1012, [%rd11+144];
	xor.b32  	%r1527, %r1527, %r1012;
	ld.global.u32 	%r1013, [%rd11+148];
	xor.b32  	%r1526, %r1526, %r1013;
	ld.global.u32 	%r1014, [%rd11+152];
	xor.b32  	%r1525, %r1525, %r1014;
	ld.global.u32 	%r1015, [%rd11+156];
	xor.b32  	%r1524, %r1524, %r1015;
$L__BB2_96:
	and.b32  	%r1017, %r958, 256;
	setp.eq.s32 	%p54, %r1017, 0;
	@%p54 bra 	$L__BB2_98;
	ld.global.u32 	%r1018, [%rd11+160];
	xor.b32  	%r1528, %r1528, %r1018;
	ld.global.u32 	%r1019, [%rd11+164];
	xor.b32  	%r1527, %r1527, %r1019;
	ld.global.u32 	%r1020, [%rd11+168];
	xor.b32  	%r1526, %r1526, %r1020;
	ld.global.u32 	%r1021, [%rd11+172];
	xor.b32  	%r1525, %r1525, %r1021;
	ld.global.u32 	%r1022, [%rd11+176];
	xor.b32  	%r1524, %r1524, %r1022;
$L__BB2_98:
	and.b32  	%r1024, %r958, 512;
	setp.eq.s32 	%p55, %r1024, 0;
	@%p55 bra 	$L__BB2_100;
	ld.global.u32 	%r1025, [%rd11+180];
	xor.b32  	%r1528, %r1528, %r1025;
	ld.global.u32 	%r1026, [%rd11+184];
	xor.b32  	%r1527, %r1527, %r1026;
	ld.global.u32 	%r1027, [%rd11+188];
	xor.b32  	%r1526, %r1526, %r1027;
	ld.global.u32 	%r1028, [%rd11+192];
	xor.b32  	%r1525, %r1525, %r1028;
	ld.global.u32 	%r1029, [%rd11+196];
	xor.b32  	%r1524, %r1524, %r1029;
$L__BB2_100:
	and.b32  	%r1031, %r958, 1024;
	setp.eq.s32 	%p56, %r1031, 0;
	@%p56 bra 	$L__BB2_102;
	ld.global.u32 	%r1032, [%rd11+200];
	xor.b32  	%r1528, %r1528, %r1032;
	ld.global.u32 	%r1033, [%rd11+204];
	xor.b32  	%r1527, %r1527, %r1033;
	ld.global.u32 	%r1034, [%rd11+208];
	xor.b32  	%r1526, %r1526, %r1034;
	ld.global.u32 	%r1035, [%rd11+212];
	xor.b32  	%r1525, %r1525, %r1035;
	ld.global.u32 	%r1036, [%rd11+216];
	xor.b32  	%r1524, %r1524, %r1036;
$L__BB2_102:
	and.b32  	%r1038, %r958, 2048;
	setp.eq.s32 	%p57, %r1038, 0;
	@%p57 bra 	$L__BB2_104;
	ld.global.u32 	%r1039, [%rd11+220];
	xor.b32  	%r1528, %r1528, %r1039;
	ld.global.u32 	%r1040, [%rd11+224];
	xor.b32  	%r1527, %r1527, %r1040;
	ld.global.u32 	%r1041, [%rd11+228];
	xor.b32  	%r1526, %r1526, %r1041;
	ld.global.u32 	%r1042, [%rd11+232];
	xor.b32  	%r1525, %r1525, %r1042;
	ld.global.u32 	%r1043, [%rd11+236];
	xor.b32  	%r1524, %r1524, %r1043;
$L__BB2_104:
	and.b32  	%r1045, %r958, 4096;
	setp.eq.s32 	%p58, %r1045, 0;
	@%p58 bra 	$L__BB2_106;
	ld.global.u32 	%r1046, [%rd11+240];
	xor.b32  	%r1528, %r1528, %r1046;
	ld.global.u32 	%r1047, [%rd11+244];
	xor.b32  	%r1527, %r1527, %r1047;
	ld.global.u32 	%r1048, [%rd11+248];
	xor.b32  	%r1526, %r1526, %r1048;
	ld.global.u32 	%r1049, [%rd11+252];
	xor.b32  	%r1525, %r1525, %r1049;
	ld.global.u32 	%r1050, [%rd11+256];
	xor.b32  	%r1524, %r1524, %r1050;
$L__BB2_106:
	and.b32  	%r1052, %r958, 8192;
	setp.eq.s32 	%p59, %r1052, 0;
	@%p59 bra 	$L__BB2_108;
	ld.global.u32 	%r1053, [%rd11+260];
	xor.b32  	%r1528, %r1528, %r1053;
	ld.global.u32 	%r1054, [%rd11+264];
	xor.b32  	%r1527, %r1527, %r1054;
	ld.global.u32 	%r1055, [%rd11+268];
	xor.b32  	%r1526, %r1526, %r1055;
	ld.global.u32 	%r1056, [%rd11+272];
	xor.b32  	%r1525, %r1525, %r1056;
	ld.global.u32 	%r1057, [%rd11+276];
	xor.b32  	%r1524, %r1524, %r1057;
$L__BB2_108:
	and.b32  	%r1059, %r958, 16384;
	setp.eq.s32 	%p60, %r1059, 0;
	@%p60 bra 	$L__BB2_110;
	ld.global.u32 	%r1060, [%rd11+280];
	xor.b32  	%r1528, %r1528, %r1060;
	ld.global.u32 	%r1061, [%rd11+284];
	xor.b32  	%r1527, %r1527, %r1061;
	ld.global.u32 	%r1062, [%rd11+288];
	xor.b32  	%r1526, %r1526, %r1062;
	ld.global.u32 	%r1063, [%rd11+292];
	xor.b32  	%r1525, %r1525, %r1063;
	ld.global.u32 	%r1064, [%rd11+296];
	xor.b32  	%r1524, %r1524, %r1064;
$L__BB2_110:
	and.b32  	%r1066, %r958, 32768;
	setp.eq.s32 	%p61, %r1066, 0;
	@%p61 bra 	$L__BB2_112;
	ld.global.u32 	%r1067, [%rd11+300];
	xor.b32  	%r1528, %r1528, %r1067;
	ld.global.u32 	%r1068, [%rd11+304];
	xor.b32  	%r1527, %r1527, %r1068;
	ld.global.u32 	%r1069, [%rd11+308];
	xor.b32  	%r1526, %r1526, %r1069;
	ld.global.u32 	%r1070, [%rd11+312];
	xor.b32  	%r1525, %r1525, %r1070;
	ld.global.u32 	%r1071, [%rd11+316];
	xor.b32  	%r1524, %r1524, %r1071;
$L__BB2_112:
	add.s32 	%r1707, %r1707, 16;
	setp.ne.s32 	%p62, %r1707, 32;
	@%p62 bra 	$L__BB2_80;
	mad.lo.s32 	%r1072, %r1701, -31, %r374;
	add.s32 	%r1701, %r1072, 1;
	setp.ne.s32 	%p63, %r1701, 5;
	@%p63 bra 	$L__BB2_79;
	st.local.u32 	[%rd4+4], %r1528;
	st.local.v2.u32 	[%rd4+8], {%r1527, %r1526};
	st.local.v2.u32 	[%rd4+16], {%r1525, %r1524};
$L__BB2_115:
	shr.u64 	%rd315, %rd6, 2;
	add.s32 	%r1511, %r1511, 1;
	setp.gt.u64 	%p64, %rd6, 3;
	@%p64 bra 	$L__BB2_3;
$L__BB2_116:
	mov.b32 	%r1073, 0;
	st.local.v2.u32 	[%rd4+24], {%r1073, %r1073};
	st.local.u32 	[%rd4+32], %r1073;
	mov.b64 	%rd316, 0;
	st.local.u64 	[%rd4+40], %rd316;
$L__BB2_117:
	add.s64 	%rd57, %rd3, %rd316;
	mov.b16 	%rs1, 0;
	st.local.u8 	[%rd57], %rs1;
	add.s64 	%rd14, %rd316, 1;
	setp.lt.u64 	%p65, %rd316, 13509;
	mov.u64 	%rd316, %rd14;
	@%p65 bra 	$L__BB2_117;
	setp.lt.s32 	%p66, %r710, 1;
	@%p66 bra 	$L__BB2_124;
	mov.b32 	%r1804, 0;
$L__BB2_120:
	mov.u32 	%r563, %r1527;
	mov.u32 	%r1527, %r1526;
	mov.u32 	%r1526, %r1525;
	mov.u32 	%r1525, %r1524;
	shr.u32 	%r1075, %r1528, 2;
	xor.b32  	%r1076, %r1075, %r1528;
	shl.b32 	%r1077, %r1525, 4;
	shl.b32 	%r1078, %r1076, 1;
	xor.b32  	%r1079, %r1078, %r1077;
	xor.b32  	%r1080, %r1079, %r1076;
	xor.b32  	%r1524, %r1080, %r1525;
	add.s32 	%r1798, %r1798, 362437;
	add.s32 	%r1081, %r1524, %r1798;
	rem.u32 	%r1806, %r1081, %r710;
	cvt.u64.u32 	%rd58, %r1806;
	add.s64 	%rd317, %rd3, %rd58;
	ld.local.u8 	%rs2, [%rd317];
	setp.eq.s16 	%p67, %rs2, 0;
	@%p67 bra 	$L__BB2_122;
$L__BB2_121:
	add.s32 	%r1082, %r1806, 1;
	setp.eq.s32 	%p68, %r1082, %r710;
	selp.b32 	%r1806, 0, %r1082, %p68;
	cvt.s64.s32 	%rd59, %r1806;
	add.s64 	%rd317, %rd3, %rd59;
	ld.local.u8 	%rs3, [%rd317];
	setp.ne.s16 	%p69, %rs3, 0;
	@%p69 bra 	$L__BB2_121;
$L__BB2_122:
	mov.b16 	%rs4, 1;
	st.local.u8 	[%rd317], %rs4;
	add.s32 	%r572, %r1804, 1;
	mul.wide.u32 	%rd60, %r1804, 4;
	add.s64 	%rd61, %rd318, %rd60;
	st.local.u32 	[%rd61], %r1806;
	setp.eq.s32 	%p70, %r572, %r710;
	mov.u32 	%r1528, %r563;
	mov.u32 	%r1804, %r572;
	@%p70 bra 	$L__BB2_123;
	bra.uni 	$L__BB2_120;
$L__BB2_123:
	st.local.v2.u32 	[%rd4+8], {%r1527, %r1526};
	st.local.v2.u32 	[%rd4+16], {%r1525, %r1524};
	st.local.v2.u32 	[%rd4], {%r1798, %r563};
$L__BB2_124:
	add.s32 	%r554, %r710, -1;
	add.s32 	%r555, %r710, -2;
	add.s32 	%r556, %r710, -6;
	shr.u32 	%r1083, %r556, 2;
	and.b32  	%r1084, %r556, -4;
	add.s32 	%r557, %r1084, 4;
	add.s32 	%r1085, %r1083, 1;
	and.b32  	%r1086, %r1085, 2147483644;
	neg.s32 	%r558, %r1086;
	add.u64 	%rd319, %SPL, 54040;
$L__BB2_125:
	mov.u64 	%rd20, %rd319;
	mov.u64 	%rd319, %rd318;
	setp.lt.s32 	%p71, %r710, 6;
	mov.b32 	%r1825, 0;
	mov.u32 	%r1832, %r1825;
	@%p71 bra 	$L__BB2_134;
	setp.lt.u32 	%p72, %r556, 12;
	mov.b32 	%r1832, 0;
	mov.u32 	%r1818, %r1832;
	@%p72 bra 	$L__BB2_129;
	ld.local.u32 	%r1816, [%rd319];
	add.s64 	%rd320, %rd319, 32;
	mov.b32 	%r1832, 0;
	mov.u32 	%r1815, %r558;
$L__BB2_128:
	.pragma "nounroll";
	ld.local.u32 	%r1091, [%rd320+-28];
	mad.lo.s32 	%r1092, %r1816, %r710, %r1091;
	mul.wide.s32 	%rd63, %r1092, 4;
	add.s64 	%rd64, %rd1, %rd63;
	ld.global.u32 	%r1093, [%rd64];
	ld.local.u32 	%r1094, [%rd320+-24];
	mad.lo.s32 	%r1095, %r1091, %r710, %r1094;
	mul.wide.s32 	%rd65, %r1095, 4;
	add.s64 	%rd66, %rd1, %rd65;
	ld.global.u32 	%r1096, [%rd66];
	ld.local.u32 	%r1097, [%rd320+-20];
	mad.lo.s32 	%r1098, %r1094, %r710, %r1097;
	mul.wide.s32 	%rd67, %r1098, 4;
	add.s64 	%rd68, %rd1, %rd67;
	ld.global.u32 	%r1099, [%rd68];
	ld.local.u32 	%r1100, [%rd320+-16];
	mad.lo.s32 	%r1101, %r1097, %r710, %r1100;
	mul.wide.s32 	%rd69, %r1101, 4;
	add.s64 	%rd70, %rd1, %rd69;
	ld.global.u32 	%r1102, [%rd70];
	add.s32 	%r1103, %r1093, %r1832;
	add.s32 	%r1104, %r1103, %r1096;
	add.s32 	%r1105, %r1104, %r1099;
	add.s32 	%r1106, %r1105, %r1102;
	ld.local.u32 	%r1107, [%rd320+-12];
	mad.lo.s32 	%r1108, %r1100, %r710, %r1107;
	mul.wide.s32 	%rd71, %r1108, 4;
	add.s64 	%rd72, %rd1, %rd71;
	ld.global.u32 	%r1109, [%rd72];
	ld.local.u32 	%r1110, [%rd320+-8];
	mad.lo.s32 	%r1111, %r1107, %r710, %r1110;
	mul.wide.s32 	%rd73, %r1111, 4;
	add.s64 	%rd74, %rd1, %rd73;
	ld.global.u32 	%r1112, [%rd74];
	ld.local.u32 	%r1113, [%rd320+-4];
	mad.lo.s32 	%r1114, %r1110, %r710, %r1113;
	mul.wide.s32 	%rd75, %r1114, 4;
	add.s64 	%rd76, %rd1, %rd75;
	ld.global.u32 	%r1115, [%rd76];
	ld.local.u32 	%r1116, [%rd320];
	mad.lo.s32 	%r1117, %r1113, %r710, %r1116;
	mul.wide.s32 	%rd77, %r1117, 4;
	add.s64 	%rd78, %rd1, %rd77;
	ld.global.u32 	%r1118, [%rd78];
	add.s32 	%r1119, %r1109, %r1106;
	add.s32 	%r1120, %r1119, %r1112;
	add.s32 	%r1121, %r1120, %r1115;
	add.s32 	%r1122, %r1121, %r1118;
	ld.local.u32 	%r1123, [%rd320+4];
	mad.lo.s32 	%r1124, %r1116, %r710, %r1123;
	mul.wide.s32 	%rd79, %r1124, 4;
	add.s64 	%rd80, %rd1, %rd79;
	ld.global.u32 	%r1125, [%rd80];
	ld.local.u32 	%r1126, [%rd320+8];
	mad.lo.s32 	%r1127, %r1123, %r710, %r1126;
	mul.wide.s32 	%rd81, %r1127, 4;
	add.s64 	%rd82, %rd1, %rd81;
	ld.global.u32 	%r1128, [%rd82];
	ld.local.u32 	%r1129, [%rd320+12];
	mad.lo.s32 	%r1130, %r1126, %r710, %r1129;
	mul.wide.s32 	%rd83, %r1130, 4;
	add.s64 	%rd84, %rd1, %rd83;
	ld.global.u32 	%r1131, [%rd84];
	ld.local.u32 	%r1132, [%rd320+16];
	mad.lo.s32 	%r1133, %r1129, %r710, %r1132;
	mul.wide.s32 	%rd85, %r1133, 4;
	add.s64 	%rd86, %rd1, %rd85;
	ld.global.u32 	%r1134, [%rd86];
	add.s32 	%r1135, %r1125, %r1122;
	add.s32 	%r1136, %r1135, %r1128;
	add.s32 	%r1137, %r1136, %r1131;
	add.s32 	%r1138, %r1137, %r1134;
	ld.local.u32 	%r1139, [%rd320+20];
	mad.lo.s32 	%r1140, %r1132, %r710, %r1139;
	mul.wide.s32 	%rd87, %r1140, 4;
	add.s64 	%rd88, %rd1, %rd87;
	ld.global.u32 	%r1141, [%rd88];
	ld.local.u32 	%r1142, [%rd320+24];
	mad.lo.s32 	%r1143, %r1139, %r710, %r1142;
	mul.wide.s32 	%rd89, %r1143, 4;
	add.s64 	%rd90, %rd1, %rd89;
	ld.global.u32 	%r1144, [%rd90];
	ld.local.u32 	%r1145, [%rd320+28];
	mad.lo.s32 	%r1146, %r1142, %r710, %r1145;
	mul.wide.s32 	%rd91, %r1146, 4;
	add.s64 	%rd92, %rd1, %rd91;
	ld.global.u32 	%r1147, [%rd92];
	add.s32 	%r1818, %r1818, 16;
	ld.local.u32 	%r1816, [%rd320+32];
	mad.lo.s32 	%r1148, %r1145, %r710, %r1816;
	mul.wide.s32 	%rd93, %r1148, 4;
	add.s64 	%rd94, %rd1, %rd93;
	ld.global.u32 	%r1149, [%rd94];
	add.s32 	%r1150, %r1141, %r1138;
	add.s32 	%r1151, %r1150, %r1144;
	add.s32 	%r1152, %r1151, %r1147;
	add.s32 	%r1832, %r1152, %r1149;
	add.s32 	%r1815, %r1815, 4;
	add.s64 	%rd320, %rd320, 64;
	setp.eq.s32 	%p73, %r1815, 0;
	@%p73 bra 	$L__BB2_129;
	bra.uni 	$L__BB2_128;
$L__BB2_129:
	shr.u32 	%r1153, %r556, 2;
	add.s32 	%r1154, %r1153, 1;
	and.b32  	%r1155, %r1154, 3;
	setp.eq.s32 	%p74, %r1155, 0;
	mov.u32 	%r1825, %r557;
	@%p74 bra 	$L__BB2_134;
	and.b32  	%r1157, %r556, 12;
	setp.eq.s32 	%p75, %r1157, 0;
	@%p75 bra 	$L__BB2_132;
	mul.wide.u32 	%rd95, %r1818, 4;
	add.s64 	%rd96, %rd319, %rd95;
	ld.local.u32 	%r1158, [%rd96];
	ld.local.u32 	%r1159, [%rd96+4];
	mad.lo.s32 	%r1160, %r1158, %r710, %r1159;
	mul.wide.s32 	%rd97, %r1160, 4;
	add.s64 	%rd98, %rd1, %rd97;
	ld.global.u32 	%r1161, [%rd98];
	ld.local.u32 	%r1162, [%rd96+8];
	mad.lo.s32 	%r1163, %r1159, %r710, %r1162;
	mul.wide.s32 	%rd99, %r1163, 4;
	add.s64 	%rd100, %rd1, %rd99;
	ld.global.u32 	%r1164, [%rd100];
	ld.local.u32 	%r1165, [%rd96+12];
	mad.lo.s32 	%r1166, %r1162, %r710, %r1165;
	mul.wide.s32 	%rd101, %r1166, 4;
	add.s64 	%rd102, %rd1, %rd101;
	ld.global.u32 	%r1167, [%rd102];
	ld.local.u32 	%r1168, [%rd96+16];
	mad.lo.s32 	%r1169, %r1165, %r710, %r1168;
	mul.wide.s32 	%rd103, %r1169, 4;
	add.s64 	%rd104, %rd1, %rd103;
	ld.global.u32 	%r1170, [%rd104];
	add.s32 	%r1171, %r1161, %r1832;
	add.s32 	%r1172, %r1171, %r1164;
	add.s32 	%r1173, %r1172, %r1167;
	add.s32 	%r1174, %r1173, %r1170;
	ld.local.u32 	%r1175, [%rd96+20];
	mad.lo.s32 	%r1176, %r1168, %r710, %r1175;
	mul.wide.s32 	%rd105, %r1176, 4;
	add.s64 	%rd106, %rd1, %rd105;
	ld.global.u32 	%r1177, [%rd106];
	ld.local.u32 	%r1178, [%rd96+24];
	mad.lo.s32 	%r1179, %r1175, %r710, %r1178;
	mul.wide.s32 	%rd107, %r1179, 4;
	add.s64 	%rd108, %rd1, %rd107;
	ld.global.u32 	%r1180, [%rd108];
	ld.local.u32 	%r1181, [%rd96+28];
	mad.lo.s32 	%r1182, %r1178, %r710, %r1181;
	mul.wide.s32 	%rd109, %r1182, 4;
	add.s64 	%rd110, %rd1, %rd109;
	ld.global.u32 	%r1183, [%rd110];
	add.s32 	%r1818, %r1818, 8;
	ld.local.u32 	%r1184, [%rd96+32];
	mad.lo.s32 	%r1185, %r1181, %r710, %r1184;
	mul.wide.s32 	%rd111, %r1185, 4;
	add.s64 	%rd112, %rd1, %rd111;
	ld.global.u32 	%r1186, [%rd112];
	add.s32 	%r1187, %r1177, %r1174;
	add.s32 	%r1188, %r1187, %r1180;
	add.s32 	%r1189, %r1188, %r1183;
	add.s32 	%r1832, %r1189, %r1186;
$L__BB2_132:
	and.b32  	%r1190, %r556, 4;
	setp.ne.s32 	%p76, %r1190, 0;
	mov.u32 	%r1825, %r557;
	@%p76 bra 	$L__BB2_134;
	mul.wide.u32 	%rd113, %r1818, 4;
	add.s64 	%rd114, %rd319, %rd113;
	ld.local.u32 	%r1191, [%rd114];
	ld.local.u32 	%r1192, [%rd114+4];
	mad.lo.s32 	%r1193, %r1191, %r710, %r1192;
	mul.wide.s32 	%rd115, %r1193, 4;
	add.s64 	%rd116, %rd1, %rd115;
	ld.global.u32 	%r1194, [%rd116];
	ld.local.u32 	%r1195, [%rd114+8];
	mad.lo.s32 	%r1196, %r1192, %r710, %r1195;
	mul.wide.s32 	%rd117, %r1196, 4;
	add.s64 	%rd118, %rd1, %rd117;
	ld.global.u32 	%r1197, [%rd118];
	ld.local.u32 	%r1198, [%rd114+12];
	mad.lo.s32 	%r1199, %r1195, %r710, %r1198;
	mul.wide.s32 	%rd119, %r1199, 4;
	add.s64 	%rd120, %rd1, %rd119;
	ld.global.u32 	%r1200, [%rd120];
	ld.local.u32 	%r1201, [%rd114+16];
	mad.lo.s32 	%r1202, %r1198, %r710, %r1201;
	mul.wide.s32 	%rd121, %r1202, 4;
	add.s64 	%rd122, %rd1, %rd121;
	ld.global.u32 	%r1203, [%rd122];
	add.s32 	%r1204, %r1194, %r1832;
	add.s32 	%r1205, %r1204, %r1197;
	add.s32 	%r1206, %r1205, %r1200;
	add.s32 	%r1832, %r1206, %r1203;
	mov.u32 	%r1825, %r557;
$L__BB2_134:
	setp.ge.s32 	%p77, %r1825, %r554;
	@%p77 bra 	$L__BB2_148;
	not.b32 	%r1208, %r1825;
	add.s32 	%r585, %r710, %r1208;
	sub.s32 	%r1209, %r555, %r1825;
	and.b32  	%r586, %r585, 15;
	setp.lt.u32 	%p78, %r1209, 15;
	@%p78 bra 	$L__BB2_138;
	and.b32  	%r587, %r585, -16;
	mul.wide.u32 	%rd123, %r1825, 4;
	add.s64 	%rd124, %rd319, %rd123;
	ld.local.u32 	%r1819, [%rd124];
	mov.b32 	%r1822, 0;
$L__BB2_137:
	.pragma "nounroll";
	mul.wide.u32 	%rd125, %r1825, 4;
	add.s64 	%rd126, %rd319, %rd125;
	ld.local.u32 	%r1211, [%rd126+4];
	mad.lo.s32 	%r1212, %r1819, %r710, %r1211;
	mul.wide.s32 	%rd127, %r1212, 4;
	add.s64 	%rd128, %rd1, %rd127;
	ld.global.u32 	%r1213, [%rd128];
	add.s32 	%r1214, %r1213, %r1832;
	ld.local.u32 	%r1215, [%rd126+8];
	mad.lo.s32 	%r1216, %r1211, %r710, %r1215;
	mul.wide.s32 	%rd129, %r1216, 4;
	add.s64 	%rd130, %rd1, %rd129;
	ld.global.u32 	%r1217, [%rd130];
	add.s32 	%r1218, %r1217, %r1214;
	ld.local.u32 	%r1219, [%rd126+12];
	mad.lo.s32 	%r1220, %r1215, %r710, %r1219;
	mul.wide.s32 	%rd131, %r1220, 4;
	add.s64 	%rd132, %rd1, %rd131;
	ld.global.u32 	%r1221, [%rd132];
	add.s32 	%r1222, %r1221, %r1218;
	ld.local.u32 	%r1223, [%rd126+16];
	mad.lo.s32 	%r1224, %r1219, %r710, %r1223;
	mul.wide.s32 	%rd133, %r1224, 4;
	add.s64 	%rd134, %rd1, %rd133;
	ld.global.u32 	%r1225, [%rd134];
	add.s32 	%r1226, %r1225, %r1222;
	ld.local.u32 	%r1227, [%rd126+20];
	mad.lo.s32 	%r1228, %r1223, %r710, %r1227;
	mul.wide.s32 	%rd135, %r1228, 4;
	add.s64 	%rd136, %rd1, %rd135;
	ld.global.u32 	%r1229, [%rd136];
	add.s32 	%r1230, %r1229, %r1226;
	ld.local.u32 	%r1231, [%rd126+24];
	mad.lo.s32 	%r1232, %r1227, %r710, %r1231;
	mul.wide.s32 	%rd137, %r1232, 4;
	add.s64 	%rd138, %rd1, %rd137;
	ld.global.u32 	%r1233, [%rd138];
	add.s32 	%r1234, %r1233, %r1230;
	ld.local.u32 	%r1235, [%rd126+28];
	mad.lo.s32 	%r1236, %r1231, %r710, %r1235;
	mul.wide.s32 	%rd139, %r1236, 4;
	add.s64 	%rd140, %rd1, %rd139;
	ld.global.u32 	%r1237, [%rd140];
	add.s32 	%r1238, %r1237, %r1234;
	ld.local.u32 	%r1239, [%rd126+32];
	mad.lo.s32 	%r1240, %r1235, %r710, %r1239;
	mul.wide.s32 	%rd141, %r1240, 4;
	add.s64 	%rd142, %rd1, %rd141;
	ld.global.u32 	%r1241, [%rd142];
	add.s32 	%r1242, %r1241, %r1238;
	ld.local.u32 	%r1243, [%rd126+36];
	mad.lo.s32 	%r1244, %r1239, %r710, %r1243;
	mul.wide.s32 	%rd143, %r1244, 4;
	add.s64 	%rd144, %rd1, %rd143;
	ld.global.u32 	%r1245, [%rd144];
	add.s32 	%r1246, %r1245, %r1242;
	ld.local.u32 	%r1247, [%rd126+40];
	mad.lo.s32 	%r1248, %r1243, %r710, %r1247;
	mul.wide.s32 	%rd145, %r1248, 4;
	add.s64 	%rd146, %rd1, %rd145;
	ld.global.u32 	%r1249, [%rd146];
	add.s32 	%r1250, %r1249, %r1246;
	ld.local.u32 	%r1251, [%rd126+44];
	mad.lo.s32 	%r1252, %r1247, %r710, %r1251;
	mul.wide.s32 	%rd147, %r1252, 4;
	add.s64 	%rd148, %rd1, %rd147;
	ld.global.u32 	%r1253, [%rd148];
	add.s32 	%r1254, %r1253, %r1250;
	ld.local.u32 	%r1255, [%rd126+48];
	mad.lo.s32 	%r1256, %r1251, %r710, %r1255;
	mul.wide.s32 	%rd149, %r1256, 4;
	add.s64 	%rd150, %rd1, %rd149;
	ld.global.u32 	%r1257, [%rd150];
	add.s32 	%r1258, %r1257, %r1254;
	ld.local.u32 	%r1259, [%rd126+52];
	mad.lo.s32 	%r1260, %r1255, %r710, %r1259;
	mul.wide.s32 	%rd151, %r1260, 4;
	add.s64 	%rd152, %rd1, %rd151;
	ld.global.u32 	%r1261, [%rd152];
	add.s32 	%r1262, %r1261, %r1258;
	ld.local.u32 	%r1263, [%rd126+56];
	mad.lo.s32 	%r1264, %r1259, %r710, %r1263;
	mul.wide.s32 	%rd153, %r1264, 4;
	add.s64 	%rd154, %rd1, %rd153;
	ld.global.u32 	%r1265, [%rd154];
	add.s32 	%r1266, %r1265, %r1262;
	ld.local.u32 	%r1267, [%rd126+60];
	mad.lo.s32 	%r1268, %r1263, %r710, %r1267;
	mul.wide.s32 	%rd155, %r1268, 4;
	add.s64 	%rd156, %rd1, %rd155;
	ld.global.u32 	%r1269, [%rd156];
	add.s32 	%r1270, %r1269, %r1266;
	add.s32 	%r1825, %r1825, 16;
	ld.local.u32 	%r1819, [%rd126+64];
	mad.lo.s32 	%r1271, %r1267, %r710, %r1819;
	mul.wide.s32 	%rd157, %r1271, 4;
	add.s64 	%rd158, %rd1, %rd157;
	ld.global.u32 	%r1272, [%rd158];
	add.s32 	%r1832, %r1272, %r1270;
	add.s32 	%r1822, %r1822, 16;
	setp.ne.s32 	%p79, %r1822, %r587;
	@%p79 bra 	$L__BB2_137;
$L__BB2_138:
	setp.eq.s32 	%p80, %r586, 0;
	@%p80 bra 	$L__BB2_148;
	and.b32  	%r608, %r585, 7;
	setp.lt.u32 	%p81, %r586, 8;
	@%p81 bra 	$L__BB2_141;
	mul.wide.u32 	%rd159, %r1825, 4;
	add.s64 	%rd160, %rd319, %rd159;
	ld.local.u32 	%r1274, [%rd160];
	ld.local.u32 	%r1275, [%rd160+4];
	mad.lo.s32 	%r1276, %r1274, %r710, %r1275;
	mul.wide.s32 	%rd161, %r1276, 4;
	add.s64 	%rd162, %rd1, %rd161;
	ld.global.u32 	%r1277, [%rd162];
	add.s32 	%r1278, %r1277, %r1832;
	ld.local.u32 	%r1279, [%rd160+8];
	mad.lo.s32 	%r1280, %r1275, %r710, %r1279;
	mul.wide.s32 	%rd163, %r1280, 4;
	add.s64 	%rd164, %rd1, %rd163;
	ld.global.u32 	%r1281, [%rd164];
	add.s32 	%r1282, %r1281, %r1278;
	ld.local.u32 	%r1283, [%rd160+12];
	mad.lo.s32 	%r1284, %r1279, %r710, %r1283;
	mul.wide.s32 	%rd165, %r1284, 4;
	add.s64 	%rd166, %rd1, %rd165;
	ld.global.u32 	%r1285, [%rd166];
	add.s32 	%r1286, %r1285, %r1282;
	ld.local.u32 	%r1287, [%rd160+16];
	mad.lo.s32 	%r1288, %r1283, %r710, %r1287;
	mul.wide.s32 	%rd167, %r1288, 4;
	add.s64 	%rd168, %rd1, %rd167;
	ld.global.u32 	%r1289, [%rd168];
	add.s32 	%r1290, %r1289, %r1286;
	ld.local.u32 	%r1291, [%rd160+20];
	mad.lo.s32 	%r1292, %r1287, %r710, %r1291;
	mul.wide.s32 	%rd169, %r1292, 4;
	add.s64 	%rd170, %rd1, %rd169;
	ld.global.u32 	%r1293, [%rd170];
	add.s32 	%r1294, %r1293, %r1290;
	ld.local.u32 	%r1295, [%rd160+24];
	mad.lo.s32 	%r1296, %r1291, %r710, %r1295;
	mul.wide.s32 	%rd171, %r1296, 4;
	add.s64 	%rd172, %rd1, %rd171;
	ld.global.u32 	%r1297, [%rd172];
	add.s32 	%r1298, %r1297, %r1294;
	ld.local.u32 	%r1299, [%rd160+28];
	mad.lo.s32 	%r1300, %r1295, %r710, %r1299;
	mul.wide.s32 	%rd173, %r1300, 4;
	add.s64 	%rd174, %rd1, %rd173;
	ld.global.u32 	%r1301, [%rd174];
	add.s32 	%r1302, %r1301, %r1298;
	add.s32 	%r1825, %r1825, 8;
	ld.local.u32 	%r1303, [%rd160+32];
	mad.lo.s32 	%r1304, %r1299, %r710, %r1303;
	mul.wide.s32 	%rd175, %r1304, 4;
	add.s64 	%rd176, %rd1, %rd175;
	ld.global.u32 	%r1305, [%rd176];
	add.s32 	%r1832, %r1305, %r1302;
$L__BB2_141:
	setp.eq.s32 	%p82, %r608, 0;
	@%p82 bra 	$L__BB2_148;
	and.b32  	%r614, %r585, 3;
	setp.lt.u32 	%p83, %r608, 4;
	@%p83 bra 	$L__BB2_144;
	mul.wide.u32 	%rd177, %r1825, 4;
	add.s64 	%rd178, %rd319, %rd177;
	ld.local.u32 	%r1307, [%rd178];
	ld.local.u32 	%r1308, [%rd178+4];
	mad.lo.s32 	%r1309, %r1307, %r710, %r1308;
	mul.wide.s32 	%rd179, %r1309, 4;
	add.s64 	%rd180, %rd1, %rd179;
	ld.global.u32 	%r1310, [%rd180];
	add.s32 	%r1311, %r1310, %r1832;
	ld.local.u32 	%r1312, [%rd178+8];
	mad.lo.s32 	%r1313, %r1308, %r710, %r1312;
	mul.wide.s32 	%rd181, %r1313, 4;
	add.s64 	%rd182, %rd1, %rd181;
	ld.global.u32 	%r1314, [%rd182];
	add.s32 	%r1315, %r1314, %r1311;
	ld.local.u32 	%r1316, [%rd178+12];
	mad.lo.s32 	%r1317, %r1312, %r710, %r1316;
	mul.wide.s32 	%rd183, %r1317, 4;
	add.s64 	%rd184, %rd1, %rd183;
	ld.global.u32 	%r1318, [%rd184];
	add.s32 	%r1319, %r1318, %r1315;
	add.s32 	%r1825, %r1825, 4;
	ld.local.u32 	%r1320, [%rd178+16];
	mad.lo.s32 	%r1321, %r1316, %r710, %r1320;
	mul.wide.s32 	%rd185, %r1321, 4;
	add.s64 	%rd186, %rd1, %rd185;
	ld.global.u32 	%r1322, [%rd186];
	add.s32 	%r1832, %r1322, %r1319;
$L__BB2_144:
	setp.eq.s32 	%p84, %r614, 0;
	@%p84 bra 	$L__BB2_148;
	mul.wide.u32 	%rd187, %r1825, 4;
	add.s64 	%rd24, %rd319, %rd187;
	ld.local.u32 	%r1323, [%rd24];
	ld.local.u32 	%r620, [%rd24+4];
	mad.lo.s32 	%r1324, %r1323, %r710, %r620;
	mul.wide.s32 	%rd188, %r1324, 4;
	add.s64 	%rd189, %rd1, %rd188;
	ld.global.u32 	%r1325, [%rd189];
	add.s32 	%r1832, %r1325, %r1832;
	setp.eq.s32 	%p85, %r614, 1;
	@%p85 bra 	$L__BB2_148;
	ld.local.u32 	%r622, [%rd24+8];
	mad.lo.s32 	%r1326, %r620, %r710, %r622;
	mul.wide.s32 	%rd190, %r1326, 4;
	add.s64 	%rd191, %rd1, %rd190;
	ld.global.u32 	%r1327, [%rd191];
	add.s32 	%r1832, %r1327, %r1832;
	setp.eq.s32 	%p86, %r614, 2;
	@%p86 bra 	$L__BB2_148;
	ld.local.u32 	%r1328, [%rd24+12];
	mad.lo.s32 	%r1329, %r622, %r710, %r1328;
	mul.wide.s32 	%rd192, %r1329, 4;
	add.s64 	%rd193, %rd1, %rd192;
	ld.global.u32 	%r1330, [%rd193];
	add.s32 	%r1832, %r1330, %r1832;
$L__BB2_148:
	setp.lt.s32 	%p87, %r710, 2;
	ld.local.u32 	%r626, [%rd319];
	mul.lo.s32 	%r627, %r626, %r710;
	mul.wide.s32 	%rd194, %r554, 4;
	add.s64 	%rd195, %rd319, %rd194;
	ld.local.u32 	%r628, [%rd195];
	add.s32 	%r1331, %r627, %r628;
	mul.wide.s32 	%rd196, %r1331, 4;
	add.s64 	%rd197, %rd1, %rd196;
	ld.global.u32 	%r629, [%rd197];
	@%p87 bra 	$L__BB2_167;
	mul.lo.s32 	%r630, %r628, %r710;
	cvt.rn.f32.s32 	%f1, %r629;
	mov.b32 	%r1835, 0;
	mov.b32 	%r1834, 1;
	mov.b32 	%r1836, 2;
$L__BB2_150:
	mov.u32 	%r1838, %r1834;
	setp.ge.s32 	%p88, %r1838, %r555;
	@%p88 bra 	$L__BB2_166;
	add.s32 	%r1336, %r1835, 2;
	setp.eq.s32 	%p90, %r1838, %r554;
	selp.b32 	%r1337, 0, %r1336, %p90;
	mul.wide.u32 	%rd198, %r1838, 4;
	add.s64 	%rd199, %rd319, %rd198;
	ld.local.u32 	%r1338, [%rd199];
	mul.wide.u32 	%rd200, %r1337, 4;
	add.s64 	%rd201, %rd319, %rd200;
	ld.local.u32 	%r1339, [%rd201];
	mad.lo.s32 	%r1340, %r1338, %r710, %r1339;
	mul.wide.s32 	%rd202, %r1340, 4;
	add.s64 	%rd203, %rd1, %rd202;
	ld.global.u32 	%r1341, [%rd203];
	cvt.rn.f32.s32 	%f4, %r1341;
	add.f32 	%f5, %f1, %f4;
	cvt.rzi.s32.f32 	%r1342, %f5;
	add.s32 	%r1343, %r1838, 1;
	selp.b32 	%r1344, 0, %r1343, %p90;
	add.s32 	%r1345, %r630, %r1338;
	mul.wide.s32 	%rd204, %r1345, 4;
	add.s64 	%rd205, %rd1, %rd204;
	ld.global.u32 	%r1346, [%rd205];
	mul.wide.u32 	%rd206, %r1344, 4;
	add.s64 	%rd207, %rd319, %rd206;
	ld.local.u32 	%r1347, [%rd207];
	mad.lo.s32 	%r1348, %r1347, %r710, %r626;
	mul.wide.s32 	%rd208, %r1348, 4;
	add.s64 	%rd209, %rd1, %rd208;
	ld.global.u32 	%r1349, [%rd209];
	add.s32 	%r1350, %r1349, %r1346;
	setp.ge.s32 	%p91, %r1350, %r1342;
	mov.b32 	%r1837, 0;
	mov.pred 	%p158, -1;
	@%p91 bra 	$L__BB2_166;
$L__BB2_152:
	not.pred 	%p146, %p158;
	@%p146 bra 	$L__BB2_234;
$L__BB2_153:
	add.s32 	%r1839, %r1838, 1;
	setp.ge.s32 	%p147, %r1839, %r710;
	@%p147 bra 	$L__BB2_159;
	not.b32 	%r1483, %r1838;
	add.s32 	%r1484, %r710, %r1483;
	and.b32  	%r638, %r1484, 3;
	setp.eq.s32 	%p148, %r638, 0;
	@%p148 bra 	$L__BB2_158;
	mul.wide.u32 	%rd300, %r1838, 4;
	add.s64 	%rd25, %rd319, %rd300;
	ld.local.u32 	%r1485, [%rd25+4];
	add.s64 	%rd26, %rd20, %rd300;
	st.local.u32 	[%rd26+4], %r1485;
	add.s32 	%r1839, %r1838, 2;
	setp.eq.s32 	%p149, %r638, 1;
	@%p149 bra 	$L__BB2_158;
	ld.local.u32 	%r1486, [%rd25+8];
	st.local.u32 	[%rd26+8], %r1486;
	add.s32 	%r1839, %r1838, 3;
	setp.eq.s32 	%p150, %r638, 2;
	@%p150 bra 	$L__BB2_158;
	ld.local.u32 	%r1487, [%rd25+12];
	st.local.u32 	[%rd26+12], %r1487;
	add.s32 	%r1839, %r1838, 4;
$L__BB2_158:
	sub.s32 	%r1488, %r555, %r1838;
	setp.lt.u32 	%p151, %r1488, 3;
	@%p151 bra 	$L__BB2_159;
	bra.uni 	$L__BB2_235;
$L__BB2_159:
	and.b32  	%r643, %r1836, 3;
	setp.lt.u32 	%p153, %r1836, 4;
	mov.b32 	%r1860, 0;
	@%p153 bra 	$L__BB2_162;
	and.b32  	%r1860, %r1836, -4;
	mov.b32 	%r1841, 0;
$L__BB2_161:
	sub.s32 	%r1495, %r1838, %r1841;
	mul.wide.s32 	%rd304, %r1495, 4;
	add.s64 	%rd305, %rd319, %rd304;
	ld.local.u32 	%r1496, [%rd305];
	add.s32 	%r1497, %r1841, %r1837;
	mul.wide.u32 	%rd306, %r1497, 4;
	add.s64 	%rd307, %rd20, %rd306;
	st.local.u32 	[%rd307], %r1496;
	ld.local.u32 	%r1498, [%rd305+-4];
	st.local.u32 	[%rd307+4], %r1498;
	ld.local.u32 	%r1499, [%rd305+-8];
	st.local.u32 	[%rd307+8], %r1499;
	ld.local.u32 	%r1500, [%rd305+-12];
	st.local.u32 	[%rd307+12], %r1500;
	add.s32 	%r1841, %r1841, 4;
	setp.eq.s32 	%p154, %r1841, %r1860;
	@%p154 bra 	$L__BB2_162;
	bra.uni 	$L__BB2_161;
$L__BB2_162:
	setp.eq.s32 	%p155, %r643, 0;
	mov.u64 	%rd318, %rd20;
	@%p155 bra 	$L__BB2_125;
	sub.s32 	%r1501, %r1838, %r1860;
	mul.wide.s32 	%rd308, %r1501, 4;
	add.s64 	%rd34, %rd319, %rd308;
	ld.local.u32 	%r1502, [%rd34];
	add.s32 	%r1503, %r1860, %r1837;
	mul.wide.u32 	%rd309, %r1503, 4;
	add.s64 	%rd310, %rd20, %rd309;
	st.local.u32 	[%rd310], %r1502;
	setp.eq.s32 	%p156, %r643, 1;
	mov.u64 	%rd318, %rd20;
	@%p156 bra 	$L__BB2_125;
	ld.local.u32 	%r1504, [%rd34+-4];
	cvt.u64.u32 	%rd311, %r1837;
	cvt.u64.u32 	%rd312, %r1860;
	add.s64 	%rd313, %rd312, %rd311;
	shl.b64 	%rd314, %rd313, 2;
	add.s64 	%rd35, %rd20, %rd314;
	st.local.u32 	[%rd35+4], %r1504;
	setp.eq.s32 	%p157, %r643, 2;
	mov.u64 	%rd318, %rd20;
	@%p157 bra 	$L__BB2_125;
	ld.local.u32 	%r1505, [%rd34+-8];
	st.local.u32 	[%rd35+8], %r1505;
	mov.u64 	%rd318, %rd20;
	bra.uni 	$L__BB2_125;
$L__BB2_166:
	add.s32 	%r1834, %r1838, 1;
	setp.ne.s32 	%p92, %r1834, %r710;
	add.s32 	%r1836, %r1838, 2;
	mov.u32 	%r1835, %r1838;
	@%p92 bra 	$L__BB2_150;
$L__BB2_167:
	setp.lt.s32 	%p93, %r710, 3;
	ld.local.u32 	%r651, [%rd319+4];
	@%p93 bra 	$L__BB2_172;
	mad.lo.s32 	%r1353, %r651, %r710, %r626;
	mul.wide.s32 	%rd210, %r1353, 4;
	add.s64 	%rd211, %rd1, %rd210;
	ld.global.u32 	%r1354, [%rd211];
	cvt.rn.f32.s32 	%f2, %r1354;
	mov.b32 	%r1843, 1;
	mov.b32 	%r1842, 2;
$L__BB2_169:
	mov.u32 	%r1836, %r1842;
	setp.gt.s32 	%p94, %r1836, %r555;
	@%p94 bra 	$L__BB2_171;
	add.s32 	%r1356, %r1843, 2;
	setp.eq.s32 	%p96, %r1836, %r554;
	selp.b32 	%r1357, 0, %r1356, %p96;
	mul.wide.u32 	%rd212, %r1836, 4;
	add.s64 	%rd213, %rd319, %rd212;
	ld.local.u32 	%r1358, [%rd213];
	mul.wide.u32 	%rd214, %r1357, 4;
	add.s64 	%rd215, %rd319, %rd214;
	ld.local.u32 	%r1359, [%rd215];
	mad.lo.s32 	%r1360, %r1358, %r710, %r1359;
	mul.wide.s32 	%rd216, %r1360, 4;
	add.s64 	%rd217, %rd1, %rd216;
	ld.global.u32 	%r1361, [%rd217];
	cvt.rn.f32.s32 	%f6, %r1361;
	add.f32 	%f7, %f2, %f6;
	cvt.rzi.s32.f32 	%r1362, %f7;
	add.s32 	%r1363, %r1836, 1;
	selp.b32 	%r1364, 0, %r1363, %p96;
	add.s32 	%r1365, %r627, %r1358;
	mul.wide.s32 	%rd218, %r1365, 4;
	add.s64 	%rd219, %rd1, %rd218;
	ld.global.u32 	%r1366, [%rd219];
	mul.wide.u32 	%rd220, %r1364, 4;
	add.s64 	%rd221, %rd319, %rd220;
	ld.local.u32 	%r1367, [%rd221];
	mad.lo.s32 	%r1368, %r1367, %r710, %r651;
	mul.wide.s32 	%rd222, %r1368, 4;
	add.s64 	%rd223, %rd1, %rd222;
	ld.global.u32 	%r1369, [%rd223];
	add.s32 	%r1370, %r1369, %r1366;
	setp.lt.s32 	%p97, %r1370, %r1362;
	mov.b32 	%r1837, 1;
	mov.pred 	%p158, 0;
	mov.u32 	%r1838, %r1836;
	@%p97 bra 	$L__BB2_152;
$L__BB2_171:
	add.s32 	%r1842, %r1836, 1;
	setp.ne.s32 	%p98, %r1842, %r710;
	mov.u32 	%r1843, %r1836;
	@%p98 bra 	$L__BB2_169;
$L__BB2_172:
	setp.lt.s32 	%p99, %r710, 4;
	@%p99 bra 	$L__BB2_219;
	mov.b32 	%r657, 2;
	mov.b32 	%r656, 3;
	mov.b32 	%r655, -1;
$L__BB2_174:
	cvt.u64.u32 	%rd27, %r657;
	mul.wide.u32 	%rd224, %r657, 4;
	add.s64 	%rd225, %rd319, %rd224;
	ld.local.u32 	%r1374, [%rd225];
	ld.local.u32 	%r1375, [%rd225+-4];
	mad.lo.s32 	%r1376, %r1374, %r710, %r1375;
	mul.wide.s32 	%rd226, %r1376, 4;
	add.s64 	%rd227, %rd1, %rd226;
	ld.global.u32 	%r1377, [%rd227];
	cvt.rn.f32.s32 	%f3, %r1377;
	add.s32 	%r658, %r657, 1;
	setp.ge.s32 	%p100, %r658, %r554;
	mov.u32 	%r1854, %r658;
	@%p100 bra 	$L__BB2_196;
	mov.b32 	%r659, 2;
	mov.u32 	%r1848, %r658;
	mov.u32 	%r1849, %r657;
$L__BB2_176:
	mov.u32 	%r660, %r1848;
	sub.s32 	%r662, %r660, %r657;
	setp.ge.s32 	%p101, %r662, %r555;
	@%p101 bra 	$L__BB2_195;
	mul.wide.u32 	%rd228, %r660, 4;
	add.s64 	%rd229, %rd319, %rd228;
	ld.local.u32 	%r1379, [%rd229];
	mul.wide.u32 	%rd230, %r1849, 4;
	add.s64 	%rd231, %rd319, %rd230;
	ld.local.u32 	%r1380, [%rd231+8];
	mad.lo.s32 	%r1381, %r1379, %r710, %r1380;
	mul.wide.s32 	%rd232, %r1381, 4;
	add.s64 	%rd233, %rd1, %rd232;
	ld.global.u32 	%r1382, [%rd233];
	cvt.rn.f32.s32 	%f8, %r1382;
	add.f32 	%f9, %f3, %f8;
	cvt.rzi.s32.f32 	%r1383, %f9;
	max.s32 	%r1384, %r657, %r660;
	min.s32 	%r1385, %r657, %r660;
	add.s32 	%r1386, %r1384, 1;
	setp.eq.s32 	%p102, %r1384, %r554;
	selp.b32 	%r1387, 0, %r1386, %p102;
	mul.wide.s32 	%rd234, %r1385, 4;
	add.s64 	%rd235, %rd319, %rd234;
	ld.local.u32 	%r1388, [%rd235+-4];
	mul.wide.u32 	%rd236, %r1384, 4;
	add.s64 	%rd237, %rd319, %rd236;
	ld.local.u32 	%r1389, [%rd237];
	mad.lo.s32 	%r1390, %r1388, %r710, %r1389;
	mul.wide.s32 	%rd238, %r1390, 4;
	add.s64 	%rd239, %rd1, %rd238;
	ld.global.u32 	%r1391, [%rd239];
	mul.wide.u32 	%rd240, %r1387, 4;
	add.s64 	%rd241, %rd319, %rd240;
	ld.local.u32 	%r1392, [%rd241];
	mul.wide.u32 	%rd242, %r1385, 4;
	add.s64 	%rd243, %rd319, %rd242;
	ld.local.u32 	%r1393, [%rd243];
	mad.lo.s32 	%r1394, %r1392, %r710, %r1393;
	mul.wide.s32 	%rd244, %r1394, 4;
	add.s64 	%rd245, %rd1, %rd244;
	ld.global.u32 	%r1395, [%rd245];
	add.s32 	%r1396, %r1395, %r1391;
	setp.lt.s32 	%p103, %r1396, %r1383;
	@%p103 bra 	$L__BB2_178;
	bra.uni 	$L__BB2_195;
$L__BB2_178:
	and.b32  	%r665, %r657, 3;
	setp.lt.u32 	%p133, %r657, 4;
	mov.b32 	%r1850, 0;
	@%p133 bra 	$L__BB2_179;
	bra.uni 	$L__BB2_193;
$L__BB2_179:
	setp.eq.s32 	%p135, %r665, 0;
	@%p135 bra 	$L__BB2_183;
	mul.wide.u32 	%rd286, %r1850, 4;
	add.s64 	%rd28, %rd319, %rd286;
	ld.local.u32 	%r1466, [%rd28];
	add.s64 	%rd29, %rd20, %rd286;
	st.local.u32 	[%rd29], %r1466;
	setp.eq.s32 	%p136, %r665, 1;
	@%p136 bra 	$L__BB2_183;
	ld.local.u32 	%r1467, [%rd28+4];
	st.local.u32 	[%rd29+4], %r1467;
	setp.eq.s32 	%p137, %r665, 2;
	@%p137 bra 	$L__BB2_183;
	ld.local.u32 	%r1468, [%rd28+8];
	st.local.u32 	[%rd29+8], %r1468;
$L__BB2_183:
	add.s32 	%r1852, %r660, 1;
	setp.ge.s32 	%p138, %r1852, %r710;
	@%p138 bra 	$L__BB2_185;
$L__BB2_184:
	mul.wide.u32 	%rd287, %r1852, 4;
	add.s64 	%rd288, %rd319, %rd287;
	ld.local.u32 	%r1469, [%rd288];
	add.s64 	%rd289, %rd20, %rd287;
	st.local.u32 	[%rd289], %r1469;
	add.s32 	%r1852, %r1852, 1;
	setp.eq.s32 	%p139, %r1852, %r710;
	@%p139 bra 	$L__BB2_185;
	bra.uni 	$L__BB2_184;
$L__BB2_185:
	setp.lt.s32 	%p140, %r662, 0;
	mov.u64 	%rd318, %rd20;
	@%p140 bra 	$L__BB2_125;
	and.b32  	%r669, %r659, 3;
	setp.lt.u32 	%p141, %r662, 3;
	mov.b32 	%r1861, 0;
	@%p141 bra 	$L__BB2_189;
	and.b32  	%r1861, %r659, -4;
	mov.b32 	%r1853, 0;
$L__BB2_188:
	sub.s32 	%r1472, %r660, %r1853;
	mul.wide.s32 	%rd290, %r1472, 4;
	add.s64 	%rd291, %rd319, %rd290;
	ld.local.u32 	%r1473, [%rd291];
	add.s32 	%r1474, %r1853, %r657;
	mul.wide.u32 	%rd292, %r1474, 4;
	add.s64 	%rd293, %rd20, %rd292;
	st.local.u32 	[%rd293], %r1473;
	ld.local.u32 	%r1475, [%rd291+-4];
	st.local.u32 	[%rd293+4], %r1475;
	ld.local.u32 	%r1476, [%rd291+-8];
	st.local.u32 	[%rd293+8], %r1476;
	ld.local.u32 	%r1477, [%rd291+-12];
	st.local.u32 	[%rd293+12], %r1477;
	add.s32 	%r1853, %r1853, 4;
	setp.eq.s32 	%p142, %r1853, %r1861;
	@%p142 bra 	$L__BB2_189;
	bra.uni 	$L__BB2_188;
$L__BB2_189:
	setp.eq.s32 	%p143, %r669, 0;
	mov.u64 	%rd318, %rd20;
	@%p143 bra 	$L__BB2_125;
	sub.s32 	%r1478, %r660, %r1861;
	mul.wide.s32 	%rd294, %r1478, 4;
	add.s64 	%rd36, %rd319, %rd294;
	ld.local.u32 	%r1479, [%rd36];
	add.s32 	%r1480, %r1861, %r657;
	mul.wide.u32 	%rd295, %r1480, 4;
	add.s64 	%rd296, %rd20, %rd295;
	st.local.u32 	[%rd296], %r1479;
	setp.eq.s32 	%p144, %r669, 1;
	mov.u64 	%rd318, %rd20;
	@%p144 bra 	$L__BB2_125;
	ld.local.u32 	%r1481, [%rd36+-4];
	cvt.u64.u32 	%rd297, %r1861;
	add.s64 	%rd298, %rd297, %rd27;
	shl.b64 	%rd299, %rd298, 2;
	add.s64 	%rd37, %rd20, %rd299;
	st.local.u32 	[%rd37+4], %r1481;
	setp.eq.s32 	%p145, %r669, 2;
	mov.u64 	%rd318, %rd20;
	@%p145 bra 	$L__BB2_125;
	ld.local.u32 	%r1482, [%rd36+-8];
	st.local.u32 	[%rd37+8], %r1482;
	mov.u64 	%rd318, %rd20;
	bra.uni 	$L__BB2_125;
$L__BB2_193:
	and.b32  	%r1850, %r657, 2147483644;
	mov.b32 	%r1851, 0;
$L__BB2_194:
	mul.wide.u32 	%rd283, %r1851, 4;
	add.s64 	%rd284, %rd319, %rd283;
	ld.local.u32 	%r1462, [%rd284];
	add.s64 	%rd285, %rd20, %rd283;
	st.local.u32 	[%rd285], %r1462;
	ld.local.u32 	%r1463, [%rd284+4];
	st.local.u32 	[%rd285+4], %r1463;
	ld.local.u32 	%r1464, [%rd284+8];
	st.local.u32 	[%rd285+8], %r1464;
	ld.local.u32 	%r1465, [%rd284+12];
	st.local.u32 	[%rd285+12], %r1465;
	add.s32 	%r1851, %r1851, 4;
	setp.eq.s32 	%p134, %r1851, %r1850;
	@%p134 bra 	$L__BB2_179;
	bra.uni 	$L__BB2_194;
$L__BB2_195:
	add.s32 	%r1848, %r660, 1;
	setp.ne.s32 	%p104, %r1848, %r554;
	add.s32 	%r659, %r659, 1;
	mov.u32 	%r1849, %r660;
	mov.u32 	%r1854, %r554;
	@%p104 bra 	$L__BB2_176;
$L__BB2_196:
	mul.wide.u32 	%rd246, %r1854, 4;
	add.s64 	%rd30, %rd319, %rd246;
	ld.local.u32 	%r1397, [%rd30];
	mad.lo.s32 	%r1398, %r1397, %r710, %r626;
	mul.wide.s32 	%rd247, %r1398, 4;
	add.s64 	%rd248, %rd1, %rd247;
	ld.global.u32 	%r1399, [%rd248];
	cvt.rn.f32.s32 	%f10, %r1399;
	add.f32 	%f11, %f3, %f10;
	cvt.rzi.s32.f32 	%r1400, %f11;
	max.s32 	%r678, %r657, %r1854;
	min.s32 	%r1401, %r657, %r1854;
	add.s32 	%r1856, %r678, 1;
	setp.eq.s32 	%p105, %r678, %r554;
	selp.b32 	%r1402, 0, %r1856, %p105;
	mul.wide.s32 	%rd249, %r1401, 4;
	add.s64 	%rd250, %rd319, %rd249;
	ld.local.u32 	%r1403, [%rd250+-4];
	mad.lo.s32 	%r1404, %r1403, %r710, %r1397;
	mul.wide.s32 	%rd251, %r1404, 4;
	add.s64 	%rd252, %rd1, %rd251;
	ld.global.u32 	%r1405, [%rd252];
	mul.wide.u32 	%rd253, %r1402, 4;
	add.s64 	%rd254, %rd319, %rd253;
	ld.local.u32 	%r1406, [%rd254];
	ld.local.u32 	%r1407, [%rd250];
	mad.lo.s32 	%r1408, %r1406, %r710, %r1407;
	mul.wide.s32 	%rd255, %r1408, 4;
	add.s64 	%rd256, %rd1, %rd255;
	ld.global.u32 	%r1409, [%rd256];
	add.s32 	%r1410, %r1409, %r1405;
	setp.ge.s32 	%p106, %r1410, %r1400;
	@%p106 bra 	$L__BB2_218;
	and.b32  	%r680, %r657, 3;
	setp.lt.u32 	%p116, %r657, 4;
	mov.b32 	%r1855, 0;
	@%p116 bra 	$L__BB2_200;
	mov.b32 	%r1857, 0;
$L__BB2_199:
	mul.wide.u32 	%rd265, %r1857, 4;
	add.s64 	%rd266, %rd319, %rd265;
	ld.local.u32 	%r1429, [%rd266];
	add.s64 	%rd267, %rd20, %rd265;
	st.local.u32 	[%rd267], %r1429;
	ld.local.u32 	%r1430, [%rd266+4];
	st.local.u32 	[%rd267+4], %r1430;
	ld.local.u32 	%r1431, [%rd266+8];
	st.local.u32 	[%rd267+8], %r1431;
	ld.local.u32 	%r1432, [%rd266+12];
	st.local.u32 	[%rd267+12], %r1432;
	add.s32 	%r1857, %r1857, 4;
	and.b32  	%r1855, %r657, 2147483644;
	setp.eq.s32 	%p117, %r1857, %r1855;
	@%p117 bra 	$L__BB2_200;
	bra.uni 	$L__BB2_199;
$L__BB2_200:
	setp.eq.s32 	%p118, %r680, 0;
	@%p118 bra 	$L__BB2_204;
	mul.wide.u32 	%rd268, %r1855, 4;
	add.s64 	%rd31, %rd319, %rd268;
	ld.local.u32 	%r1433, [%rd31];
	add.s64 	%rd32, %rd20, %rd268;
	st.local.u32 	[%rd32], %r1433;
	setp.eq.s32 	%p119, %r680, 1;
	@%p119 bra 	$L__BB2_204;
	ld.local.u32 	%r1434, [%rd31+4];
	st.local.u32 	[%rd32+4], %r1434;
	setp.eq.s32 	%p120, %r680, 2;
	@%p120 bra 	$L__BB2_204;
	ld.local.u32 	%r1435, [%rd31+8];
	st.local.u32 	[%rd32+8], %r1435;
$L__BB2_204:
	setp.ge.s32 	%p121, %r1856, %r710;
	@%p121 bra 	$L__BB2_210;
	not.b32 	%r1436, %r1854;
	add.s32 	%r1437, %r710, %r1436;
	and.b32  	%r682, %r1437, 3;
	setp.eq.s32 	%p122, %r682, 0;
	@%p122 bra 	$L__BB2_209;
	ld.local.u32 	%r1438, [%rd30+4];
	mul.wide.u32 	%rd269, %r1854, 4;
	add.s64 	%rd33, %rd20, %rd269;
	st.local.u32 	[%rd33+4], %r1438;
	add.s32 	%r1856, %r678, 2;
	setp.eq.s32 	%p123, %r682, 1;
	@%p123 bra 	$L__BB2_209;
	ld.local.u32 	%r1439, [%rd30+8];
	st.local.u32 	[%rd33+8], %r1439;
	add.s32 	%r1856, %r678, 3;
	setp.eq.s32 	%p124, %r682, 2;
	@%p124 bra 	$L__BB2_209;
	ld.local.u32 	%r1440, [%rd30+12];
	st.local.u32 	[%rd33+12], %r1440;
	add.s32 	%r1856, %r678, 4;
$L__BB2_209:
	sub.s32 	%r1441, %r555, %r1854;
	setp.lt.u32 	%p125, %r1441, 3;
	@%p125 bra 	$L__BB2_210;
	bra.uni 	$L__BB2_236;
$L__BB2_210:
	sub.s32 	%r690, %r1854, %r657;
	setp.lt.s32 	%p127, %r690, 0;
	mov.u64 	%rd318, %rd20;
	@%p127 bra 	$L__BB2_125;
	max.s32 	%r1447, %r656, %r554;
	add.s32 	%r691, %r1447, %r655;
	and.b32  	%r692, %r691, 3;
	setp.lt.u32 	%p128, %r690, 3;
	mov.b32 	%r1862, 0;
	@%p128 bra 	$L__BB2_214;
	and.b32  	%r1862, %r691, -4;
	mov.b32 	%r1859, 0;
$L__BB2_213:
	sub.s32 	%r1449, %r1854, %r1859;
	mul.wide.s32 	%rd273, %r1449, 4;
	add.s64 	%rd274, %rd319, %rd273;
	ld.local.u32 	%r1450, [%rd274];
	add.s32 	%r1451, %r1859, %r657;
	mul.wide.u32 	%rd275, %r1451, 4;
	add.s64 	%rd276, %rd20, %rd275;
	st.local.u32 	[%rd276], %r1450;
	ld.local.u32 	%r1452, [%rd274+-4];
	st.local.u32 	[%rd276+4], %r1452;
	ld.local.u32 	%r1453, [%rd274+-8];
	st.local.u32 	[%rd276+8], %r1453;
	ld.local.u32 	%r1454, [%rd274+-12];
	st.local.u32 	[%rd276+12], %r1454;
	add.s32 	%r1859, %r1859, 4;
	setp.eq.s32 	%p129, %r1859, %r1862;
	@%p129 bra 	$L__BB2_214;
	bra.uni 	$L__BB2_213;
$L__BB2_214:
	setp.eq.s32 	%p130, %r692, 0;
	mov.u64 	%rd318, %rd20;
	@%p130 bra 	$L__BB2_125;
	sub.s32 	%r1455, %r1854, %r1862;
	mul.wide.s32 	%rd277, %r1455, 4;
	add.s64 	%rd38, %rd319, %rd277;
	ld.local.u32 	%r1456, [%rd38];
	add.s32 	%r1457, %r1862, %r657;
	mul.wide.u32 	%rd278, %r1457, 4;
	add.s64 	%rd279, %rd20, %rd278;
	st.local.u32 	[%rd279], %r1456;
	setp.eq.s32 	%p131, %r692, 1;
	mov.u64 	%rd318, %rd20;
	@%p131 bra 	$L__BB2_125;
	ld.local.u32 	%r1458, [%rd38+-4];
	cvt.u64.u32 	%rd280, %r1862;
	add.s64 	%rd281, %rd280, %rd27;
	shl.b64 	%rd282, %rd281, 2;
	add.s64 	%rd39, %rd20, %rd282;
	st.local.u32 	[%rd39+4], %r1458;
	setp.eq.s32 	%p132, %r692, 2;
	mov.u64 	%rd318, %rd20;
	@%p132 bra 	$L__BB2_125;
	ld.local.u32 	%r1459, [%rd38+-8];
	st.local.u32 	[%rd39+8], %r1459;
	mov.u64 	%rd318, %rd20;
	bra.uni 	$L__BB2_125;
$L__BB2_218:
	setp.eq.s32 	%p107, %r658, %r554;
	add.s32 	%r656, %r657, 2;
	add.s32 	%r655, %r655, -1;
	mov.u32 	%r657, %r658;
	@%p107 bra 	$L__BB2_219;
	bra.uni 	$L__BB2_174;
$L__BB2_219:
	add.s32 	%r1411, %r629, %r1832;
	add.u64 	%rd257, %SP, 121648;
	add.u64 	%rd258, %SPL, 121648;
	st.local.u32 	[%rd258], %r1411;
	mov.u64 	%rd259, $str;
	cvta.global.u64 	%rd260, %rd259;
	{ // callseq 2, 0
	.param .b64 param0;
	st.param.b64 	[param0], %rd260;
	.param .b64 param1;
	st.param.b64 	[param1], %rd257;
	.param .b32 retval0;
	call.uni (retval0), 
	vprintf, 
	(
	param0, 
	param1
	);
	ld.param.b32 	%r1412, [retval0];
	} // callseq 2
	st.shared.u32 	[%r2], %r1411;
$L__BB2_220:
	bar.sync 	0;
	setp.ne.s32 	%p108, %r1, 0;
	shl.b32 	%r1414, %r709, 2;
	mov.u32 	%r1415, sharedMemory;
	add.s32 	%r703, %r1415, %r1414;
	@%p108 bra 	$L__BB2_222;
	mov.b32 	%r1416, 0;
	st.shared.u32 	[%r703], %r1416;
$L__BB2_222:
	setp.eq.s32 	%p109, %r711, 0;
	@%p109 bra 	$L__BB2_231;
	mov.u32 	%r1863, %r711;
$L__BB2_224:
	mov.u32 	%r704, %r1863;
	setp.ge.u32 	%p110, %r1, %r704;
	@%p110 bra 	$L__BB2_230;
	ld.shared.u32 	%r705, [%r2];
	add.s32 	%r1418, %r704, %r1;
	setp.ge.s32 	%p111, %r1418, %r709;
	mov.b32 	%r1864, 0;
	@%p111 bra 	$L__BB2_228;
	shl.b32 	%r1419, %r704, 2;
	add.s32 	%r1420, %r2, %r1419;
	ld.shared.u32 	%r1864, [%r1420];
	setp.ge.s32 	%p112, %r1864, %r705;
	@%p112 bra 	$L__BB2_228;
	st.shared.u32 	[%r2], %r1864;
$L__BB2_228:
	setp.ne.s32 	%p113, %r704, %r711;
	@%p113 bra 	$L__BB2_230;
	add.s32 	%r1421, %r1864, %r705;
	atom.shared.add.u32 	%r1422, [%r703], %r1421;
$L__BB2_230:
	bar.sync 	0;
	shr.u32 	%r1863, %r704, 1;
	setp.gt.u32 	%p114, %r704, 1;
	@%p114 bra 	$L__BB2_224;
$L__BB2_231:
	setp.ne.s32 	%p115, %r1, 0;
	@%p115 bra 	$L__BB2_233;
	ld.shared.u32 	%r1423, [sharedMemory];
	ld.shared.u32 	%r1424, [%r703];
	cvt.rn.f64.s32 	%fd1, %r1424;
	cvt.rn.f64.s32 	%fd2, %r709;
	div.rn.f64 	%fd3, %fd1, %fd2;
	add.u64 	%rd261, %SP, 121648;
	add.u64 	%rd262, %SPL, 121648;
	st.local.u32 	[%rd262], %r1423;
	st.local.f64 	[%rd262+8], %fd3;
	mov.u64 	%rd263, $str$1;
	cvta.global.u64 	%rd264, %rd263;
	{ // callseq 3, 0
	.param .b64 param0;
	st.param.b64 	[param0], %rd264;
	.param .b64 param1;
	st.param.b64 	[param1], %rd261;
	.param .b32 retval0;
	call.uni (retval0), 
	vprintf, 
	(
	param0, 
	param1
	);
	ld.param.b32 	%r1425, [retval0];
	} // callseq 3
$L__BB2_233:
	ret;
$L__BB2_234:
	st.local.u32 	[%rd20], %r626;
	bra.uni 	$L__BB2_153;
$L__BB2_235:
	mul.wide.u32 	%rd301, %r1839, 4;
	add.s64 	%rd302, %rd319, %rd301;
	ld.local.u32 	%r1489, [%rd302];
	add.s64 	%rd303, %rd20, %rd301;
	st.local.u32 	[%rd303], %r1489;
	ld.local.u32 	%r1490, [%rd302+4];
	st.local.u32 	[%rd303+4], %r1490;
	ld.local.u32 	%r1491, [%rd302+8];
	st.local.u32 	[%rd303+8], %r1491;
	ld.local.u32 	%r1492, [%rd302+12];
	st.local.u32 	[%rd303+12], %r1492;
	add.s32 	%r1839, %r1839, 4;
	setp.lt.s32 	%p152, %r1839, %r710;
	@%p152 bra 	$L__BB2_235;
	bra.uni 	$L__BB2_159;
$L__BB2_236:
	mul.wide.u32 	%rd270, %r1856, 4;
	add.s64 	%rd271, %rd319, %rd270;
	ld.local.u32 	%r1442, [%rd271];
	add.s64 	%rd272, %rd20, %rd270;
	st.local.u32 	[%rd272], %r1442;
	ld.local.u32 	%r1443, [%rd271+4];
	st.local.u32 	[%rd272+4], %r1443;
	ld.local.u32 	%r1444, [%rd271+8];
	st.local.u32 	[%rd272+8], %r1444;
	ld.local.u32 	%r1445, [%rd271+12];
	st.local.u32 	[%rd272+12], %r1445;
	add.s32 	%r1856, %r1856, 4;
	setp.lt.s32 	%p126, %r1856, %r710;
	@%p126 bra 	$L__BB2_236;
	bra.uni 	$L__BB2_210;

}


// ===== COMPILED SASS (sm_100) =====

	.target	sm_100

	.elftype	@"ET_EXEC"


//--------------------- .note.nv.tkinfo           --------------------------
	.section	.note.nv.tkinfo,"",@"SHT_NOTE"
	.sectionflags	@"SHF_NOTE_NV_TKINFO"
	.tkinfo
        /*0018*/ 	.word	0x00000002
        /*0030*/ 	.string	""
        /*0030*/ 	.string	"ptxas"
        /*0030*/ 	.string	"Cuda compilation tools, release 13.0, V13.0.88"
        /*0030*/ 	.string	"Build cuda_13.0.r13.0/compiler.36424714_0"
        /*0030*/ 	.string	"-arch sm_100 -m 64 "



//--------------------- .note.nv.cuinfo           --------------------------
	.section	.note.nv.cuinfo,"",@"SHT_NOTE"
	.sectionflags	@"SHF_NOTE_NV_CUINFO"
        /*0018*/ 	.short	0x0002
        /*001a*/ 	.short	0x0064
        /*001c*/ 	.short	0x0082
	.zero		2


//--------------------- .nv.info                  --------------------------
	.section	.nv.info,"",@"SHT_CUDA_INFO"
	.align	4


	//----- nvinfo : EIATTR_REGCOUNT
	.align		4
        /*0000*/ 	.byte	0x04, 0x2f
        /*0002*/ 	.short	(.L_12 - .L_11)
	.align		4
.L_11:
        /*0004*/ 	.word	index@(_Z24calculate_city_distancesiPiS_)
        /*0008*/ 	.word	0x0000001e


	//----- nvinfo : EIATTR_FRAME_SIZE
	.align		4
.L_12:
        /*000c*/ 	.byte	0x04, 0x11
        /*000e*/ 	.short	(.L_14 - .L_13)
	.align		4
.L_13:
        /*0010*/ 	.word	index@($__internal_2_$__cuda_sm20_sqrt_rn_f32_slowpath)
        /*0014*/ 	.word	0x00000000


	//----- nvinfo : EIATTR_FRAME_SIZE
	.align		4
.L_14:
        /*0018*/ 	.byte	0x04, 0x11
        /*001a*/ 	.short	(.L_16 - .L_15)
	.align		4
.L_15:
        /*001c*/ 	.word	index@(_Z24calculate_city_distancesiPiS_)
        /*0020*/ 	.word	0x00000000


	//----- nvinfo : EIATTR_REGCOUNT
	.align		4
.L_16:
        /*0024*/ 	.byte	0x04, 0x2f
        /*0026*/ 	.short	(.L_18 - .L_17)
	.align		4
.L_17:
        /*0028*/ 	.word	index@(_Z23do_hill_climbing_sharediiiPi)
        /*002c*/ 	.word	0x00000028


	//----- nvinfo : EIATTR_FRAME_SIZE
	.align		4
.L_18:
        /*0030*/ 	.byte	0x04, 0x11
        /*0032*/ 	.short	(.L_20 - .L_19)
	.align		4
.L_19:
        /*0034*/ 	.word	index@($__internal_1_$__cuda_sm20_div_rn_f64_full)
        /*0038*/ 	.word	0x0001db40


	//----- nvinfo : EIATTR_FRAME_SIZE
	.align		4
.L_20:
        /*003c*/ 	.byte	0x04, 0x11
        /*003e*/ 	.short	(.L_22 - .L_21)
	.align		4
.L_21:
        /*0040*/ 	.word	index@(_Z23do_hill_climbing_sharediiiPi)
        /*0044*/ 	.word	0x0001db40


	//----- nvinfo : EIATTR_REGCOUNT
	.align		4
.L_22:
        /*0048*/ 	.byte	0x04, 0x2f
        /*004a*/ 	.short	(.L_24 - .L_23)
	.align		4
.L_23:
        /*004c*/ 	.word	index@(_Z16do_hill_climbingiiiPi)
        /*0050*/ 	.word	0x00000028


	//----- nvinfo : EIATTR_FRAME_SIZE
	.align		4
.L_24:
        /*0054*/ 	.byte	0x04, 0x11
        /*0056*/ 	.short	(.L_26 - .L_25)
	.align		4
.L_25:
        /*0058*/ 	.word	index@($__internal_0_$__cuda_sm20_div_rn_f64_full)
        /*005c*/ 	.word	0x0001db40


	//----- nvinfo : EIATTR_FRAME_SIZE
	.align		4
.L_26:
        /*0060*/ 	.byte	0x04, 0x11
        /*0062*/ 	.short	(.L_28 - .L_27)
	.align		4
.L_27:
        /*0064*/ 	.word	index@(_Z16do_hill_climbingiiiPi)
        /*0068*/ 	.word	0x0001db40


	//----- nvinfo : EIATTR_MIN_STACK_SIZE
	.align		4
.L_28:
        /*006c*/ 	.byte	0x04, 0x12
        /*006e*/ 	.short	(.L_30 - .L_29)
	.align		4
.L_29:
        /*0070*/ 	.word	index@(_Z16do_hill_climbingiiiPi)
        /*0074*/ 	.word	0x0001db40


	//----- nvinfo : EIATTR_MIN_STACK_SIZE
	.align		4
.L_30:
        /*0078*/ 	.byte	0x04, 0x12
        /*007a*/ 	.short	(.L_32 - .L_31)
	.align		4
.L_31:
        /*007c*/ 	.word	index@(_Z23do_hill_climbing_sharediiiPi)
        /*0080*/ 	.word	0x0001db40


	//----- nvinfo : EIATTR_MIN_STACK_SIZE
	.align		4
.L_32:
        /*0084*/ 	.byte	0x04, 0x12
        /*0086*/ 	.short	(.L_34 - .L_33)
	.align		4
.L_33:
        /*0088*/ 	.word	index@(_Z24calculate_city_distancesiPiS_)
        /*008c*/ 	.word	0x00000000
.L_34:


//--------------------- .nv.compat                --------------------------
	.section	.nv.compat,"",@"SHT_CUDA_COMPAT_INFO"
	.align	4
        /*0000*/ 	.byte	0x02, 0x09, 0x00, 0x00, 0x02, 0x02, 0x01, 0x00, 0x02, 0x05, 0x05, 0x00, 0x03, 0x07, 0x01, 0x01
        /*0010*/ 	.byte	0x02, 0x03, 0x00, 0x00, 0x02, 0x06, 0x01, 0x00, 0x04, 0x0b, 0x08, 0x00, 0x01, 0x00, 0x00, 0x00
        /*0020*/ 	.byte	0x00, 0x00, 0x00, 0x00


//--------------------- .nv.info._Z16do_hill_climbingiiiPi --------------------------
	.section	.nv.info._Z16do_hill_climbingiiiPi,"",@"SHT_CUDA_INFO"
	.sectionflags	@""
	.align	4


	//----- nvinfo : EIATTR_CUDA_API_VERSION
	.align		4
        /*0000*/ 	.byte	0x04, 0x37
        /*0002*/ 	.short	(.L_36 - .L_35)
.L_35:
        /*0004*/ 	.word	0x00000082


	//----- nvinfo : EIATTR_KPARAM_INFO
	.align		4
.L_36:
        /*0008*/ 	.byte	0x04, 0x17
        /*000a*/ 	.short	(.L_38 - .L_37)
.L_37:
        /*000c*/ 	.word	0x00000000
        /*0010*/ 	.short	0x0003
        /*0012*/ 	.short	0x0010
        /*0014*/ 	.byte	0x00, 0xf5, 0x21, 0x00


	//----- nvinfo : EIATTR_KPARAM_INFO
	.align		4
.L_38:
        /*0018*/ 	.byte	0x04, 0x17
        /*001a*/ 	.short	(.L_40 - .L_39)
.L_39:
        /*001c*/ 	.word	0x00000000
        /*0020*/ 	.short	0x0002
        /*0022*/ 	.short	0x0008
        /*0024*/ 	.byte	0x00, 0xf0, 0x11, 0x00


	//----- nvinfo : EIATTR_KPARAM_INFO
	.align		4
.L_40:
        /*0028*/ 	.byte	0x04, 0x17
        /*002a*/ 	.short	(.L_42 - .L_41)
.L_41:
        /*002c*/ 	.word	0x00000000
        /*0030*/ 	.short	0x0001
        /*0032*/ 	.short	0x0004
        /*0034*/ 	.byte	0x00, 0xf0, 0x11, 0x00


	//----- nvinfo : EIATTR_KPARAM_INFO
	.align		4
.L_42:
        /*0038*/ 	.byte	0x04, 0x17
        /*003a*/ 	.short	(.L_44 - .L_43)
.L_43:
        /*003c*/ 	.word	0x00000000
        /*0040*/ 	.short	0x0000
        /*0042*/ 	.short	0x0000
        /*0044*/ 	.byte	0x00, 0xf0, 0x11, 0x00


	//----- nvinfo : EIATTR_SPARSE_MMA_MASK
	.align		4
.L_44:
        /*0048*/ 	.byte	0x03, 0x50
        /*004a*/ 	.short	0x0000


	//----- nvinfo : EIATTR_MAXREG_COUNT
	.align		4
        /*004c*/ 	.byte	0x03, 0x1b
        /*004e*/ 	.short	0x00ff


	//----- nvinfo : EIATTR_NUM_BARRIERS
	.align		4
        /*0050*/ 	.byte	0x02, 0x4c
        /*0052*/ 	.byte	0x01
	.zero		1


	//----- nvinfo : EIATTR_EXTERNS
	.align		4
        /*0054*/ 	.byte	0x04, 0x0f
        /*0056*/ 	.short	(.L_46 - .L_45)


	//   ....[0]....
	.align		4
.L_45:
        /*0058*/ 	.word	index@(vprintf)


	//----- nvinfo : EIATTR_MERCURY_ISA_VERSION
	.align		4
.L_46:
        /*005c*/ 	.byte	0x03, 0x5f
        /*005e*/ 	.short	0x0101


	//----- nvinfo : EIATTR_INT_WARP_WIDE_INSTR_OFFSETS
	.align		4
        /*0060*/ 	.byte	0x04, 0x31
        /*0062*/ 	.short	(.L_48 - .L_47)


	//   ....[0]....
.L_47:
        /*0064*/ 	.word	0x000076f0


	//   ....[1]....
        /*0068*/ 	.word	0x00007710


	//----- nvinfo : EIATTR_VRC_CTA_INIT_COUNT
	.align		4
.L_48:
        /*006c*/ 	.byte	0x02, 0x4a
	.zero		1
	.zero		1


	//----- nvinfo : EIATTR_SYSCALL_OFFSETS
	.align		4
        /*0070*/ 	.byte	0x04, 0x46
        /*0072*/ 	.short	(.L_50 - .L_49)


	//   ....[0]....
.L_49:
        /*0074*/ 	.word	0x00007410


	//   ....[1]....
        /*0078*/ 	.word	0x00007a00


	//----- nvinfo : EIATTR_EXIT_INSTR_OFFSETS
	.align		4
.L_50:
        /*007c*/ 	.byte	0x04, 0x1c
        /*007e*/ 	.short	(.L_52 - .L_51)


	//   ....[0]....
.L_51:
        /*0080*/ 	.word	0x000077b0


	//   ....[1]....
        /*0084*/ 	.word	0x00007a10


	//----- nvinfo : EIATTR_CRS_STACK_SIZE
	.align		4
.L_52:
        /*0088*/ 	.byte	0x04, 0x1e
        /*008a*/ 	.short	(.L_54 - .L_53)
.L_53:
        /*008c*/ 	.word	0x00000000


	//----- nvinfo : EIATTR_CBANK_PARAM_SIZE
	.align		4
.L_54:
        /*0090*/ 	.byte	0x03, 0x19
        /*0092*/ 	.short	0x0018


	//----- nvinfo : EIATTR_PARAM_CBANK
	.align		4
        /*0094*/ 	.byte	0x04, 0x0a
        /*0096*/ 	.short	(.L_56 - .L_55)
	.align		4
.L_55:
        /*0098*/ 	.word	index@(.nv.constant0._Z16do_hill_climbingiiiPi)
        /*009c*/ 	.short	0x0380
        /*009e*/ 	.short	0x0018


	//----- nvinfo : EIATTR_SW_WAR
	.align		4
.L_56:
        /*00a0*/ 	.byte	0x04, 0x36
        /*00a2*/ 	.short	(.L_58 - .L_57)
.L_57:
        /*00a4*/ 	.word	0x00000008
.L_58:


//--------------------- .nv.info._Z23do_hill_climbing_sharediiiPi --------------------------
	.section	.nv.info._Z23do_hill_climbing_sharediiiPi,"",@"SHT_CUDA_INFO"
	.sectionflags	@""
	.align	4


	//----- nvinfo : EIATTR_CUDA_API_VERSION
	.align		4
        /*0000*/ 	.byte	0x04, 0x37
        /*0002*/ 	.short	(.L_60 - .L_59)
.L_59:
        /*0004*/ 	.word	0x00000082


	//----- nvinfo : EIATTR_KPARAM_INFO
	.align		4
.L_60:
        /*0008*/ 	.byte	0x04, 0x17
        /*000a*/ 	.short	(.L_62 - .L_61)
.L_61:
        /*000c*/ 	.word	0x00000000
        /*0010*/ 	.short	0x0003
        /*0012*/ 	.short	0x0010
        /*0014*/ 	.byte	0x00, 0xf5, 0x21, 0x00


	//----- nvinfo : EIATTR_KPARAM_INFO
	.align		4
.L_62:
        /*0018*/ 	.byte	0x04, 0x17
        /*001a*/ 	.short	(.L_64 - .L_63)
.L_63:
        /*001c*/ 	.word	0x00000000
        /*0020*/ 	.short	0x0002
        /*0022*/ 	.short	0x0008
        /*0024*/ 	.byte	0x00, 0xf0, 0x11, 0x00


	//----- nvinfo : EIATTR_KPARAM_INFO
	.align		4
.L_64:
        /*0028*/ 	.byte	0x04, 0x17
        /*002a*/ 	.short	(.L_66 - .L_65)
.L_65:
        /*002c*/ 	.word	0x00000000
        /*0030*/ 	.short	0x0001
        /*0032*/ 	.short	0x0004
        /*0034*/ 	.byte	0x00, 0xf0, 0x11, 0x00


	//----- nvinfo : EIATTR_KPARAM_INFO
	.align		4
.L_66:
        /*0038*/ 	.byte	0x04, 0x17
        /*003a*/ 	.short	(.L_68 - .L_67)
.L_67:
        /*003c*/ 	.word	0x00000000
        /*0040*/ 	.short	0x0000
        /*0042*/ 	.short	0x0000
        /*0044*/ 	.byte	0x00, 0xf0, 0x11, 0x00


	//----- nvinfo : EIATTR_SPARSE_MMA_MASK
	.align		4
.L_68:
        /*0048*/ 	.byte	0x03, 0x50
        /*004a*/ 	.short	0x0000


	//----- nvinfo : EIATTR_MAXREG_COUNT
	.align		4
        /*004c*/ 	.byte	0x03, 0x1b
        /*004e*/ 	.short	0x00ff


	//----- nvinfo : EIATTR_NUM_BARRIERS
	.align		4
        /*0050*/ 	.byte	0x02, 0x4c
        /*0052*/ 	.byte	0x01
	.zero		1


	//----- nvinfo : EIATTR_EXTERNS
	.align		4
        /*0054*/ 	.byte	0x04, 0x0f
        /*0056*/ 	.short	(.L_70 - .L_69)


	//   ....[0]....
	.align		4
.L_69:
        /*0058*/ 	.word	index@(vprintf)


	//----- nvinfo : EIATTR_MERCURY_ISA_VERSION
	.align		4
.L_70:
        /*005c*/ 	.byte	0x03, 0x5f
        /*005e*/ 	.short	0x0101


	//----- nvinfo : EIATTR_INT_WARP_WIDE_INSTR_OFFSETS
	.align		4
        /*0060*/ 	.byte	0x04, 0x31
        /*0062*/ 	.short	(.L_72 - .L_71)


	//   ....[0]....
.L_71:
        /*0064*/ 	.word	0x000071f0


	//   ....[1]....
        /*0068*/ 	.word	0x00007210


	//----- nvinfo : EIATTR_VRC_CTA_INIT_COUNT
	.align		4
.L_72:
        /*006c*/ 	.byte	0x02, 0x4a
	.zero		1
	.zero		1


	//----- nvinfo : EIATTR_SYSCALL_OFFSETS
	.align		4
        /*0070*/ 	.byte	0x04, 0x46
        /*0072*/ 	.short	(.L_74 - .L_73)


	//   ....[0]....
.L_73:
        /*0074*/ 	.word	0x00006f70


	//   ....[1]....
        /*0078*/ 	.word	0x00007500


	//----- nvinfo : EIATTR_EXIT_INSTR_OFFSETS
	.align		4
.L_74:
        /*007c*/ 	.byte	0x04, 0x1c
        /*007e*/ 	.short	(.L_76 - .L_75)


	//   ....[0]....
.L_75:
        /*0080*/ 	.word	0x000072b0


	//   ....[1]....
        /*0084*/ 	.word	0x00007510


	//----- nvinfo : EIATTR_CRS_STACK_SIZE
	.align		4
.L_76:
        /*0088*/ 	.byte	0x04, 0x1e
        /*008a*/ 	.short	(.L_78 - .L_77)
.L_77:
        /*008c*/ 	.word	0x00000000


	//----- nvinfo : EIATTR_CBANK_PARAM_SIZE
	.align		4
.L_78:
        /*0090*/ 	.byte	0x03, 0x19
        /*0092*/ 	.short	0x0018


	//----- nvinfo : EIATTR_PARAM_CBANK
	.align		4
        /*0094*/ 	.byte	0x04, 0x0a
        /*0096*/ 	.short	(.L_80 - .L_79)
	.align		4
.L_79:
        /*0098*/ 	.word	index@(.nv.constant0._Z23do_hill_climbing_sharediiiPi)
        /*009c*/ 	.short	0x0380
        /*009e*/ 	.short	0x0018


	//----- nvinfo : EIATTR_SW_WAR
	.align		4
.L_80:
        /*00a0*/ 	.byte	0x04, 0x36
        /*00a2*/ 	.short	(.L_82 - .L_81)
.L_81:
        /*00a4*/ 	.word	0x00000008
.L_82:


//--------------------- .nv.info._Z24calculate_city_distancesiPiS_ --------------------------
	.section	.nv.info._Z24calculate_city_distancesiPiS_,"",@"SHT_CUDA_INFO"
	.sectionflags	@""
	.align	4


	//----- nvinfo : EIATTR_CUDA_API_VERSION
	.align		4
        /*0000*/ 	.byte	0x04, 0x37
        /*0002*/ 	.short	(.L_84 - .L_83)
.L_83:
        /*0004*/ 	.word	0x00000082


	//----- nvinfo : EIATTR_KPARAM_INFO
	.align		4
.L_84:
        /*0008*/ 	.byte	0x04, 0x17
        /*000a*/ 	.short	(.L_86 - .L_85)
.L_85:
        /*000c*/ 	.word	0x00000000
        /*0010*/ 	.short	0x0002
        /*0012*/ 	.short	0x0010
        /*0014*/ 	.byte	0x00, 0xf5, 0x21, 0x00


	//----- nvinfo : EIATTR_KPARAM_INFO
	.align		4
.L_86:
        /*0018*/ 	.byte	0x04, 0x17
        /*001a*/ 	.short	(.L_88 - .L_87)
.L_87:
        /*001c*/ 	.word	0x00000000
        /*0020*/ 	.short	0x0001
        /*0022*/ 	.short	0x0008
        /*0024*/ 	.byte	0x00, 0xf5, 0x21, 0x00


	//----- nvinfo : EIATTR_KPARAM_INFO
	.align		4
.L_88:
        /*0028*/ 	.byte	0x04, 0x17
        /*002a*/ 	.short	(.L_90 - .L_89)
.L_89:
        /*002c*/ 	.word	0x00000000
        /*0030*/ 	.short	0x0000
        /*0032*/ 	.short	0x0000
        /*0034*/ 	.byte	0x00, 0xf0, 0x11, 0x00


	//----- nvinfo : EIATTR_SPARSE_MMA_MASK
	.align		4
.L_90:
        /*0038*/ 	.byte	0x03, 0x50
        /*003a*/ 	.short	0x0000


	//----- nvinfo : EIATTR_MAXREG_COUNT
	.align		4
        /*003c*/ 	.byte	0x03, 0x1b
        /*003e*/ 	.short	0x00ff


	//----- nvinfo : EIATTR_NUM_BARRIERS
	.align		4
        /*0040*/ 	.byte	0x02, 0x4c
        /*0042*/ 	.byte	0x01
	.zero		1


	//----- nvinfo : EIATTR_MERCURY_ISA_VERSION
	.align		4
        /*0044*/ 	.byte	0x03, 0x5f
        /*0046*/ 	.short	0x0101


	//----- nvinfo : EIATTR_VRC_CTA_INIT_COUNT
	.align		4
        /*0048*/ 	.byte	0x02, 0x4a
	.zero		1
	.zero		1


	//----- nvinfo : EIATTR_EXIT_INSTR_OFFSETS
	.align		4
        /*004c*/ 	.byte	0x04, 0x1c
        /*004e*/ 	.short	(.L_92 - .L_91)


	//   ....[0]....
.L_91:
        /*0050*/ 	.word	0x000001b0


	//   ....[1]....
        /*0054*/ 	.word	0x00000a10


	//   ....[2]....
        /*0058*/ 	.word	0x00000ca0


	//----- nvinfo : EIATTR_CRS_STACK_SIZE
	.align		4
.L_92:
        /*005c*/ 	.byte	0x04, 0x1e
        /*005e*/ 	.short	(.L_94 - .L_93)
.L_93:
        /*0060*/ 	.word	0x00000000


	//----- nvinfo : EIATTR_CBANK_PARAM_SIZE
	.align		4
.L_94:
        /*0064*/ 	.byte	0x03, 0x19
        /*0066*/ 	.short	0x0018


	//----- nvinfo : EIATTR_PARAM_CBANK
	.align		4
        /*0068*/ 	.byte	0x04, 0x0a
        /*006a*/ 	.short	(.L_96 - .L_95)
	.align		4
.L_95:
        /*006c*/ 	.word	index@(.nv.constant0._Z24calculate_city_distancesiPiS_)
        /*0070*/ 	.short	0x0380
        /*0072*/ 	.short	0x0018


	//----- nvinfo : EIATTR_SW_WAR
	.align		4
.L_96:
        /*0074*/ 	.byte	0x04, 0x36
        /*0076*/ 	.short	(.L_98 - .L_97)
.L_97:
        /*0078*/ 	.word	0x00000008
.L_98:


//--------------------- .nv.callgraph             --------------------------
	.section	.nv.callgraph,"",@"SHT_CUDA_CALLGRAPH"
	.align	4
	.sectionentsize	8
	.align		4
        /*0000*/ 	.word	0x00000000
	.align		4
        /*0004*/ 	.word	0xffffffff
	.align		4
        /*0008*/ 	.word	index@(_Z16do_hill_climbingiiiPi)
	.align		4
        /*000c*/ 	.word	index@(vprintf)
	.align		4
        /*0010*/ 	.word	index@(_Z23do_hill_climbing_sharediiiPi)
	.align		4
        /*0014*/ 	.word	index@(vprintf)
	.align		4
        /*0018*/ 	.word	0x00000000
	.align		4
        /*001c*/ 	.word	0xfffffffe
	.align		4
        /*0020*/ 	.word	0x00000000
	.align		4
        /*0024*/ 	.word	0xfffffffd
	.align		4
        /*0028*/ 	.word	0x00000000
	.align		4
        /*002c*/ 	.word	0xfffffffc


//--------------------- .nv.constant4             --------------------------
	.section	.nv.constant4,"a",@progbits
	.align	8
	.align		8
.nv.constant4:
        /*0000*/ 	.dword	vprintf
	.align		8
        /*0008*/ 	.dword	precalc_xorwow_matrix
	.align		8
        /*0010*/ 	.dword	precalc_xorwow_offset_matrix
	.align		8
        /*0018*/ 	.dword	mrg32k3aM1
	.align		8
        /*0020*/ 	.dword	mrg32k3aM2
	.align		8
        /*0028*/ 	.dword	mrg32k3aM1SubSeq
	.align		8
        /*0030*/ 	.dword	mrg32k3aM2SubSeq
	.align		8
        /*0038*/ 	.dword	mrg32k3aM1Seq
	.align		8
        /*0040*/ 	.dword	mrg32k3aM2Seq
	.align		8
        /*0048*/ 	.dword	$str
	.align		8
        /*0050*/ 	.dword	$str$1


//--------------------- .nv.constant3             --------------------------
	.section	.nv.constant3,"a",@progbits
	.align	8
.nv.constant3:
	.type		__cr_lgamma_table,@object
	.size		__cr_lgamma_table,(.L_8 - __cr_lgamma_table)
__cr_lgamma_table:
        /*0000*/ 	.byte	0x00, 0x00, 0x00, 0x00, 0x00, 0x00, 0x00, 0x00, 0x00, 0x00, 0x00, 0x00, 0x00, 0x00, 0x00, 0x00
        /*0010*/ 	.byte	0xef, 0x39, 0xfa, 0xfe, 0x42, 0x2e, 0xe6, 0x3f, 0x02, 0x20, 0x2a, 0xfa, 0x0b, 0xab, 0xfc, 0x3f
        /*0020*/ 	.byte	0xf9, 0x2c, 0x92, 0x7c, 0xa7, 0x6c, 0x09, 0x40, 0xc9, 0x79, 0x44, 0x3c, 0x64, 0x26, 0x13, 0x40
        /*0030*/ 	.byte	0xca, 0x01, 0xcf, 0x3a, 0x27, 0x51, 0x1a, 0x40, 0x30, 0xcc, 0x2d, 0xf3, 0xe1, 0x0c, 0x21, 0x40
        /*0040*/ 	.byte	0x0d, 0xb7, 0xfc, 0x82, 0x8e, 0x35, 0x25, 0x40
.L_8:


//--------------------- .text._Z16do_hill_climbingiiiPi --------------------------
	.section	.text._Z16do_hill_climbingiiiPi,"ax",@progbits
	.align	128
.text._Z16do_hill_climbingiiiPi:
        .type           _Z16do_hill_climbingiiiPi,@function
        .size           _Z16do_hill_climbingiiiPi,(.L_x_234 - _Z16do_hill_climbingiiiPi)
        .other          _Z16do_hill_climbingiiiPi,@"STO_CUDA_ENTRY STV_DEFAULT"
_Z16do_hill_climbingiiiPi:
[----:B------:R-:W0:Y:S01]  /*0000*/  LDC R1, c[0x0][0x37c] ;  /* 0x0000df00ff017b82 */ /* 0x000e220000000800 */
[----:B------:R-:W1:Y:S01]  /*0010*/  S2R R15, SR_TID.X ;  /* 0x00000000000f7919 */ /* 0x000e620000002100 */
[----:B------:R-:W1:Y:S01]  /*0020*/  LDCU UR6, c[0x0][0x380] ;  /* 0x00007000ff0677ac */ /* 0x000e620008000800 */
[----:B0-----:R-:W-:Y:S01]  /*0030*/  VIADD R1, R1, 0xfffe24c0 ;  /* 0xfffe24c001017836 */ /* 0x001fe20000000000 */
[----:B------:R-:W0:Y:S01]  /*0040*/  LDCU UR4, c[0x0][0x2f8] ;  /* 0x00005f00ff0477ac */ /* 0x000e220008000800 */
[----:B------:R-:W2:Y:S03]  /*0050*/  LDCU UR5, c[0x0][0x2fc] ;  /* 0x00005f80ff0577ac */ /* 0x000ea60008000800 */
[----:B0-----:R-:W-:-:S05]  /*0060*/  IADD3 R2, P1, PT, R1, UR4, RZ ;  /* 0x0000000401027c10 */ /* 0x001fca000ff3e0ff */
[----:B--2---:R-:W-:Y:S01]  /*0070*/  IMAD.X R16, RZ, RZ, UR5, P1 ;  /* 0x00000005ff107e24 */ /* 0x004fe200088e06ff */
[----:B-1----:R-:W-:-:S13]  /*0080*/  ISETP.GE.U32.AND P0, PT, R15, UR6, PT ;  /* 0x000000060f007c0c */ /* 0x002fda000bf06070 */
[----:B------:R-:W-:Y:S05]  /*0090*/  @P0 BRA `(.L_x_0) ;  /* 0x0000007000f80947 */ /* 0x000fea0003800000 */
[----:B------:R-:W-:Y:S02]  /*00a0*/  IMAD.MOV.U32 R18, RZ, RZ, R1 ;  /* 0x000000ffff127224 */ /* 0x000fe400078e0001 */
[----:B------:R-:W-:Y:S01]  /*00b0*/  IMAD.MOV.U32 R19, RZ, RZ, RZ ;  /* 0x000000ffff137224 */ /* 0x000fe200078e00ff */
[----:B------:R-:W-:-:S06]  /*00c0*/  CS2R R4, SR_CLOCKLO ;  /* 0x0000000000047805 */ /* 0x000fcc0000015000 */
[----:B------:R-:W-:Y:S01]  /*00d0*/  LOP3.LUT R0, R4, 0xaad26b49, RZ, 0x3c, !PT ;  /* 0xaad26b4904007812 */ /* 0x000fe200078e3cff */
[----:B------:R-:W-:Y:S01]  /*00e0*/  BSSY.RECONVERGENT B0, `(.L_x_1) ;  /* 0x0000260000007945 */ /* 0x000fe20003800200 */
[----:B------:R-:W-:Y:S02]  /*00f0*/  LOP3.LUT R4, R5, 0xf7dcefdd, RZ, 0x3c, !PT ;  /* 0xf7dcefdd05047812 */ /* 0x000fe400078e3cff */
[----:B------:R-:W-:Y:S01]  /*0100*/  ISETP.NE.AND P0, PT, R15, RZ, PT ;  /* 0x000000ff0f00720c */ /* 0x000fe20003f05270 */
[----:B------:R-:W-:Y:S02]  /*0110*/  IMAD R0, R0, 0x4182bed5, RZ ;  /* 0x4182bed500007824 */ /* 0x000fe400078e02ff */
[----:B------:R-:W-:Y:S02]  /*0120*/  IMAD R3, R4, -0x658354e5, RZ ;  /* 0x9a7cab1b04037824 */ /* 0x000fe400078e02ff */
[C---:B------:R-:W-:Y:S01]  /*0130*/  VIADD R9, R0.reuse, 0x75bcd15 ;  /* 0x075bcd1500097836 */ /* 0x040fe20000000000 */
[C---:B------:R-:W-:Y:S01]  /*0140*/  LOP3.LUT R4, R0.reuse, 0x159a55e5, RZ, 0x3c, !PT ;  /* 0x159a55e500047812 */ /* 0x040fe200078e3cff */
[C---:B------:R-:W-:Y:S01]  /*0150*/  VIADD R7, R0.reuse, 0x583f19 ;  /* 0x00583f1900077836 */ /* 0x040fe20000000000 */
[----:B------:R-:W-:Y:S01]  /*0160*/  IADD3 R8, PT, PT, R0, 0x64f0c9, R3 ;  /* 0x0064f0c900087810 */ /* 0x000fe20007ffe003 */
[C---:B------:R-:W-:Y:S01]  /*0170*/  VIADD R5, R3.reuse, 0x1f123bb5 ;  /* 0x1f123bb503057836 */ /* 0x040fe20000000000 */
[----:B------:R-:W-:-:S03]  /*0180*/  LOP3.LUT R6, R3, 0x5491333, RZ, 0x3c, !PT ;  /* 0x0549133303067812 */ /* 0x000fc600078e3cff */
[----:B------:R0:W-:Y:S04]  /*0190*/  STL.64 [R1+0x1daf8], R8 ;  /* 0x01daf80801007387 */ /* 0x0001e80000100a00 */
[----:B------:R0:W-:Y:S01]  /*01a0*/  STL.128 [R1+0x1db00], R4 ;  /* 0x01db000401007387 */ /* 0x0001e20000100c00 */
[----:B------:R-:W-:Y:S05]  /*01b0*/  @!P0 BRA `(.L_x_2) ;  /* 0x0000002400488947 */ /* 0x000fea0003800000 */
[----:B------:R-:W-:Y:S02]  /*01c0*/  VIADD R13, R1, 0x1daf8 ;  /* 0x0001daf8010d7836 */ /* 0x000fe40000000000 */
[----:B------:R-:W-:Y:S02]  /*01d0*/  IMAD.MOV.U32 R12, RZ, RZ, RZ ;  /* 0x000000ffff0c7224 */ /* 0x000fe400078e00ff */
[----:B------:R-:W-:-:S07]  /*01e0*/  IMAD.MOV.U32 R3, RZ, RZ, RZ ;  /* 0x000000ffff037224 */ /* 0x000fce00078e00ff */
.L_x_11:
[----:B------:R-:W-:Y:S01]  /*01f0*/  LOP3.LUT R0, R15, 0x3, RZ, 0xc0, !PT ;  /* 0x000000030f007812 */ /* 0x000fe200078ec0ff */
[----:B------:R-:W-:Y:S03]  /*0200*/  BSSY.RECONVERGENT B1, `(.L_x_3) ;  /* 0x0000247000017945 */ /* 0x000fe60003800200 */
[----:B------:R-:W-:-:S04]  /*0210*/  ISETP.NE.U32.AND P0, PT, R0, RZ, PT ;  /* 0x000000ff0000720c */ /* 0x000fc80003f05070 */
[----:B------:R-:W-:-:S13]  /*0220*/  ISETP.NE.AND.EX P0, PT, RZ, RZ, PT, P0 ;  /* 0x000000ffff00720c */ /* 0x000fda0003f05300 */
[----:B-1----:R-:W-:Y:S05]  /*0230*/  @!P0 BRA `(.L_x_4) ;  /* 0x00000024000c8947 */ /* 0x002fea0003800000 */
[----:B------:R-:W1:Y:S01]  /*0240*/  LDC.64 R10, c[0x4][0x8] ;  /* 0x01000200ff0a7b82 */ /* 0x000e620000000a00 */
[----:B------:R-:W-:Y:S01]  /*0250*/  IMAD.MOV.U32 R0, RZ, RZ, RZ ;  /* 0x000000ffff007224 */ /* 0x000fe200078e00ff */
[----:B0-----:R-:W-:Y:S01]  /*0260*/  CS2R R6, SRZ ;  /* 0x0000000000067805 */ /* 0x001fe2000001ff00 */
[----:B------:R-:W-:Y:S01]  /*0270*/  IMAD.MOV.U32 R9, RZ, RZ, RZ ;  /* 0x000000ffff097224 */ /* 0x000fe200078e00ff */
[----:B------:R-:W-:Y:S01]  /*0280*/  CS2R R4, SRZ ;  /* 0x0000000000047805 */ /* 0x000fe2000001ff00 */
[----:B-1----:R-:W-:-:S07]  /*0290*/  IMAD.WIDE.U32 R10, R3, 0xc80, R10 ;  /* 0x00000c80030a7825 */ /* 0x002fce00078e000a */
.L_x_6:
[----:B------:R-:W-:-:S06]  /*02a0*/  IMAD R14, R0, 0x4, R13 ;  /* 0x00000004000e7824 */ /* 0x000fcc00078e020d */
[----:B------:R-:W5:Y:S01]  /*02b0*/  LDL R14, [R14+0x4] ;  /* 0x000004000e0e7983 */ /* 0x000f620000100800 */
[----:B------:R-:W-:-:S05]  /*02c0*/  UMOV UR4, URZ ;  /* 0x000000ff00047c82 */ /* 0x000fca0008000000 */
.L_x_5:
[----:B-----5:R-:W-:Y:S01]  /*02d0*/  SHF.R.U32.HI R27, RZ, UR4, R14 ;  /* 0x00000004ff1b7c19 */ /* 0x020fe2000801160e */
[----:B------:R-:W0:Y:S01]  /*02e0*/  LDCU.64 UR6, c[0x0][0x358] ;  /* 0x00006b00ff0677ac */ /* 0x000e220008000a00 */
[----:B------:R-:W-:Y:S02]  /*02f0*/  IMAD.SHL.U32 R17, R0, 0x20, RZ ;  /* 0x0000002000117824 */ /* 0x000fe400078e00ff */
[----:B------:R-:W-:Y:S02]  /*0300*/  LOP3.LUT R20, R27, 0x1, RZ, 0xc0, !PT ;  /* 0x000000011b147812 */ /* 0x000fe400078ec0ff */
[----:B------:R-:W-:Y:S02]  /*0310*/  VIADD R17, R17, UR4 ;  /* 0x0000000411117c36 */ /* 0x000fe40008000000 */
[----:B------:R-:W-:Y:S02]  /*0320*/  ISETP.NE.U32.AND P0, PT, R20, 0x1, PT ;  /* 0x000000011400780c */ /* 0x000fe40003f05070 */
[----:B------:R-:W-:-:S04]  /*0330*/  IMAD R17, R17, 0x5, RZ ;  /* 0x0000000511117824 */ /* 0x000fc800078e02ff */
[----:B------:R-:W-:-:S07]  /*0340*/  IMAD.WIDE.U32 R20, R17, 0x4, R10 ;  /* 0x0000000411147825 */ /* 0x000fce00078e000a */
[----:B0-----:R-:W2:Y:S01]  /*0350*/  @!P0 LDG.E R22, desc[UR6][R20.64] ;  /* 0x0000000614168981 */ /* 0x001ea2000c1e1900 */
[----:B------:R-:W-:-:S03]  /*0360*/  R2P PR, R27, 0x7e ;  /* 0x0000007e1b007804 */ /* 0x000fc60000000000 */
[----:B------:R-:W3:Y:S04]  /*0370*/  @!P0 LDG.E R24, desc[UR6][R20.64+0x8] ;  /* 0x0000080614188981 */ /* 0x000ee8000c1e1900 */
[----:B------:R-:W4:Y:S04]  /*0380*/  @!P0 LDG.E R17, desc[UR6][R20.64+0x4] ;  /* 0x0000040614118981 */ /* 0x000f28000c1e1900 */
[----:B------:R-:W4:Y:S04]  /*0390*/  @!P0 LDG.E R23, desc[UR6][R20.64+0xc] ;  /* 0x00000c0614178981 */ /* 0x000f28000c1e1900 */
[----:B------:R-:W4:Y:S04]  /*03a0*/  @P1 LDG.E R28, desc[UR6][R20.64+0x14] ;  /* 0x00001406141c1981 */ /* 0x000f28000c1e1900 */
[----:B------:R-:W4:Y:S04]  /*03b0*/  @P2 LDG.E R32, desc[UR6][R20.64+0x28] ;  /* 0x0000280614202981 */ /* 0x000f28000c1e1900 */
[----:B------:R-:W4:Y:S04]  /*03c0*/  @!P0 LDG.E R26, desc[UR6][R20.64+0x10] ;  /* 0x00001006141a8981 */ /* 0x000f28000c1e1900 */
[----:B------:R-:W4:Y:S04]  /*03d0*/  @P3 LDG.E R34, desc[UR6][R20.64+0x3c] ;  /* 0x00003c0614223981 */ /* 0x000f28000c1e1900 */
[----:B------:R-:W4:Y:S04]  /*03e0*/  @P4 LDG.E R36, desc[UR6][R20.64+0x50] ;  /* 0x0000500614244981 */ /* 0x000f28000c1e1900 */
[----:B------:R-:W4:Y:S04]  /*03f0*/  @P5 LDG.E R29, desc[UR6][R20.64+0x64] ;  /* 0x00006406141d5981 */ /* 0x000f28000c1e1900 */
[----:B------:R-:W4:Y:S04]  /*0400*/  @P1 LDG.E R30, desc[UR6][R20.64+0x24] ;  /* 0x00002406141e1981 */ /* 0x000f28000c1e1900 */
[----:B------:R-:W4:Y:S04]  /*0410*/  @P1 LDG.E R25, desc[UR6][R20.64+0x18] ;  /* 0x0000180614191981 */ /* 0x000f28000c1e1900 */
[----:B------:R-:W4:Y:S04]  /*0420*/  @P6 LDG.E R31, desc[UR6][R20.64+0x78] ;  /* 0x00007806141f6981 */ /* 0x000f28000c1e1900 */
[----:B------:R-:W4:Y:S04]  /*0430*/  @P4 LDG.E R33, desc[UR6][R20.64+0x54] ;  /* 0x0000540614214981 */ /* 0x000f28000c1e1900 */
[----:B------:R-:W4:Y:S01]  /*0440*/  @P4 LDG.E R35, desc[UR6][R20.64+0x5c] ;  /* 0x00005c0614234981 */ /* 0x000f22000c1e1900 */
[----:B--2---:R-:W-:-:S03]  /*0450*/  @!P0 LOP3.LUT R9, R9, R22, RZ, 0x3c, !PT ;  /* 0x0000001609098212 */ /* 0x004fc600078e3cff */
[----:B------:R-:W2:Y:S01]  /*0460*/  @P1 LDG.E R22, desc[UR6][R20.64+0x1c] ;  /* 0x00001c0614161981 */ /* 0x000ea2000c1e1900 */
[----:B---3--:R-:W-:-:S03]  /*0470*/  @!P0 LOP3.LUT R5, R5, R24, RZ, 0x3c, !PT ;  /* 0x0000001805058212 */ /* 0x008fc600078e3cff */
[----:B------:R-:W3:Y:S01]  /*0480*/  @P2 LDG.E R24, desc[UR6][R20.64+0x38] ;  /* 0x0000380614182981 */ /* 0x000ee2000c1e1900 */
[----:B----4-:R-:W-:-:S03]  /*0490*/  @!P0 LOP3.LUT R4, R4, R17, RZ, 0x3c, !PT ;  /* 0x0000001104048212 */ /* 0x010fc600078e3cff */
[----:B------:R-:W4:Y:S01]  /*04a0*/  @P1 LDG.E R17, desc[UR6][R20.64+0x20] ;  /* 0x0000200614111981 */ /* 0x000f22000c1e1900 */
[----:B------:R-:W-:Y:S02]  /*04b0*/  @P1 LOP3.LUT R9, R9, R28, RZ, 0x3c, !PT ;  /* 0x0000001c09091212 */ /* 0x000fe400078e3cff */
[----:B------:R-:W-:Y:S01]  /*04c0*/  @!P0 LOP3.LUT R6, R6, R23, RZ, 0x3c, !PT ;  /* 0x0000001706068212 */ /* 0x000fe200078e3cff */
[----:B------:R-:W4:Y:S01]  /*04d0*/  @P3 LDG.E R28, desc[UR6][R20.64+0x4c] ;  /* 0x00004c06141c3981 */ /* 0x000f22000c1e1900 */
[----:B------:R-:W-:-:S03]  /*04e0*/  @P2 LOP3.LUT R9, R9, R32, RZ, 0x3c, !PT ;  /* 0x0000002009092212 */ /* 0x000fc600078e3cff */
[----:B------:R-:W4:Y:S01]  /*04f0*/  @P2 LDG.E R23, desc[UR6][R20.64+0x2c] ;  /* 0x00002c0614172981 */ /* 0x000f22000c1e1900 */
[----:B------:R-:W-:Y:S02]  /*0500*/  @!P0 LOP3.LUT R7, R7, R26, RZ, 0x3c, !PT ;  /* 0x0000001a07078212 */ /* 0x000fe400078e3cff */
[----:B------:R-:W-:Y:S01]  /*0510*/  LOP3.LUT P0, RZ, R27, 0x80, RZ, 0xc0, !PT ;  /* 0x000000801bff7812 */ /* 0x000fe2000780c0ff */
[----:B------:R-:W4:Y:S01]  /*0520*/  @P3 LDG.E R26, desc[UR6][R20.64+0x44] ;  /* 0x00004406141a3981 */ /* 0x000f22000c1e1900 */
[----:B------:R-:W-:-:S04]  /*0530*/  @P3 LOP3.LUT R9, R9, R34, RZ, 0x3c, !PT ;  /* 0x0000002209093212 */ /* 0x000fc800078e3cff */
[----:B------:R-:W-:-:S04]  /*0540*/  @P4 LOP3.LUT R9, R9, R36, RZ, 0x3c, !PT ;  /* 0x0000002409094212 */ /* 0x000fc800078e3cff */
[----:B------:R-:W-:Y:S02]  /*0550*/  @P5 LOP3.LUT R9, R9, R29, RZ, 0x3c, !PT ;  /* 0x0000001d09095212 */ /* 0x000fe400078e3cff */
[----:B------:R-:W4:Y:S01]  /*0560*/  @P3 LDG.E R29, desc[UR6][R20.64+0x40] ;  /* 0x00004006141d3981 */ /* 0x000f22000c1e1900 */
[----:B------:R-:W-:-:S03]  /*0570*/  @P1 LOP3.LUT R7, R7, R30, RZ, 0x3c, !PT ;  /* 0x0000001e07071212 */ /* 0x000fc600078e3cff */
[----:B------:R-:W4:Y:S01]  /*0580*/  @P4 LDG.E R30, desc[UR6][R20.64+0x58] ;  /* 0x00005806141e4981 */ /* 0x000f22000c1e1900 */
[----:B------:R-:W-:-:S03]  /*0590*/  @P1 LOP3.LUT R4, R4, R25, RZ, 0x3c, !PT ;  /* 0x0000001904041212 */ /* 0x000fc600078e3cff */
[----:B------:R-:W4:Y:S01]  /*05a0*/  @P2 LDG.E R25, desc[UR6][R20.64+0x34] ;  /* 0x0000340614192981 */ /* 0x000f22000c1e1900 */
[----:B------:R-:W-:-:S03]  /*05b0*/  @P6 LOP3.LUT R9, R9, R31, RZ, 0x3c, !PT ;  /* 0x0000001f09096212 */ /* 0x000fc600078e3cff */
[----:B------:R-:W4:Y:S04]  /*05c0*/  @P0 LDG.E R32, desc[UR6][R20.64+0x8c] ;  /* 0x00008c0614200981 */ /* 0x000f28000c1e1900 */
[----:B------:R-:W4:Y:S04]  /*05d0*/  @P3 LDG.E R31, desc[UR6][R20.64+0x48] ;  /* 0x00004806141f3981 */ /* 0x000f28000c1e1900 */
[----:B------:R-:W4:Y:S01]  /*05e0*/  @P0 LDG.E R34, desc[UR6][R20.64+0x9c] ;  /* 0x00009c0614220981 */ /* 0x000f22000c1e1900 */
[----:B--2---:R-:W-:-:S03]  /*05f0*/  @P1 LOP3.LUT R5, R5, R22, RZ, 0x3c, !PT ;  /* 0x0000001605051212 */ /* 0x004fc600078e3cff */
[----:B------:R-:W2:Y:S01]  /*0600*/  @P2 LDG.E R22, desc[UR6][R20.64+0x30] ;  /* 0x0000300614162981 */ /* 0x000ea2000c1e1900 */
[----:B---3--:R-:W-:-:S03]  /*0610*/  @P2 LOP3.LUT R7, R7, R24, RZ, 0x3c, !PT ;  /* 0x0000001807072212 */ /* 0x008fc600078e3cff */
[----:B------:R-:W3:Y:S01]  /*0620*/  @P5 LDG.E R24, desc[UR6][R20.64+0x6c] ;  /* 0x00006c0614185981 */ /* 0x000ee2000c1e1900 */
[----:B----4-:R-:W-:-:S03]  /*0630*/  @P1 LOP3.LUT R6, R6, R17, RZ, 0x3c, !PT ;  /* 0x0000001106061212 */ /* 0x010fc600078e3cff */
[----:B------:R-:W4:Y:S01]  /*0640*/  @P5 LDG.E R17, desc[UR6][R20.64+0x68] ;  /* 0x0000680614115981 */ /* 0x000f22000c1e1900 */
[----:B------:R-:W-:-:S03]  /*0650*/  @P3 LOP3.LUT R7, R7, R28, RZ, 0x3c, !PT ;  /* 0x0000001c07073212 */ /* 0x000fc600078e3cff */
[----:B------:R-:W3:Y:S01]  /*0660*/  @P6 LDG.E R28, desc[UR6][R20.64+0x80] ;  /* 0x00008006141c6981 */ /* 0x000ee2000c1e1900 */
        /* <DEDUP_REMOVED lines=12> */
[----:B--2---:R-:W-:-:S03]  /*0730*/  @P2 LOP3.LUT R5, R5, R22, RZ, 0x3c, !PT ;  /* 0x0000001605052212 */ /* 0x004fc600078e3cff */
[----:B------:R-:W2:Y:S01]  /*0740*/  @P4 LDG.E R22, desc[UR6][R20.64+0x60] ;  /* 0x0000600614164981 */ /* 0x000ea2000c1e1900 */
[----:B------:R-:W-:-:S03]  /*0750*/  @P3 LOP3.LUT R5, R5, R26, RZ, 0x3c, !PT ;  /* 0x0000001a05053212 */ /* 0x000fc600078e3cff */
[----:B------:R-:W2:Y:S01]  /*0760*/  @P5 LDG.E R26, desc[UR6][R20.64+0x74] ;  /* 0x00007406141a5981 */ /* 0x000ea2000c1e1900 */
[----:B------:R-:W-:-:S03]  /*0770*/  @P4 LOP3.LUT R5, R5, R30, RZ, 0x3c, !PT ;  /* 0x0000001e05054212 */ /* 0x000fc600078e3cff */
[----:B------:R-:W2:Y:S01]  /*0780*/  @P6 LDG.E R30, desc[UR6][R20.64+0x88] ;  /* 0x00008806141e6981 */ /* 0x000ea2000c1e1900 */
[----:B------:R-:W-:Y:S02]  /*0790*/  @P4 LOP3.LUT R6, R6, R35, RZ, 0x3c, !PT ;  /* 0x0000002306064212 */ /* 0x000fe400078e3cff */
[----:B----4-:R-:W-:Y:S02]  /*07a0*/  @P5 LOP3.LUT R4, R4, R17, RZ, 0x3c, !PT ;  /* 0x0000001104045212 */ /* 0x010fe400078e3cff */
[----:B---3--:R-:W-:Y:S02]  /*07b0*/  @P5 LOP3.LUT R5, R5, R24, RZ, 0x3c, !PT ;  /* 0x0000001805055212 */ /* 0x008fe400078e3cff */
[----:B------:R-:W-:Y:S02]  /*07c0*/  @P5 LOP3.LUT R6, R6, R23, RZ, 0x3c, !PT ;  /* 0x0000001706065212 */ /* 0x000fe400078e3cff */
[----:B------:R-:W-:Y:S02]  /*07d0*/  @P6 LOP3.LUT R5, R5, R28, RZ, 0x3c, !PT ;  /* 0x0000001c05056212 */ /* 0x000fe400078e3cff */
[----:B------:R-:W-:-:S04]  /*07e0*/  @P6 LOP3.LUT R6, R6, R29, RZ, 0x3c, !PT ;  /* 0x0000001d06066212 */ /* 0x000fc800078e3cff */
[----:B------:R-:W-:Y:S02]  /*07f0*/  @P0 LOP3.LUT R6, R6, R33, RZ, 0x3c, !PT ;  /* 0x0000002106060212 */ /* 0x000fe400078e3cff */
[----:B------:R-:W-:Y:S02]  /*0800*/  @P6 LOP3.LUT R4, R4, R25, RZ, 0x3c, !PT ;  /* 0x0000001904046212 */ /* 0x000fe400078e3cff */
[----:B------:R-:W-:Y:S02]  /*0810*/  @P0 LOP3.LUT R5, R5, R32, RZ, 0x3c, !PT ;  /* 0x0000002005050212 */ /* 0x000fe400078e3cff */
[----:B------:R-:W-:Y:S02]  /*0820*/  @P0 LOP3.LUT R4, R4, R31, RZ, 0x3c, !PT ;  /* 0x0000001f04040212 */ /* 0x000fe400078e3cff */
[----:B--2---:R-:W-:-:S04]  /*0830*/  @P4 LOP3.LUT R7, R7, R22, RZ, 0x3c, !PT ;  /* 0x0000001607074212 */ /* 0x004fc800078e3cff */
[----:B------:R-:W-:-:S04]  /*0840*/  @P5 LOP3.LUT R7, R7, R26, RZ, 0x3c, !PT ;  /* 0x0000001a07075212 */ /* 0x000fc800078e3cff */
[----:B------:R-:W-:-:S04]  /*0850*/  @P6 LOP3.LUT R7, R7, R30, RZ, 0x3c, !PT ;  /* 0x0000001e07076212 */ /* 0x000fc800078e3cff */
[----:B------:R-:W-:Y:S02]  /*0860*/  @P0 LOP3.LUT R7, R7, R34, RZ, 0x3c, !PT ;  /* 0x0000002207070212 */ /* 0x000fe400078e3cff */
[----:B------:R-:W-:-:S13]  /*0870*/  R2P PR, R27.B1, 0x7f ;  /* 0x0000007f1b007804 */ /* 0x000fda0000001000 */
[----:B------:R-:W2:Y:S04]  /*0880*/  @P0 LDG.E R26, desc[UR6][R20.64+0xa0] ;  /* 0x0000a006141a0981 */ /* 0x000ea8000c1e1900 */
[----:B------:R-:W3:Y:S04]  /*0890*/  @P1 LDG.E R32, desc[UR6][R20.64+0xb4] ;  /* 0x0000b40614201981 */ /* 0x000ee8000c1e1900 */
[----:B------:R-:W4:Y:S04]  /*08a0*/  @P2 LDG.E R34, desc[UR6][R20.64+0xc8] ;  /* 0x0000c80614222981 */ /* 0x000f28000c1e1900 */
        /* <DEDUP_REMOVED lines=18> */
[----:B------:R-:W4:Y:S01]  /*09d0*/  @P4 LDG.E R17, desc[UR6][R20.64+0xf4] ;  /* 0x0000f40614114981 */ /* 0x000f22000c1e1900 */
[----:B------:R-:W-:-:S03]  /*09e0*/  @P0 LOP3.LUT R5, R5, R28, RZ, 0x3c, !PT ;  /* 0x0000001c05050212 */ /* 0x000fc600078e3cff */
[----:B------:R-:W3:Y:S01]  /*09f0*/  @P1 LDG.E R28, desc[UR6][R20.64+0xc4] ;  /* 0x0000c406141c1981 */ /* 0x000ee2000c1e1900 */
[----:B------:R-:W-:-:S03]  /*0a00*/  @P0 LOP3.LUT R6, R6, R23, RZ, 0x3c, !PT ;  /* 0x0000001706060212 */ /* 0x000fc600078e3cff */
[----:B------:R-:W4:Y:S01]  /*0a10*/  @P1 LDG.E R23, desc[UR6][R20.64+0xb8] ;  /* 0x0000b80614171981 */ /* 0x000f22000c1e1900 */
[----:B------:R-:W-:Y:S02]  /*0a20*/  @P0 LOP3.LUT R7, R7, R30, RZ, 0x3c, !PT ;  /* 0x0000001e07070212 */ /* 0x000fe400078e3cff */
[----:B------:R-:W-:Y:S01]  /*0a30*/  LOP3.LUT P0, RZ, R27, 0x8000, RZ, 0xc0, !PT ;  /* 0x000080001bff7812 */ /* 0x000fe2000780c0ff */
[----:B------:R-:W4:Y:S01]  /*0a40*/  @P2 LDG.E R30, desc[UR6][R20.64+0xd0] ;  /* 0x0000d006141e2981 */ /* 0x000f22000c1e1900 */
[----:B------:R-:W-:-:S03]  /*0a50*/  @P3 LOP3.LUT R9, R9, R36, RZ, 0x3c, !PT ;  /* 0x0000002409093212 */ /* 0x000fc600078e3cff */
[----:B------:R-:W4:Y:S01]  /*0a60*/  @P2 LDG.E R27, desc[UR6][R20.64+0xcc] ;  /* 0x0000cc06141b2981 */ /* 0x000f22000c1e1900 */
[----:B------:R-:W-:-:S03]  /*0a70*/  @P4 LOP3.LUT R9, R9, R25, RZ, 0x3c, !PT ;  /* 0x0000001909094212 */ /* 0x000fc600078e3cff */
[----:B------:R-:W4:Y:S01]  /*0a80*/  @P1 LDG.E R25, desc[UR6][R20.64+0xc0] ;  /* 0x0000c00614191981 */ /* 0x000f22000c1e1900 */
[----:B------:R-:W-:-:S03]  /*0a90*/  @P5 LOP3.LUT R9, R9, R22, RZ, 0x3c, !PT ;  /* 0x0000001609095212 */ /* 0x000fc600078e3cff */
[----:B------:R-:W4:Y:S04]  /*0aa0*/  @P3 LDG.E R22, desc[UR6][R20.64+0xec] ;  /* 0x0000ec0614163981 */ /* 0x000f28000c1e1900 */
[----:B------:R-:W4:Y:S01]  /*0ab0*/  @P0 LDG.E R36, desc[UR6][R20.64+0x12c] ;  /* 0x00012c0614240981 */ /* 0x000f22000c1e1900 */
[----:B------:R-:W-:-:S03]  /*0ac0*/  @P6 LOP3.LUT R9, R9, R24, RZ, 0x3c, !PT ;  /* 0x0000001809096212 */ /* 0x000fc600078e3cff */
[----:B------:R-:W4:Y:S01]  /*0ad0*/  @P4 LDG.E R24, desc[UR6][R20.64+0xf8] ;  /* 0x0000f80614184981 */ /* 0x000f22000c1e1900 */
[----:B--2---:R-:W-:-:S03]  /*0ae0*/  @P1 LOP3.LUT R5, R5, R26, RZ, 0x3c, !PT ;  /* 0x0000001a05051212 */ /* 0x004fc600078e3cff */
[----:B------:R-:W2:Y:S01]  /*0af0*/  @P4 LDG.E R26, desc[UR6][R20.64+0x100] ;  /* 0x00010006141a4981 */ /* 0x000ea2000c1e1900 */
[----:B---3--:R-:W-:-:S03]  /*0b00*/  @P1 LOP3.LUT R7, R7, R28, RZ, 0x3c, !PT ;  /* 0x0000001c07071212 */ /* 0x008fc600078e3cff */
[----:B------:R-:W3:Y:S01]  /*0b10*/  @P5 LDG.E R28, desc[UR6][R20.64+0x10c] ;  /* 0x00010c06141c5981 */ /* 0x000ee2000c1e1900 */
[----:B----4-:R-:W-:-:S03]  /*0b20*/  @P1 LOP3.LUT R4, R4, R23, RZ, 0x3c, !PT ;  /* 0x0000001704041212 */ /* 0x010fc600078e3cff */
[----:B------:R-:W4:Y:S01]  /*0b30*/  @P4 LDG.E R23, desc[UR6][R20.64+0xfc] ;  /* 0x0000fc0614174981 */ /* 0x000f22000c1e1900 */
[----:B------:R-:W-:Y:S02]  /*0b40*/  @P2 LOP3.LUT R7, R7, R32, RZ, 0x3c, !PT ;  /* 0x0000002007072212 */ /* 0x000fe400078e3cff */
[----:B------:R-:W-:Y:S01]  /*0b50*/  @P2 LOP3.LUT R5, R5, R30, RZ, 0x3c, !PT ;  /* 0x0000001e05052212 */ /* 0x000fe200078e3cff */
[----:B------:R-:W4:Y:S01]  /*0b60*/  @P6 LDG.E R32, desc[UR6][R20.64+0x128] ;  /* 0x0001280614206981 */ /* 0x000f22000c1e1900 */
[----:B------:R-:W-:-:S03]  /*0b70*/  @P2 LOP3.LUT R4, R4, R27, RZ, 0x3c, !PT ;  /* 0x0000001b04042212 */ /* 0x000fc600078e3cff */
[----:B------:R-:W4:Y:S01]  /*0b80*/  @P5 LDG.E R30, desc[UR6][R20.64+0x114] ;  /* 0x00011406141e5981 */ /* 0x000f22000c1e1900 */
[----:B------:R-:W-:-:S03]  /*0b90*/  @P1 LOP3.LUT R6, R6, R25, RZ, 0x3c, !PT ;  /* 0x0000001906061212 */ /* 0x000fc600078e3cff */
[----:B------:R-:W4:Y:S01]  /*0ba0*/  @P5 LDG.E R27, desc[UR6][R20.64+0x110] ;  /* 0x00011006141b5981 */ /* 0x000f22000c1e1900 */
[----:B------:R-:W-:-:S03]  /*0bb0*/  @P3 LOP3.LUT R4, R4, R31, RZ, 0x3c, !PT ;  /* 0x0000001f04043212 */ /* 0x000fc600078e3cff */
        /* <DEDUP_REMOVED lines=8> */
[----:B------:R-:W-:Y:S02]  /*0c40*/  @P3 LOP3.LUT R6, R6, R33, RZ, 0x3c, !PT ;  /* 0x0000002106063212 */ /* 0x000fe400078e3cff */
[----:B------:R-:W-:Y:S01]  /*0c50*/  @P4 LOP3.LUT R4, R4, R17, RZ, 0x3c, !PT ;  /* 0x0000001104044212 */ /* 0x000fe200078e3cff */
[----:B------:R-:W4:Y:S04]  /*0c60*/  @P0 LDG.E R34, desc[UR6][R20.64+0x134] ;  /* 0x0001340614220981 */ /* 0x000f28000c1e1900 */
[----:B------:R-:W4:Y:S04]  /*0c70*/  @P0 LDG.E R17, desc[UR6][R20.64+0x130] ;  /* 0x0001300614110981 */ /* 0x000f28000c1e1900 */
[----:B------:R-:W4:Y:S04]  /*0c80*/  @P0 LDG.E R36, desc[UR6][R20.64+0x13c] ;  /* 0x00013c0614240981 */ /* 0x000f28000c1e1900 */
[----:B------:R-:W4:Y:S01]  /*0c90*/  @P0 LDG.E R33, desc[UR6][R20.64+0x138] ;  /* 0x0001380614210981 */ /* 0x000f22000c1e1900 */
[----:B------:R-:W-:Y:S01]  /*0ca0*/  UIADD3 UR4, UPT, UPT, UR4, 0x10, URZ ;  /* 0x0000001004047890 */ /* 0x000fe2000fffe0ff */
[----:B------:R-:W-:-:S03]  /*0cb0*/  @P4 LOP3.LUT R5, R5, R24, RZ, 0x3c, !PT ;  /* 0x0000001805054212 */ /* 0x000fc600078e3cff */
[----:B------:R-:W-:Y:S01]  /*0cc0*/  UISETP.NE.AND UP0, UPT, UR4, 0x20, UPT ;  /* 0x000000200400788c */ /* 0x000fe2000bf05270 */
[----:B--2---:R-:W-:Y:S02]  /*0cd0*/  @P4 LOP3.LUT R7, R7, R26, RZ, 0x3c, !PT ;  /* 0x0000001a07074212 */ /* 0x004fe400078e3cff */
[----:B---3--:R-:W-:Y:S02]  /*0ce0*/  @P5 LOP3.LUT R5, R5, R28, RZ, 0x3c, !PT ;  /* 0x0000001c05055212 */ /* 0x008fe400078e3cff */
[----:B----4-:R-:W-:Y:S02]  /*0cf0*/  @P4 LOP3.LUT R6, R6, R23, RZ, 0x3c, !PT ;  /* 0x0000001706064212 */ /* 0x010fe400078e3cff */
[----:B------:R-:W-:Y:S02]  /*0d00*/  @P5 LOP3.LUT R7, R7, R30, RZ, 0x3c, !PT ;  /* 0x0000001e07075212 */ /* 0x000fe400078e3cff */
[----:B------:R-:W-:Y:S02]  /*0d10*/  @P5 LOP3.LUT R6, R6, R27, RZ, 0x3c, !PT ;  /* 0x0000001b06065212 */ /* 0x000fe400078e3cff */
[----:B------:R-:W-:-:S02]  /*0d20*/  @P5 LOP3.LUT R4, R4, R25, RZ, 0x3c, !PT ;  /* 0x0000001904045212 */ /* 0x000fc400078e3cff */
[----:B------:R-:W-:Y:S02]  /*0d30*/  @P6 LOP3.LUT R7, R7, R32, RZ, 0x3c, !PT ;  /* 0x0000002007076212 */ /* 0x000fe400078e3cff */
[----:B------:R-:W-:Y:S02]  /*0d40*/  @P6 LOP3.LUT R4, R4, R29, RZ, 0x3c, !PT ;  /* 0x0000001d04046212 */ /* 0x000fe400078e3cff */
[----:B------:R-:W-:Y:S02]  /*0d50*/  @P6 LOP3.LUT R5, R5, R22, RZ, 0x3c, !PT ;  /* 0x0000001605056212 */ /* 0x000fe400078e3cff */
[----:B------:R-:W-:Y:S02]  /*0d60*/  @P6 LOP3.LUT R6, R6, R31, RZ, 0x3c, !PT ;  /* 0x0000001f06066212 */ /* 0x000fe400078e3cff */
[----:B------:R-:W-:Y:S02]  /*0d70*/  @P0 LOP3.LUT R5, R5, R34, RZ, 0x3c, !PT ;  /* 0x0000002205050212 */ /* 0x000fe400078e3cff */
[----:B------:R-:W-:-:S02]  /*0d80*/  @P0 LOP3.LUT R4, R4, R17, RZ, 0x3c, !PT ;  /* 0x0000001104040212 */ /* 0x000fc400078e3cff */
[----:B------:R-:W-:Y:S02]  /*0d90*/  @P0 LOP3.LUT R7, R7, R36, RZ, 0x3c, !PT ;  /* 0x0000002407070212 */ /* 0x000fe400078e3cff */
[----:B------:R-:W-:Y:S01]  /*0da0*/  @P0 LOP3.LUT R6, R6, R33, RZ, 0x3c, !PT ;  /* 0x0000002106060212 */ /* 0x000fe200078e3cff */
[----:B------:R-:W-:Y:S06]  /*0db0*/  BRA.U UP0, `(.L_x_5) ;  /* 0xfffffff500447547 */ /* 0x000fec000b83ffff */
[----:B------:R-:W-:-:S05]  /*0dc0*/  VIADD R0, R0, 0x1 ;  /* 0x0000000100007836 */ /* 0x000fca0000000000 */
[----:B------:R-:W-:-:S13]  /*0dd0*/  ISETP.NE.AND P0, PT, R0, 0x5, PT ;  /* 0x000000050000780c */ /* 0x000fda0003f05270 */
[----:B------:R-:W-:Y:S05]  /*0de0*/  @P0 BRA `(.L_x_6) ;  /* 0xfffffff4002c0947 */ /* 0x000fea000383ffff */
[----:B------:R-:W-:Y:S01]  /*0df0*/  LOP3.LUT R0, R15, 0x3, RZ, 0xc0, !PT ;  /* 0x000000030f007812 */ /* 0x000fe200078ec0ff */
[----:B------:R1:W-:Y:S03]  /*0e00*/  STL [R1+0x1dafc], R9 ;  /* 0x01dafc0901007387 */ /* 0x0003e60000100800 */
[----:B------:R-:W-:Y:S01]  /*0e10*/  ISETP.NE.U32.AND P0, PT, R0, 0x1, PT ;  /* 0x000000010000780c */ /* 0x000fe20003f05070 */
[----:B------:R1:W-:Y:S03]  /*0e20*/  STL.128 [R1+0x1db00], R4 ;  /* 0x01db000401007387 */ /* 0x0003e60000100c00 */
[----:B------:R-:W-:-:S13]  /*0e30*/  ISETP.NE.AND.EX P0, PT, RZ, RZ, PT, P0 ;  /* 0x000000ffff00720c */ /* 0x000fda0003f05300 */
[----:B-1----:R-:W-:Y:S05]  /*0e40*/  @!P0 BRA `(.L_x_4) ;  /* 0x0000001800088947 */ /* 0x002fea0003800000 */
[----:B------:R-:W-:Y:S01]  /*0e50*/  UMOV UR4, URZ ;  /* 0x000000ff00047c82 */ /* 0x000fe20008000000 */
[----:B------:R-:W-:Y:S01]  /*0e60*/  UMOV UR5, URZ ;  /* 0x000000ff00057c82 */ /* 0x000fe20008000000 */
[----:B------:R-:W-:Y:S02]  /*0e70*/  IMAD.MOV.U32 R0, RZ, RZ, RZ ;  /* 0x000000ffff007224 */ /* 0x000fe400078e00ff */
[----:B------:R-:W-:Y:S02]  /*0e80*/  IMAD.MOV.U32 R9, RZ, RZ, RZ ;  /* 0x000000ffff097224 */ /* 0x000fe400078e00ff */
[----:B------:R-:W-:Y:S02]  /*0e90*/  IMAD.U32 R7, RZ, RZ, UR4 ;  /* 0x00000004ff077e24 */ /* 0x000fe4000f8e00ff */
[----:B------:R-:W-:Y:S02]  /*0ea0*/  IMAD.U32 R6, RZ, RZ, UR5 ;  /* 0x00000005ff067e24 */ /* 0x000fe4000f8e00ff */
[----:B------:R-:W-:-:S02]  /*0eb0*/  IMAD.U32 R5, RZ, RZ, UR4 ;  /* 0x00000004ff057e24 */ /* 0x000fc4000f8e00ff */
[----:B------:R-:W-:-:S07]  /*0ec0*/  IMAD.U32 R4, RZ, RZ, UR5 ;  /* 0x00000005ff047e24 */ /* 0x000fce000f8e00ff */
.L_x_8:
[----:B------:R-:W-:-:S06]  /*0ed0*/  IMAD R14, R0, 0x4, R13 ;  /* 0x00000004000e7824 */ /* 0x000fcc00078e020d */
[----:B------:R-:W5:Y:S01]  /*0ee0*/  LDL R14, [R14+0x4] ;  /* 0x000004000e0e7983 */ /* 0x000f620000100800 */
[----:B------:R-:W-:-:S05]  /*0ef0*/  UMOV UR4, URZ ;  /* 0x000000ff00047c82 */ /* 0x000fca0008000000 */
.L_x_7:
        /* <DEDUP_REMOVED lines=183> */
[----:B-1----:R-:W-:Y:S05]  /*1a70*/  @P0 BRA `(.L_x_4) ;  /* 0x0000000800fc0947 */ /* 0x002fea0003800000 */
        /* <DEDUP_REMOVED lines=8> */
.L_x_10:
[----:B------:R-:W-:-:S06]  /*1b00*/  IMAD R14, R0, 0x4, R13 ;  /* 0x00000004000e7824 */ /* 0x000fcc00078e020d */
[----:B------:R-:W5:Y:S01]  /*1b10*/  LDL R14, [R14+0x4] ;  /* 0x000004000e0e7983 */ /* 0x000f620000100800 */
[----:B------:R-:W-:-:S05]  /*1b20*/  UMOV UR4, URZ ;  /* 0x000000ff00047c82 */ /* 0x000fca0008000000 */
.L_x_9:
        /* <DEDUP_REMOVED lines=178> */
[----:B------:R1:W-:Y:S04]  /*2650*/  STL [R1+0x1dafc], R9 ;  /* 0x01dafc0901007387 */ /* 0x0003e80000100800 */
[----:B------:R1:W-:Y:S02]  /*2660*/  STL.128 [R1+0x1db00], R4 ;  /* 0x01db000401007387 */ /* 0x0003e40000100c00 */
.L_x_4:
[----:B------:R-:W-:Y:S05]  /*2670*/  BSYNC.RECONVERGENT B1 ;  /* 0x0000000000017941 */ /* 0x000fea0003800200 */
.L_x_3:
[----:B------:R-:W-:Y:S01]  /*2680*/  ISETP.GT.U32.AND P0, PT, R15, 0x3, PT ;  /* 0x000000030f00780c */ /* 0x000fe20003f04070 */
[----:B------:R-:W-:Y:S01]  /*2690*/  VIADD R3, R3, 0x1 ;  /* 0x0000000103037836 */ /* 0x000fe20000000000 */
[--C-:B------:R-:W-:Y:S02]  /*26a0*/  SHF.R.U64 R15, R15, 0x2, R12.reuse ;  /* 0x000000020f0f7819 */ /* 0x100fe4000000120c */
[----:B------:R-:W-:Y:S02]  /*26b0*/  ISETP.GT.U32.AND.EX P0, PT, R12, RZ, PT, P0 ;  /* 0x000000ff0c00720c */ /* 0x000fe40003f04100 */
[----:B------:R-:W-:-:S11]  /*26c0*/  SHF.R.U32.HI R12, RZ, 0x2, R12 ;  /* 0x00000002ff0c7819 */ /* 0x000fd6000001160c */
[----:B------:R-:W-:Y:S05]  /*26d0*/  @P0 BRA `(.L_x_11) ;  /* 0xffffffd800c40947 */ /* 0x000fea000383ffff */
.L_x_2:
[----:B------:R-:W-:Y:S05]  /*26e0*/  BSYNC.RECONVERGENT B0 ;  /* 0x0000000000007941 */ /* 0x000fea0003800200 */
.L_x_1:
[----:B------:R2:W-:Y:S01]  /*26f0*/  STL.64 [R1+0x1db10], RZ ;  /* 0x01db10ff01007387 */ /* 0x0005e20000100a00 */
[----:B------:R-:W-:Y:S02]  /*2700*/  IMAD.MOV.U32 R0, RZ, RZ, 0x1 ;  /* 0x00000001ff007424 */ /* 0x000fe400078e00ff */
[----:B------:R-:W-:Y:S01]  /*2710*/  IMAD.MOV.U32 R3, RZ, RZ, RZ ;  /* 0x000000ffff037224 */ /* 0x000fe200078e00ff */
[----:B------:R2:W-:Y:S04]  /*2720*/  STL [R1+0x1db18], RZ ;  /* 0x01db18ff01007387 */ /* 0x0005e80000100800 */
[----:B------:R2:W-:Y:S04]  /*2730*/  STL.64 [R1+0x1db20], RZ ;  /* 0x01db20ff01007387 */ /* 0x0005e80000100a00 */
[----:B------:R2:W-:Y:S02]  /*2740*/  STL.U8 [R1+0x1a630], RZ ;  /* 0x01a630ff01007387 */ /* 0x0005e40000100000 */
.L_x_12:
[----:B---3--:R-:W-:Y:S01]  /*2750*/  IMAD.IADD R10, R1, 0x1, R0 ;  /* 0x00000001010a7824 */ /* 0x008fe200078e0200 */
[----:B------:R-:W-:-:S04]  /*2760*/  IADD3 R0, P0, PT, R0, 0xab, RZ ;  /* 0x000000ab00007810 */ /* 0x000fc80007f1e0ff */
[----:B------:R3:W-:Y:S01]  /*2770*/  STL.U8 [R10+0x1a630], RZ ;  /* 0x01a630ff0a007387 */ /* 0x0007e20000100000 */
[----:B------:R-:W-:Y:S01]  /*2780*/  IMAD.X R3, RZ, RZ, R3, P0 ;  /* 0x000000ffff037224 */ /* 0x000fe200000e0603 */
[----:B------:R-:W-:Y:S02]  /*2790*/  ISETP.GE.U32.AND P0, PT, R0, 0x34c6, PT ;  /* 0x000034c60000780c */ /* 0x000fe40003f06070 */
[----:B------:R3:W-:Y:S02]  /*27a0*/  STL.U8 [R10+0x1a631], RZ ;  /* 0x01a631ff0a007387 */ /* 0x0007e40000100000 */
[----:B------:R-:W-:Y:S02]  /*27b0*/  ISETP.GE.U32.AND.EX P0, PT, R3, RZ, PT, P0 ;  /* 0x000000ff0300720c */ /* 0x000fe40003f06100 */
[----:B------:R3:W-:Y:S04]  /*27c0*/  STL.U8 [R10+0x1a632], RZ ;  /* 0x01a632ff0a007387 */ /* 0x0007e80000100000 */
        /* <DEDUP_REMOVED lines=167> */
[----:B------:R3:W-:Y:S01]  /*3240*/  STL.U8 [R10+0x1a6da], RZ ;  /* 0x01a6daff0a007387 */ /* 0x0007e20000100000 */
[----:B------:R-:W-:Y:S05]  /*3250*/  @!P0 BRA `(.L_x_12) ;  /* 0xfffffff4003c8947 */ /* 0x000fea000383ffff */
[----:B------:R-:W4:Y:S02]  /*3260*/  LDCU UR4, c[0x0][0x384] ;  /* 0x00007080ff0477ac */ /* 0x000f240008000800 */
[----:B----4-:R-:W-:-:S05]  /*3270*/  IMAD.U32 R11, RZ, RZ, UR4 ;  /* 0x00000004ff0b7e24 */ /* 0x010fca000f8e00ff */
[----:B------:R-:W-:-:S13]  /*3280*/  ISETP.GE.AND P0, PT, R11, 0x1, PT ;  /* 0x000000010b00780c */ /* 0x000fda0003f06270 */
[----:B------:R-:W-:Y:S05]  /*3290*/  @!P0 BRA `(.L_x_13) ;  /* 0x0000000000ec8947 */ /* 0x000fea0003800000 */
[----:B------:R-:W-:-:S07]  /*32a0*/  IMAD.MOV.U32 R3, RZ, RZ, RZ ;  /* 0x000000ffff037224 */ /* 0x000fce00078e00ff */
.L_x_18:
[----:B------:R-:W4:Y:S01]  /*32b0*/  LDCU UR4, c[0x0][0x384] ;  /* 0x00007080ff0477ac */ /* 0x000f220008000800 */
[----:B------:R-:W-:Y:S01]  /*32c0*/  SHF.R.U32.HI R0, RZ, 0x2, R9 ;  /* 0x00000002ff007819 */ /* 0x000fe20000011609 */
[----:B0-----:R-:W-:-:S03]  /*32d0*/  VIADD R8, R8, 0x587c5 ;  /* 0x000587c508087836 */ /* 0x001fc60000000000 */
[----:B------:R-:W-:Y:S01]  /*32e0*/  LOP3.LUT R0, R0, R9, RZ, 0x3c, !PT ;  /* 0x0000000900007212 */ /* 0x000fe200078e3cff */
[----:B-1----:R-:W-:-:S04]  /*32f0*/  IMAD.SHL.U32 R9, R7, 0x10, RZ ;  /* 0x0000001007097824 */ /* 0x002fc800078e00ff */
[----:B---3--:R-:W-:-:S05]  /*3300*/  IMAD.SHL.U32 R10, R0, 0x2, RZ ;  /* 0x00000002000a7824 */ /* 0x008fca00078e00ff */
[----:B------:R-:W-:Y:S01]  /*3310*/  LOP3.LUT R10, R0, R10, R9, 0x96, !PT ;  /* 0x0000000a000a7212 */ /* 0x000fe200078e9609 */
[----:B----4-:R-:W-:-:S04]  /*3320*/  IMAD.U32 R11, RZ, RZ, UR4 ;  /* 0x00000004ff0b7e24 */ /* 0x010fc8000f8e00ff */
[----:B------:R-:W0:Y:S01]  /*3330*/  I2F.U32.RP R14, R11 ;  /* 0x0000000b000e7306 */ /* 0x000e220000209000 */
[----:B------:R-:W-:-:S07]  /*3340*/  ISETP.NE.U32.AND P1, PT, R11, RZ, PT ;  /* 0x000000ff0b00720c */ /* 0x000fce0003f25070 */
[----:B0-----:R-:W0:Y:S02]  /*3350*/  MUFU.RCP R14, R14 ;  /* 0x0000000e000e7308 */ /* 0x001e240000001000 */
[----:B0-----:R-:W-:-:S06]  /*3360*/  VIADD R12, R14, 0xffffffe ;  /* 0x0ffffffe0e0c7836 */ /* 0x001fcc0000000000 */
[----:B------:R0:W1:Y:S02]  /*3370*/  F2I.FTZ.U32.TRUNC.NTZ R13, R12 ;  /* 0x0000000c000d7305 */ /* 0x000064000021f000 */
[----:B0-----:R-:W-:Y:S02]  /*3380*/  IMAD.MOV.U32 R12, RZ, RZ, RZ ;  /* 0x000000ffff0c7224 */ /* 0x001fe400078e00ff */
[----:B-1----:R-:W-:-:S04]  /*3390*/  IMAD R15, R13, R11, RZ ;  /* 0x0000000b0d0f7224 */ /* 0x002fc800078e02ff */
[----:B------:R-:W-:Y:S01]  /*33a0*/  IMAD.MOV R9, RZ, RZ, -R15 ;  /* 0x000000ffff097224 */ /* 0x000fe200078e0a0f */
[----:B------:R-:W-:-:S03]  /*33b0*/  LOP3.LUT R15, R10, R7, RZ, 0x3c, !PT ;  /* 0x000000070a0f7212 */ /* 0x000fc600078e3cff */
[----:B------:R-:W-:-:S04]  /*33c0*/  IMAD.HI.U32 R13, R13, R9, R12 ;  /* 0x000000090d0d7227 */ /* 0x000fc800078e000c */
[----:B------:R-:W-:-:S04]  /*33d0*/  IMAD.IADD R0, R15, 0x1, R8 ;  /* 0x000000010f007824 */ /* 0x000fc800078e0208 */
[----:B------:R-:W-:-:S04]  /*33e0*/  IMAD.HI.U32 R13, R13, R0, RZ ;  /* 0x000000000d0d7227 */ /* 0x000fc800078e00ff */
[----:B------:R-:W-:-:S04]  /*33f0*/  IMAD.MOV R13, RZ, RZ, -R13 ;  /* 0x000000ffff0d7224 */ /* 0x000fc800078e0a0d */
[----:B------:R-:W-:-:S05]  /*3400*/  IMAD R0, R11, R13, R0 ;  /* 0x0000000d0b007224 */ /* 0x000fca00078e0200 */
[----:B------:R-:W-:-:S13]  /*3410*/  ISETP.GE.U32.AND P0, PT, R0, R11, PT ;  /* 0x0000000b0000720c */ /* 0x000fda0003f06070 */
[----:B------:R-:W-:-:S05]  /*3420*/  @P0 IMAD.IADD R0, R0, 0x1, -R11 ;  /* 0x0000000100000824 */ /* 0x000fca00078e0a0b */
[----:B------:R-:W-:-:S13]  /*3430*/  ISETP.GE.U32.AND P0, PT, R0, R11, PT ;  /* 0x0000000b0000720c */ /* 0x000fda0003f06070 */
[----:B------:R-:W-:Y:S01]  /*3440*/  @P0 IMAD.IADD R0, R0, 0x1, -R11 ;  /* 0x0000000100000824 */ /* 0x000fe200078e0a0b */
[----:B------:R-:W-:-:S05]  /*3450*/  @!P1 LOP3.LUT R0, RZ, R11, RZ, 0x33, !PT ;  /* 0x0000000bff009212 */ /* 0x000fca00078e33ff */
[----:B------:R-:W-:-:S05]  /*3460*/  IMAD.IADD R9, R1, 0x1, R0 ;  /* 0x0000000101097824 */ /* 0x000fca00078e0200 */
[----:B------:R-:W3:Y:S01]  /*3470*/  LDL.U8 R10, [R9+0x1a630] ;  /* 0x01a63000090a7983 */ /* 0x000ee20000100000 */
[----:B------:R-:W-:Y:S01]  /*3480*/  BSSY.RECONVERGENT B0, `(.L_x_14) ;  /* 0x0000010000007945 */ /* 0x000fe20003800200 */
[----:B------:R-:W-:Y:S02]  /*3490*/  IMAD.MOV.U32 R12, RZ, RZ, 0x1 ;  /* 0x00000001ff0c7424 */ /* 0x000fe400078e00ff */
[----:B------:R-:W-:Y:S01]  /*34a0*/  IMAD R13, R3, 0x4, R18 ;  /* 0x00000004030d7824 */ /* 0x000fe200078e0212 */
[----:B---3--:R-:W-:Y:S01]  /*34b0*/  ISETP.NE.AND P0, PT, R10, RZ, PT ;  /* 0x000000ff0a00720c */ /* 0x008fe20003f05270 */
[----:B------:R-:W-:-:S12]  /*34c0*/  VIADD R10, R9, 0x1a630 ;  /* 0x0001a630090a7836 */ /* 0x000fd80000000000 */
[----:B------:R-:W-:Y:S05]  /*34d0*/  @!P0 BRA `(.L_x_15) ;  /* 0x0000000000288947 */ /* 0x000fea0003800000 */
[----:B------:R-:W-:Y:S01]  /*34e0*/  BSSY.RECONVERGENT B1, `(.L_x_16) ;  /* 0x0000008000017945 */ /* 0x000fe20003800200 */
.L_x_17:
[----:B------:R-:W-:-:S05]  /*34f0*/  VIADD R0, R0, 0x1 ;  /* 0x0000000100007836 */ /* 0x000fca0000000000 */
[----:B------:R-:W-:-:S04]  /*3500*/  ISETP.NE.AND P0, PT, R0, R11, PT ;  /* 0x0000000b0000720c */ /* 0x000fc80003f05270 */
[----:B------:R-:W-:-:S05]  /*3510*/  SEL R0, R0, RZ, P0 ;  /* 0x000000ff00007207 */ /* 0x000fca0000000000 */
[----:B------:R-:W-:-:S05]  /*3520*/  IMAD.IADD R9, R1, 0x1, R0 ;  /* 0x0000000101097824 */ /* 0x000fca00078e0200 */
[----:B------:R-:W3:Y:S02]  /*3530*/  LDL.U8 R10, [R9+0x1a630] ;  /* 0x01a63000090a7983 */ /* 0x000ee40000100000 */
[----:B---3--:R-:W-:-:S13]  /*3540*/  ISETP.NE.AND P0, PT, R10, RZ, PT ;  /* 0x000000ff0a00720c */ /* 0x008fda0003f05270 */
[----:B------:R-:W-:Y:S05]  /*3550*/  @P0 BRA `(.L_x_17) ;  /* 0xfffffffc00e40947 */ /* 0x000fea000383ffff */
[----:B------:R-:W-:Y:S05]  /*3560*/  BSYNC.RECONVERGENT B1 ;  /* 0x0000000000017941 */ /* 0x000fea0003800200 */
.L_x_16:
[----:B------:R-:W-:-:S07]  /*3570*/  VIADD R10, R9, 0x1a630 ;  /* 0x0001a630090a7836 */ /* 0x000fce0000000000 */
.L_x_15:
[----:B------:R-:W-:Y:S05]  /*3580*/  BSYNC.RECONVERGENT B0 ;  /* 0x0000000000007941 */ /* 0x000fea0003800200 */
.L_x_14:
[----:B------:R4:W-:Y:S01]  /*3590*/  STL.U8 [R10], R12 ;  /* 0x0000000c0a007387 */ /* 0x0009e20000100000 */
[----:B------:R-:W-:Y:S02]  /*35a0*/  VIADD R3, R3, 0x1 ;  /* 0x0000000103037836 */ /* 0x000fe40000000000 */
[----:B------:R-:W-:Y:S01]  /*35b0*/  IMAD.MOV.U32 R9, RZ, RZ, R4 ;  /* 0x000000ffff097224 */ /* 0x000fe200078e0004 */
[----:B------:R4:W-:Y:S01]  /*35c0*/  STL [R13], R0 ;  /* 0x000000000d007387 */ /* 0x0009e20000100800 */
[----:B------:R-:W-:Y:S01]  /*35d0*/  IMAD.MOV.U32 R4, RZ, RZ, R5 ;  /* 0x000000ffff047224 */ /* 0x000fe200078e0005 */
[----:B------:R-:W-:Y:S01]  /*35e0*/  ISETP.NE.AND P0, PT, R3, R11, PT ;  /* 0x0000000b0300720c */ /* 0x000fe20003f05270 */
[----:B------:R-:W-:Y:S02]  /*35f0*/  IMAD.MOV.U32 R5, RZ, RZ, R6 ;  /* 0x000000ffff057224 */ /* 0x000fe400078e0006 */
[----:B------:R-:W-:Y:S02]  /*3600*/  IMAD.MOV.U32 R6, RZ, RZ, R7 ;  /* 0x000000ffff067224 */ /* 0x000fe400078e0007 */
[----:B------:R-:W-:-:S08]  /*3610*/  IMAD.MOV.U32 R7, RZ, RZ, R15 ;  /* 0x000000ffff077224 */ /* 0x000fd000078e000f */
[----:B----4-:R-:W-:Y:S05]  /*3620*/  @P0 BRA `(.L_x_18) ;  /* 0xfffffffc00200947 */ /* 0x010fea000383ffff */
[----:B------:R4:W-:Y:S04]  /*3630*/  STL.128 [R1+0x1db00], R4 ;  /* 0x01db000401007387 */ /* 0x0009e80000100c00 */
[----:B------:R4:W-:Y:S02]  /*3640*/  STL.64 [R1+0x1daf8], R8 ;  /* 0x01daf80801007387 */ /* 0x0009e40000100a00 */
.L_x_13:
[----:B------:R-:W-:Y:S01]  /*3650*/  VIADD R0, R11, 0xfffffffa ;  /* 0xfffffffa0b007836 */ /* 0x000fe20000000000 */
[----:B------:R-:W-:Y:S01]  /*3660*/  IADD3 R14, P0, PT, R1, 0xd318, RZ ;  /* 0x0000d318010e7810 */ /* 0x000fe20007f1e0ff */
[----:B------:R-:W-:Y:S01]  /*3670*/  BSSY.RECONVERGENT B0, `(.L_x_19) ;  /* 0x00003cf000007945 */ /* 0x000fe20003800200 */
[C---:B------:R-:W-:Y:S02]  /*3680*/  VIADD R3, R11.reuse, 0xffffffff ;  /* 0xffffffff0b037836 */ /* 0x040fe40000000000 */
[C---:B01--4-:R-:W-:Y:S01]  /*3690*/  LEA.HI R4, R0.reuse, 0x1, RZ, 0x1e ;  /* 0x0000000100047811 */ /* 0x053fe200078ff0ff */
[----:B------:R-:W-:Y:S01]  /*36a0*/  IMAD.X R15, RZ, RZ, RZ, P0 ;  /* 0x000000ffff0f7224 */ /* 0x000fe200000e06ff */
[----:B------:R-:W-:Y:S02]  /*36b0*/  LOP3.LUT R5, R0, 0xfffffffc, RZ, 0xc0, !PT ;  /* 0xfffffffc00057812 */ /* 0x000fe400078ec0ff */
[----:B------:R-:W-:Y:S01]  /*36c0*/  LOP3.LUT R6, R4, 0x7ffffffc, RZ, 0xc0, !PT ;  /* 0x7ffffffc04067812 */ /* 0x000fe200078ec0ff */
[----:B------:R-:W-:-:S02]  /*36d0*/  VIADD R4, R11, 0xfffffffe ;  /* 0xfffffffe0b047836 */ /* 0x000fc40000000000 */
[----:B------:R-:W-:Y:S02]  /*36e0*/  VIADD R5, R5, 0x4 ;  /* 0x0000000405057836 */ /* 0x000fe40000000000 */
[----:B------:R-:W-:-:S07]  /*36f0*/  IMAD.MOV R6, RZ, RZ, -R6 ;  /* 0x000000ffff067224 */ /* 0x000fce00078e0a06 */
.L_x_88:
[----:B0-----:R-:W0:Y:S01]  /*3700*/  LDCU UR4, c[0x0][0x384] ;  /* 0x00007080ff0477ac */ /* 0x001e220008000800 */
[----:B-12---:R-:W1:Y:S01]  /*3710*/  LDC.64 R12, c[0x0][0x358] ;  /* 0x0000d600ff0c7b82 */ /* 0x006e620000000a00 */
[----:B------:R-:W-:Y:S01]  /*3720*/  BSSY.RECONVERGENT B1, `(.L_x_20) ;  /* 0x00000b5000017945 */ /* 0x000fe20003800200 */
[----:B---3--:R-:W-:Y:S02]  /*3730*/  IMAD.MOV.U32 R10, RZ, RZ, R14 ;  /* 0x000000ffff0a7224 */ /* 0x008fe400078e000e */
[----:B------:R-:W-:Y:S02]  /*3740*/  IMAD.MOV.U32 R11, RZ, RZ, R15 ;  /* 0x000000ffff0b7224 */ /* 0x000fe400078e000f */
[----:B----4-:R-:W-:Y:S02]  /*3750*/  IMAD.MOV.U32 R7, RZ, RZ, RZ ;  /* 0x000000ffff077224 */ /* 0x010fe400078e00ff */
[----:B------:R-:W-:Y:S02]  /*3760*/  IMAD.MOV.U32 R28, RZ, RZ, RZ ;  /* 0x000000ffff1c7224 */ /* 0x000fe400078e00ff */
[----:B------:R-:W-:-:S02]  /*3770*/  IMAD.MOV.U32 R14, RZ, RZ, R18 ;  /* 0x000000ffff0e7224 */ /* 0x000fc400078e0012 */
[----:B------:R-:W-:Y:S02]  /*3780*/  IMAD.MOV.U32 R15, RZ, RZ, R19 ;  /* 0x000000ffff0f7224 */ /* 0x000fe400078e0013 */
[----:B0-----:R-:W-:-:S05]  /*3790*/  IMAD.U32 R8, RZ, RZ, UR4 ;  /* 0x00000004ff087e24 */ /* 0x001fca000f8e00ff */
[----:B------:R-:W-:-:S13]  /*37a0*/  ISETP.GE.AND P0, PT, R8, 0x6, PT ;  /* 0x000000060800780c */ /* 0x000fda0003f06270 */
[----:B-----5:R-:W-:Y:S05]  /*37b0*/  @!P0 BRA `(.L_x_21) ;  /* 0x0000000800ac8947 */ /* 0x020fea0003800000 */
[C---:B------:R-:W-:Y:S01]  /*37c0*/  ISETP.GE.U32.AND P0, PT, R0.reuse, 0xc, PT ;  /* 0x0000000c0000780c */ /* 0x040fe20003f06070 */
[----:B------:R-:W-:Y:S01]  /*37d0*/  IMAD.MOV.U32 R28, RZ, RZ, RZ ;  /* 0x000000ffff1c7224 */ /* 0x000fe200078e00ff */
[----:B------:R-:W-:Y:S01]  /*37e0*/  LEA.HI R7, R0, 0x1, RZ, 0x1e ;  /* 0x0000000100077811 */ /* 0x000fe200078ff0ff */
[----:B------:R-:W-:-:S03]  /*37f0*/  IMAD.MOV.U32 R9, RZ, RZ, RZ ;  /* 0x000000ffff097224 */ /* 0x000fc600078e00ff */
[----:B------:R-:W-:-:S07]  /*3800*/  LOP3.LUT P1, RZ, R7, 0x3, RZ, 0xc0, !PT ;  /* 0x0000000307ff7812 */ /* 0x000fce000782c0ff */
[----:B------:R-:W-:Y:S06]  /*3810*/  @!P0 BRA `(.L_x_22) ;  /* 0x0000000400508947 */ /* 0x000fec0003800000 */
[----:B------:R-:W-:-:S06]  /*3820*/  IMAD.MOV.U32 R17, RZ, RZ, R14 ;  /* 0x000000ffff117224 */ /* 0x000fcc00078e000e */
[----:B------:R-:W5:Y:S01]  /*3830*/  LDL R17, [R17] ;  /* 0x0000000011117983 */ /* 0x000f620000100800 */
[----:B------:R-:W-:Y:S02]  /*3840*/  VIADD R7, R14, 0x20 ;  /* 0x000000200e077836 */ /* 0x000fe40000000000 */
[----:B------:R-:W-:Y:S02]  /*3850*/  IMAD.MOV.U32 R28, RZ, RZ, RZ ;  /* 0x000000ffff1c7224 */ /* 0x000fe400078e00ff */
[----:B------:R-:W-:-:S07]  /*3860*/  IMAD.MOV.U32 R32, RZ, RZ, R6 ;  /* 0x000000ffff207224 */ /* 0x000fce00078e0006 */
.L_x_23:
[----:B------:R-:W3:Y:S01]  /*3870*/  LDL R25, [R7+-0x1c] ;  /* 0xffffe40007197983 */ /* 0x000ee20000100800 */
[----:B------:R-:W0:Y:S03]  /*3880*/  LDC.64 R18, c[0x0][0x390] ;  /* 0x0000e400ff127b82 */ /* 0x000e260000000a00 */
[----:B------:R-:W4:Y:S04]  /*3890*/  LDL.64 R22, [R7+-0x18] ;  /* 0xffffe80007167983 */ /* 0x000f280000100a00 */
[----:B------:R-:W2:Y:S01]  /*38a0*/  LDL.64 R20, [R7+-0x10] ;  /* 0xfffff00007147983 */ /* 0x000ea20000100a00 */
[C---:B-1----:R-:W-:Y:S02]  /*38b0*/  R2UR UR6, R12.reuse ;  /* 0x000000000c0672ca */ /* 0x042fe400000e0000 */
[----:B------:R-:W-:Y:S01]  /*38c0*/  R2UR UR7, R13 ;  /* 0x000000000d0772ca */ /* 0x000fe200000e0000 */
[----:B------:R-:W2:Y:S01]  /*38d0*/  LDL.64 R30, [R7+-0x8] ;  /* 0xfffff800071e7983 */ /* 0x000ea20000100a00 */
[----:B------:R-:W-:-:S02]  /*38e0*/  R2UR UR4, R12 ;  /* 0x000000000c0472ca */ /* 0x000fc400000e0000 */
[C---:B------:R-:W-:Y:S01]  /*38f0*/  R2UR UR5, R13.reuse ;  /* 0x000000000d0572ca */ /* 0x040fe200000e0000 */
[----:B------:R-:W2:Y:S01]  /*3900*/  LDL.64 R26, [R7] ;  /* 0x00000000071a7983 */ /* 0x000ea20000100a00 */
[C---:B------:R-:W-:Y:S02]  /*3910*/  R2UR UR8, R12.reuse ;  /* 0x000000000c0872ca */ /* 0x040fe400000e0000 */
[C---:B------:R-:W-:Y:S02]  /*3920*/  R2UR UR9, R13.reuse ;  /* 0x000000000d0972ca */ /* 0x040fe400000e0000 */
[----:B------:R-:W-:Y:S02]  /*3930*/  R2UR UR10, R12 ;  /* 0x000000000c0a72ca */ /* 0x000fe400000e0000 */
[----:B------:R-:W-:Y:S01]  /*3940*/  R2UR UR11, R13 ;  /* 0x000000000d0b72ca */ /* 0x000fe200000e0000 */
[-C--:B---3-5:R-:W-:Y:S02]  /*3950*/  IMAD R37, R17, R8.reuse, R25 ;  /* 0x0000000811257224 */ /* 0x0a8fe400078e0219 */
[----:B----4-:R-:W-:-:S02]  /*3960*/  IMAD R35, R25, R8, R22 ;  /* 0x0000000819237224 */ /* 0x010fc400078e0216 */
[----:B0-----:R-:W-:-:S04]  /*3970*/  IMAD.WIDE R36, R37, 0x4, R18 ;  /* 0x0000000425247825 */ /* 0x001fc800078e0212 */
[----:B------:R-:W-:Y:S01]  /*3980*/  IMAD.WIDE R34, R35, 0x4, R18 ;  /* 0x0000000423227825 */ /* 0x000fe200078e0212 */
[----:B------:R0:W3:Y:S03]  /*3990*/  LDG.E R17, desc[UR4][R36.64] ;  /* 0x0000000424117981 */ /* 0x0000e6000c1e1900 */
[----:B------:R-:W-:Y:S01]  /*39a0*/  IMAD R25, R22, R8, R23 ;  /* 0x0000000816197224 */ /* 0x000fe200078e0217 */
[----:B------:R1:W3:Y:S01]  /*39b0*/  LDG.E R29, desc[UR6][R34.64] ;  /* 0x00000006221d7981 */ /* 0x0002e2000c1e1900 */
[----:B--2---:R-:W-:Y:S02]  /*39c0*/  IMAD R23, R8, R23, R20 ;  /* 0x0000001708177224 */ /* 0x004fe400078e0214 */
[--C-:B0-----:R-:W-:Y:S02]  /*39d0*/  IMAD.WIDE R36, R25, 0x4, R18.reuse ;  /* 0x0000000419247825 */ /* 0x101fe400078e0212 */
[----:B------:R-:W2:Y:S02]  /*39e0*/  LDL.64 R24, [R7+0x8] ;  /* 0x0000080007187983 */ /* 0x000ea40000100a00 */
[----:B-1----:R-:W-:-:S02]  /*39f0*/  IMAD.WIDE R34, R23, 0x4, R18 ;  /* 0x0000000417227825 */ /* 0x002fc400078e0212 */
[----:B------:R0:W4:Y:S04]  /*3a00*/  LDG.E R33, desc[UR8][R36.64] ;  /* 0x0000000824217981 */ /* 0x000128000c1e1900 */
[----:B------:R-:W4:Y:S04]  /*3a10*/  LDG.E R34, desc[UR10][R34.64] ;  /* 0x0000000a22227981 */ /* 0x000f28000c1e1900 */
[----:B------:R-:W2:Y:S01]  /*3a20*/  LDL.64 R22, [R7+0x10] ;  /* 0x0000100007167983 */ /* 0x000ea20000100a00 */
[----:B0-----:R-:W-:Y:S01]  /*3a30*/  IMAD R37, R20, R8, R21 ;  /* 0x0000000814257224 */ /* 0x001fe200078e0215 */
[----:B---3--:R-:W-:-:S02]  /*3a40*/  IADD3 R17, PT, PT, R29, R17, R28 ;  /* 0x000000111d117210 */ /* 0x008fc40007ffe01c */
[----:B------:R-:W3:Y:S02]  /*3a50*/  LDL.64 R28, [R7+0x18] ;  /* 0x00001800071c7983 */ /* 0x000ee40000100a00 */
[----:B----4-:R-:W-:Y:S02]  /*3a60*/  IADD3 R33, PT, PT, R34, R17, R33 ;  /* 0x0000001122217210 */ /* 0x010fe40007ffe021 */
[----:B------:R-:W4:Y:S01]  /*3a70*/  LDL R17, [R7+0x20] ;  /* 0x0000200007117983 */ /* 0x000f220000100800 */
[----:B------:R-:W-:-:S04]  /*3a80*/  IMAD.WIDE R34, R37, 0x4, R18 ;  /* 0x0000000425227825 */ /* 0x000fc800078e0212 */
[----:B------:R-:W-:Y:S02]  /*3a90*/  IMAD R37, R8, R21, R30 ;  /* 0x0000001508257224 */ /* 0x000fe400078e021e */
[----:B------:R-:W-:Y:S01]  /*3aa0*/  IMAD R21, R30, R8, R31 ;  /* 0x000000081e157224 */ /* 0x000fe200078e021f */
[----:B------:R-:W4:Y:S01]  /*3ab0*/  LDG.E R34, desc[UR4][R34.64] ;  /* 0x0000000422227981 */ /* 0x000f22000c1e1900 */
[----:B------:R-:W-:-:S04]  /*3ac0*/  IMAD.WIDE R36, R37, 0x4, R18 ;  /* 0x0000000425247825 */ /* 0x000fc800078e0212 */
[----:B------:R-:W-:-:S04]  /*3ad0*/  IMAD.WIDE R20, R21, 0x4, R18 ;  /* 0x0000000415147825 */ /* 0x000fc800078e0212 */
[----:B------:R-:W-:Y:S01]  /*3ae0*/  IMAD R31, R8, R31, R26 ;  /* 0x0000001f081f7224 */ /* 0x000fe200078e021a */
[----:B------:R0:W4:Y:S01]  /*3af0*/  LDG.E R35, desc[UR6][R36.64] ;  /* 0x0000000624237981 */ /* 0x000122000c1e1900 */
[-C--:B------:R-:W-:Y:S02]  /*3b00*/  IMAD R26, R26, R8.reuse, R27 ;  /* 0x000000081a1a7224 */ /* 0x080fe400078e021b */
[----:B--2---:R-:W-:Y:S01]  /*3b10*/  IMAD R27, R8, R27, R24 ;  /* 0x0000001b081b7224 */ /* 0x004fe200078e0218 */
[----:B------:R1:W2:Y:S01]  /*3b20*/  LDG.E R30, desc[UR4][R20.64] ;  /* 0x00000004141e7981 */ /* 0x0002a2000c1e1900 */
[----:B------:R-:W-:Y:S02]  /*3b30*/  IMAD R24, R24, R8, R25 ;  /* 0x0000000818187224 */ /* 0x000fe400078e0219 */
[----:B0-----:R-:W-:-:S04]  /*3b40*/  IMAD.WIDE R36, R31, 0x4, R18 ;  /* 0x000000041f247825 */ /* 0x001fc800078e0212 */
[----:B-1----:R-:W-:Y:S01]  /*3b50*/  IMAD.WIDE R20, R26, 0x4, R18 ;  /* 0x000000041a147825 */ /* 0x002fe200078e0212 */
[----:B------:R0:W2:Y:S03]  /*3b60*/  LDG.E R31, desc[UR6][R36.64] ;  /* 0x00000006241f7981 */ /* 0x0000a6000c1e1900 */
[----:B------:R-:W-:Y:S01]  /*3b70*/  IMAD R25, R8, R25, R22 ;  /* 0x0000001908197224 */ /* 0x000fe200078e0216 */
[----:B------:R1:W2:Y:S01]  /*3b80*/  LDG.E R26, desc[UR4][R20.64] ;  /* 0x00000004141a7981 */ /* 0x0002a2000c1e1900 */
[----:B------:R-:W-:Y:S02]  /*3b90*/  IMAD R22, R22, R8, R23 ;  /* 0x0000000816167224 */ /* 0x000fe400078e0217 */
[----:B0-----:R-:W-:-:S04]  /*3ba0*/  IMAD.WIDE R36, R24, 0x4, R18 ;  /* 0x0000000418247825 */ /* 0x001fc800078e0212 */
[--C-:B-1----:R-:W-:Y:S01]  /*3bb0*/  IMAD.WIDE R20, R27, 0x4, R18.reuse ;  /* 0x000000041b147825 */ /* 0x102fe200078e0212 */
[----:B------:R0:W2:Y:S04]  /*3bc0*/  LDG.E R24, desc[UR4][R36.64] ;  /* 0x0000000424187981 */ /* 0x0000a8000c1e1900 */
[----:B------:R1:W2:Y:S01]  /*3bd0*/  LDG.E R27, desc[UR6][R20.64] ;  /* 0x00000006141b7981 */ /* 0x0002a2000c1e1900 */
[----:B0-----:R-:W-:-:S04]  /*3be0*/  IMAD.WIDE R36, R25, 0x4, R18 ;  /* 0x0000000419247825 */ /* 0x001fc800078e0212 */
[----:B-1----:R-:W-:Y:S01]  /*3bf0*/  IMAD.WIDE R20, R22, 0x4, R18 ;  /* 0x0000000416147825 */ /* 0x002fe200078e0212 */
[----:B------:R0:W2:Y:S05]  /*3c00*/  LDG.E R25, desc[UR6][R36.64] ;  /* 0x0000000624197981 */ /* 0x0000aa000c1e1900 */
[----:B------:R-:W2:Y:S01]  /*3c10*/  LDG.E R20, desc[UR4][R20.64] ;  /* 0x0000000414147981 */ /* 0x000ea2000c1e1900 */
[----:B---3--:R-:W-:Y:S02]  /*3c20*/  IMAD R23, R8, R23, R28 ;  /* 0x0000001708177224 */ /* 0x008fe400078e021c */
[----:B------:R-:W-:Y:S02]  /*3c30*/  IMAD R28, R28, R8, R29 ;  /* 0x000000081c1c7224 */ /* 0x000fe400078e021d */
[----:B------:R-:W-:-:S04]  /*3c40*/  IMAD.WIDE R22, R23, 0x4, R18 ;  /* 0x0000000417167825 */ /* 0x000fc800078e0212 */
[----:B0-----:R-:W-:Y:S02]  /*3c50*/  IMAD.WIDE R36, R28, 0x4, R18 ;  /* 0x000000041c247825 */ /* 0x001fe400078e0212 */
[----:B------:R-:W3:Y:S04]  /*3c60*/  LDG.E R23, desc[UR6][R22.64] ;  /* 0x0000000616177981 */ /* 0x000ee8000c1e1900 */
[----:B------:R-:W3:Y:S01]  /*3c70*/  LDG.E R36, desc[UR4][R36.64] ;  /* 0x0000000424247981 */ /* 0x000ee2000c1e1900 */
[----:B----4-:R-:W-:-:S04]  /*3c80*/  IMAD R29, R8, R29, R17 ;  /* 0x0000001d081d7224 */ /* 0x010fc800078e0211 */
[----:B------:R-:W-:-:S06]  /*3c90*/  IMAD.WIDE R18, R29, 0x4, R18 ;  /* 0x000000041d127825 */ /* 0x000fcc00078e0212 */
[----:B------:R-:W4:Y:S01]  /*3ca0*/  LDG.E R19, desc[UR8][R18.64] ;  /* 0x0000000812137981 */ /* 0x000f22000c1e1900 */
[----:B------:R-:W-:Y:S01]  /*3cb0*/  VIADD R32, R32, 0x4 ;  /* 0x0000000420207836 */ /* 0x000fe20000000000 */
[----:B------:R-:W-:-:S04]  /*3cc0*/  IADD3 R33, PT, PT, R35, R34, R33 ;  /* 0x0000002223217210 */ /* 0x000fc80007ffe021 */
[----:B------:R-:W-:Y:S02]  /*3cd0*/  ISETP.NE.AND P0, PT, R32, RZ, PT ;  /* 0x000000ff2000720c */ /* 0x000fe40003f05270 */
[----:B--2---:R-:W-:Y:S01]  /*3ce0*/  IADD3 R30, PT, PT, R31, R33, R30 ;  /* 0x000000211f1e7210 */ /* 0x004fe20007ffe01e */
[----:B------:R-:W-:Y:S02]  /*3cf0*/  VIADD R9, R9, 0x10 ;  /* 0x0000001009097836 */ /* 0x000fe40000000000 */
[----:B------:R-:W-:Y:S01]  /*3d00*/  VIADD R7, R7, 0x40 ;  /* 0x0000004007077836 */ /* 0x000fe20000000000 */
[----:B------:R-:W-:-:S04]  /*3d10*/  IADD3 R26, PT, PT, R27, R26, R30 ;  /* 0x0000001a1b1a7210 */ /* 0x000fc80007ffe01e */
[----:B------:R-:W-:-:S04]  /*3d20*/  IADD3 R24, PT, PT, R25, R26, R24 ;  /* 0x0000001a19187210 */ /* 0x000fc80007ffe018 */
[----:B---3--:R-:W-:-:S04]  /*3d30*/  IADD3 R20, PT, PT, R23, R20, R24 ;  /* 0x0000001417147210 */ /* 0x008fc80007ffe018 */
[----:B----4-:R-:W-:Y:S01]  /*3d40*/  IADD3 R28, PT, PT, R19, R20, R36 ;  /* 0x00000014131c7210 */ /* 0x010fe20007ffe024 */
[----:B------:R-:W-:Y:S06]  /*3d50*/  @P0 BRA `(.L_x_23) ;  /* 0xfffffff800c40947 */ /* 0x000fec000383ffff */
.L_x_22:
[----:B------:R-:W-:Y:S01]  /*3d60*/  IMAD.MOV.U32 R7, RZ, RZ, R5 ;  /* 0x000000ffff077224 */ /* 0x000fe200078e0005 */
[----:B------:R-:W-:Y:S06]  /*3d70*/  @!P1 BRA `(.L_x_21) ;  /* 0x00000004003c9947 */ /* 0x000fec0003800000 */
[C---:B------:R-:W-:Y:S02]  /*3d80*/  LOP3.LUT P1, RZ, R0.reuse, 0xc, RZ, 0xc0, !PT ;  /* 0x0000000c00ff7812 */ /* 0x040fe4000782c0ff */
[----:B------:R-:W-:-:S11]  /*3d90*/  LOP3.LUT P0, RZ, R0, 0x4, RZ, 0xc0, !PT ;  /* 0x0000000400ff7812 */ /* 0x000fd6000780c0ff */
[----:B------:R-:W-:Y:S05]  /*3da0*/  @!P1 BRA `(.L_x_24) ;  /* 0x0000000000b89947 */ /* 0x000fea0003800000 */
[----:B------:R-:W-:Y:S01]  /*3db0*/  IMAD R17, R9, 0x4, R14 ;  /* 0x0000000409117824 */ /* 0x000fe200078e020e */
[----:B------:R-:W0:Y:S04]  /*3dc0*/  LDC.64 R18, c[0x0][0x390] ;  /* 0x0000e400ff127b82 */ /* 0x000e280000000a00 */
[----:B------:R-:W3:Y:S04]  /*3dd0*/  LDL.64 R26, [R17] ;  /* 0x00000000111a7983 */ /* 0x000ee80000100a00 */
[----:B------:R-:W4:Y:S04]  /*3de0*/  LDL.64 R20, [R17+0x8] ;  /* 0x0000080011147983 */ /* 0x000f280000100a00 */
[----:B------:R-:W5:Y:S04]  /*3df0*/  LDL.64 R22, [R17+0x10] ;  /* 0x0000100011167983 */ /* 0x000f680000100a00 */
[----:B------:R-:W2:Y:S04]  /*3e00*/  LDL.64 R24, [R17+0x18] ;  /* 0x0000180011187983 */ /* 0x000ea80000100a00 */
[----:B------:R-:W2:Y:S01]  /*3e10*/  LDL R7, [R17+0x20] ;  /* 0x0000200011077983 */ /* 0x000ea20000100800 */
[----:B-1----:R-:W-:-:S02]  /*3e20*/  R2UR UR4, R12 ;  /* 0x000000000c0472ca */ /* 0x002fc400000e0000 */
[C---:B------:R-:W-:Y:S02]  /*3e30*/  R2UR UR5, R13.reuse ;  /* 0x000000000d0572ca */ /* 0x040fe400000e0000 */
[C---:B------:R-:W-:Y:S02]  /*3e40*/  R2UR UR6, R12.reuse ;  /* 0x000000000c0672ca */ /* 0x040fe400000e0000 */
[C---:B------:R-:W-:Y:S02]  /*3e50*/  R2UR UR7, R13.reuse ;  /* 0x000000000d0772ca */ /* 0x040fe400000e0000 */
[C---:B------:R-:W-:Y:S02]  /*3e60*/  R2UR UR8, R12.reuse ;  /* 0x000000000c0872ca */ /* 0x040fe400000e0000 */
[----:B------:R-:W-:Y:S02]  /*3e70*/  R2UR UR9, R13 ;  /* 0x000000000d0972ca */ /* 0x000fe400000e0000 */
[----:B------:R-:W-:-:S02]  /*3e80*/  R2UR UR10, R12 ;  /* 0x000000000c0a72ca */ /* 0x000fc400000e0000 */
[C---:B------:R-:W-:Y:S02]  /*3e90*/  R2UR UR11, R13.reuse ;  /* 0x000000000d0b72ca */ /* 0x040fe400000e0000 */
[----:B------:R-:W-:Y:S02]  /*3ea0*/  R2UR UR12, R12 ;  /* 0x000000000c0c72ca */ /* 0x000fe400000e0000 */
[----:B------:R-:W-:Y:S01]  /*3eb0*/  R2UR UR13, R13 ;  /* 0x000000000d0d72ca */ /* 0x000fe200000e0000 */
[-C--:B---3--:R-:W-:Y:S02]  /*3ec0*/  IMAD R33, R26, R8.reuse, R27 ;  /* 0x000000081a217224 */ /* 0x088fe400078e021b */
[----:B----4-:R-:W-:Y:S02]  /*3ed0*/  IMAD R31, R8, R27, R20 ;  /* 0x0000001b081f7224 */ /* 0x010fe400078e0214 */
[----:B------:R-:W-:Y:S02]  /*3ee0*/  IMAD R27, R20, R8, R21 ;  /* 0x00000008141b7224 */ /* 0x000fe400078e0215 */
[----:B0-----:R-:W-:-:S04]  /*3ef0*/  IMAD.WIDE R32, R33, 0x4, R18 ;  /* 0x0000000421207825 */ /* 0x001fc800078e0212 */
[----:B------:R-:W-:Y:S02]  /*3f00*/  IMAD.WIDE R30, R31, 0x4, R18 ;  /* 0x000000041f1e7825 */ /* 0x000fe400078e0212 */
[----:B------:R-:W3:Y:S02]  /*3f10*/  LDG.E R33, desc[UR4][R32.64] ;  /* 0x0000000420217981 */ /* 0x000ee4000c1e1900 */
[----:B-----5:R-:W-:Y:S02]  /*3f20*/  IMAD R21, R8, R21, R22 ;  /* 0x0000001508157224 */ /* 0x020fe400078e0216 */
[----:B------:R-:W-:Y:S01]  /*3f30*/  IMAD.WIDE R26, R27, 0x4, R18 ;  /* 0x000000041b1a7825 */ /* 0x000fe200078e0212 */
[----:B------:R-:W3:Y:S03]  /*3f40*/  LDG.E R30, desc[UR6][R30.64] ;  /* 0x000000061e1e7981 */ /* 0x000ee6000c1e1900 */
[----:B------:R-:W-:Y:S01]  /*3f50*/  IMAD R29, R22, R8, R23 ;  /* 0x00000008161d7224 */ /* 0x000fe200078e0217 */
[----:B------:R0:W4:Y:S01]  /*3f60*/  LDG.E R17, desc[UR8][R26.64] ;  /* 0x000000081a117981 */ /* 0x000122000c1e1900 */
[----:B--2---:R-:W-:-:S02]  /*3f70*/  IMAD R35, R8, R23, R24 ;  /* 0x0000001708237224 */ /* 0x004fc400078e0218 */
[----:B------:R-:W-:-:S04]  /*3f80*/  IMAD.WIDE R22, R21, 0x4, R18 ;  /* 0x0000000415167825 */ /* 0x000fc800078e0212 */
[----:B------:R-:W-:Y:S02]  /*3f90*/  IMAD R7, R8, R25, R7 ;  /* 0x0000001908077224 */ /* 0x000fe400078e0207 */
[----:B------:R-:W-:Y:S01]  /*3fa0*/  IMAD.WIDE R20, R29, 0x4, R18 ;  /* 0x000000041d147825 */ /* 0x000fe200078e0212 */
[----:B------:R-:W4:Y:S03]  /*3fb0*/  LDG.E R22, desc[UR4][R22.64] ;  /* 0x0000000416167981 */ /* 0x000f26000c1e1900 */
[----:B0-----:R-:W-:Y:S02]  /*3fc0*/  IMAD R27, R24, R8, R25 ;  /* 0x00000008181b7224 */ /* 0x001fe400078e0219 */
[--C-:B------:R-:W-:Y:S01]  /*3fd0*/  IMAD.WIDE R24, R35, 0x4, R18.reuse ;  /* 0x0000000423187825 */ /* 0x100fe200078e0212 */
[----:B------:R-:W2:Y:S03]  /*3fe0*/  LDG.E R20, desc[UR6][R20.64] ;  /* 0x0000000614147981 */ /* 0x000ea6000c1e1900 */
[----:B------:R-:W-:-:S02]  /*3ff0*/  IMAD.WIDE R26, R27, 0x4, R18 ;  /* 0x000000041b1a7825 */ /* 0x000fc400078e0212 */
[----:B------:R-:W2:Y:S02]  /*4000*/  LDG.E R24, desc[UR8][R24.64] ;  /* 0x0000000818187981 */ /* 0x000ea4000c1e1900 */
[----:B------:R-:W-:Y:S02]  /*4010*/  IMAD.WIDE R18, R7, 0x4, R18 ;  /* 0x0000000407127825 */ /* 0x000fe400078e0212 */
[----:B------:R-:W5:Y:S04]  /*4020*/  LDG.E R26, desc[UR10][R26.64] ;  /* 0x0000000a1a1a7981 */ /* 0x000f68000c1e1900 */
[----:B------:R-:W5:Y:S01]  /*4030*/  LDG.E R19, desc[UR12][R18.64] ;  /* 0x0000000c12137981 */ /* 0x000f62000c1e1900 */
[----:B------:R-:W-:Y:S01]  /*4040*/  VIADD R9, R9, 0x8 ;  /* 0x0000000809097836 */ /* 0x000fe20000000000 */
[----:B---3--:R-:W-:-:S04]  /*4050*/  IADD3 R30, PT, PT, R30, R33, R28 ;  /* 0x000000211e1e7210 */ /* 0x008fc80007ffe01c */
[----:B----4-:R-:W-:-:S04]  /*4060*/  IADD3 R17, PT, PT, R22, R30, R17 ;  /* 0x0000001e16117210 */ /* 0x010fc80007ffe011 */
[----:B--2---:R-:W-:-:S04]  /*4070*/  IADD3 R17, PT, PT, R24, R20, R17 ;  /* 0x0000001418117210 */ /* 0x004fc80007ffe011 */
[----:B-----5:R-:W-:-:S07]  /*4080*/  IADD3 R28, PT, PT, R19, R17, R26 ;  /* 0x00000011131c7210 */ /* 0x020fce0007ffe01a */
.L_x_24:
[----:B------:R-:W-:Y:S01]  /*4090*/  IMAD.MOV.U32 R7, RZ, RZ, R5 ;  /* 0x000000ffff077224 */ /* 0x000fe200078e0005 */
[----:B------:R-:W-:Y:S06]  /*40a0*/  @P0 BRA `(.L_x_21) ;  /* 0x0000000000700947 */ /* 0x000fec0003800000 */
[----:B------:R-:W-:Y:S01]  /*40b0*/  IMAD R9, R9, 0x4, R14 ;  /* 0x0000000409097824 */ /* 0x000fe200078e020e */
[----:B------:R-:W0:Y:S04]  /*40c0*/  LDC.64 R18, c[0x0][0x390] ;  /* 0x0000e400ff127b82 */ /* 0x000e280000000a00 */
[----:B------:R-:W3:Y:S04]  /*40d0*/  LDL.64 R22, [R9] ;  /* 0x0000000009167983 */ /* 0x000ee80000100a00 */
[----:B------:R-:W4:Y:S04]  /*40e0*/  LDL.64 R20, [R9+0x8] ;  /* 0x0000080009147983 */ /* 0x000f280000100a00 */
[----:B------:R-:W5:Y:S01]  /*40f0*/  LDL R24, [R9+0x10] ;  /* 0x0000100009187983 */ /* 0x000f620000100800 */
[----:B-1----:R-:W-:-:S02]  /*4100*/  R2UR UR4, R12 ;  /* 0x000000000c0472ca */ /* 0x002fc400000e0000 */
[C---:B------:R-:W-:Y:S02]  /*4110*/  R2UR UR5, R13.reuse ;  /* 0x000000000d0572ca */ /* 0x040fe400000e0000 */
[C---:B------:R-:W-:Y:S02]  /*4120*/  R2UR UR6, R12.reuse ;  /* 0x000000000c0672ca */ /* 0x040fe400000e0000 */
[C---:B------:R-:W-:Y:S02]  /*4130*/  R2UR UR7, R13.reuse ;  /* 0x000000000d0772ca */ /* 0x040fe400000e0000 */
[C---:B------:R-:W-:Y:S02]  /*4140*/  R2UR UR8, R12.reuse ;  /* 0x000000000c0872ca */ /* 0x040fe400000e0000 */
[----:B------:R-:W-:Y:S02]  /*4150*/  R2UR UR9, R13 ;  /* 0x000000000d0972ca */ /* 0x000fe400000e0000 */
[----:B------:R-:W-:-:S02]  /*4160*/  R2UR UR10, R12 ;  /* 0x000000000c0a72ca */ /* 0x000fc400000e0000 */
[----:B------:R-:W-:Y:S01]  /*4170*/  R2UR UR11, R13 ;  /* 0x000000000d0b72ca */ /* 0x000fe200000e0000 */
[----:B---3--:R-:W-:Y:S02]  /*4180*/  IMAD R7, R22, R8, R23 ;  /* 0x0000000816077224 */ /* 0x008fe400078e0217 */
[----:B----4-:R-:W-:Y:S02]  /*4190*/  IMAD R17, R8, R23, R20 ;  /* 0x0000001708117224 */ /* 0x010fe400078e0214 */
[----:B0-----:R-:W-:-:S04]  /*41a0*/  IMAD.WIDE R22, R7, 0x4, R18 ;  /* 0x0000000407167825 */ /* 0x001fc800078e0212 */
[----:B------:R-:W-:Y:S02]  /*41b0*/  IMAD R25, R20, R8, R21 ;  /* 0x0000000814197224 */ /* 0x000fe400078e0215 */
[----:B-----5:R-:W-:Y:S01]  /*41c0*/  IMAD R7, R8, R21, R24 ;  /* 0x0000001508077224 */ /* 0x020fe200078e0218 */
[----:B------:R-:W3:Y:S01]  /*41d0*/  LDG.E R23, desc[UR4][R22.64] ;  /* 0x0000000416177981 */ /* 0x000ee2000c1e1900 */
[----:B------:R-:W-:-:S04]  /*41e0*/  IMAD.WIDE R20, R17, 0x4, R18 ;  /* 0x0000000411147825 */ /* 0x000fc800078e0212 */
[--C-:B------:R-:W-:Y:S02]  /*41f0*/  IMAD.WIDE R24, R25, 0x4, R18.reuse ;  /* 0x0000000419187825 */ /* 0x100fe400078e0212 */
[----:B------:R-:W3:Y:S02]  /*4200*/  LDG.E R20, desc[UR6][R20.64] ;  /* 0x0000000614147981 */ /* 0x000ee4000c1e1900 */
[----:B------:R-:W-:Y:S02]  /*4210*/  IMAD.WIDE R18, R7, 0x4, R18 ;  /* 0x0000000407127825 */ /* 0x000fe400078e0212 */
[----:B------:R-:W4:Y:S04]  /*4220*/  LDG.E R24, desc[UR8][R24.64] ;  /* 0x0000000818187981 */ /* 0x000f28000c1e1900 */
[----:B------:R-:W4:Y:S01]  /*4230*/  LDG.E R19, desc[UR10][R18.64] ;  /* 0x0000000a12137981 */ /* 0x000f22000c1e1900 */
[----:B------:R-:W-:Y:S01]  /*4240*/  IMAD.MOV.U32 R7, RZ, RZ, R5 ;  /* 0x000000ffff077224 */ /* 0x000fe200078e0005 */
[----:B---3--:R-:W-:-:S04]  /*4250*/  IADD3 R28, PT, PT, R20, R23, R28 ;  /* 0x00000017141c7210 */ /* 0x008fc80007ffe01c */
[----:B----4-:R-:W-:-:S07]  /*4260*/  IADD3 R28, PT, PT, R19, R28, R24 ;  /* 0x0000001c131c7210 */ /* 0x010fce0007ffe018 */
.L_x_21:
[----:B------:R-:W-:Y:S05]  /*4270*/  BSYNC.RECONVERGENT B1 ;  /* 0x0000000000017941 */ /* 0x000fea0003800200 */
.L_x_20:
[----:B------:R-:W-:Y:S01]  /*4280*/  ISETP.GE.AND P0, PT, R7, R3, PT ;  /* 0x000000030700720c */ /* 0x000fe20003f06270 */
[----:B------:R-:W-:-:S12]  /*4290*/  BSSY.RECONVERGENT B1, `(.L_x_25) ;  /* 0x00000ce000017945 */ /* 0x000fd80003800200 */
[----:B------:R-:W-:Y:S05]  /*42a0*/  @P0 BRA `(.L_x_26) ;  /* 0x0000000c00300947 */ /* 0x000fea0003800000 */
[----:B------:R-:W-:Y:S01]  /*42b0*/  IMAD.IADD R9, R4, 0x1, -R7 ;  /* 0x0000000104097824 */ /* 0x000fe200078e0a07 */
[----:B------:R-:W-:Y:S01]  /*42c0*/  LOP3.LUT R17, RZ, R7, RZ, 0x33, !PT ;  /* 0x00000007ff117212 */ /* 0x000fe200078e33ff */
[----:B------:R-:W-:Y:S03]  /*42d0*/  BSSY.RECONVERGENT B2, `(.L_x_27) ;  /* 0x0000057000027945 */ /* 0x000fe60003800200 */
[----:B------:R-:W-:Y:S01]  /*42e0*/  ISETP.GE.U32.AND P0, PT, R9, 0xf, PT ;  /* 0x0000000f0900780c */ /* 0x000fe20003f06070 */
[----:B------:R-:W-:-:S05]  /*42f0*/  IMAD.IADD R17, R17, 0x1, R8 ;  /* 0x0000000111117824 */ /* 0x000fca00078e0208 */
[----:B------:R-:W-:-:S04]  /*4300*/  LOP3.LUT R30, R17, 0xf, RZ, 0xc0, !PT ;  /* 0x0000000f111e7812 */ /* 0x000fc800078ec0ff */
[----:B------:R-:W-:-:S03]  /*4310*/  ISETP.NE.AND P1, PT, R30, RZ, PT ;  /* 0x000000ff1e00720c */ /* 0x000fc60003f25270 */
[----:B------:R-:W-:Y:S10]  /*4320*/  @!P0 BRA `(.L_x_28) ;  /* 0x0000000400448947 */ /* 0x000ff40003800000 */
[----:B------:R-:W-:-:S06]  /*4330*/  IMAD R31, R7, 0x4, R14 ;  /* 0x00000004071f7824 */ /* 0x000fcc00078e020e */
[----:B------:R-:W5:Y:S01]  /*4340*/  LDL R31, [R31] ;  /* 0x000000001f1f7983 */ /* 0x000f620000100800 */
[----:B------:R-:W-:Y:S01]  /*4350*/  LOP3.LUT R32, R17, 0xfffffff0, RZ, 0xc0, !PT ;  /* 0xfffffff011207812 */ /* 0x000fe200078ec0ff */
[----:B------:R-:W-:-:S07]  /*4360*/  IMAD.MOV.U32 R9, RZ, RZ, RZ ;  /* 0x000000ffff097224 */ /* 0x000fce00078e00ff */
.L_x_29:
[----:B------:R-:W-:Y:S01]  /*4370*/  IMAD R33, R7, 0x4, R14 ;  /* 0x0000000407217824 */ /* 0x000fe200078e020e */
[----:B------:R-:W0:Y:S04]  /*4380*/  LDC.64 R20, c[0x0][0x390] ;  /* 0x0000e400ff147b82 */ /* 0x000e280000000a00 */
[----:B------:R-:W3:Y:S04]  /*4390*/  LDL R27, [R33+0x4] ;  /* 0x00000400211b7983 */ /* 0x000ee80000100800 */
[----:B------:R-:W4:Y:S04]  /*43a0*/  LDL.64 R22, [R33+0x8] ;  /* 0x0000080021167983 */ /* 0x000f280000100a00 */
[----:B------:R-:W2:Y:S04]  /*43b0*/  LDL.64 R24, [R33+0x10] ;  /* 0x0000100021187983 */ /* 0x000ea80000100a00 */
[----:B------:R-:W2:Y:S01]  /*43c0*/  LDL.64 R18, [R33+0x18] ;  /* 0x0000180021127983 */ /* 0x000ea20000100a00 */
[----:B-1----:R-:W-:-:S02]  /*43d0*/  R2UR UR4, R12 ;  /* 0x000000000c0472ca */ /* 0x002fc400000e0000 */
[C---:B------:R-:W-:Y:S02]  /*43e0*/  R2UR UR5, R13.reuse ;  /* 0x000000000d0572ca */ /* 0x040fe400000e0000 */
[----:B------:R-:W-:Y:S02]  /*43f0*/  R2UR UR6, R12 ;  /* 0x000000000c0672ca */ /* 0x000fe400000e0000 */
[----:B------:R-:W-:Y:S01]  /*4400*/  R2UR UR7, R13 ;  /* 0x000000000d0772ca */ /* 0x000fe200000e0000 */
[-C--:B---3-5:R-:W-:Y:S02]  /*4410*/  IMAD R37, R31, R8.reuse, R27 ;  /* 0x000000081f257224 */ /* 0x0a8fe400078e021b */
[----:B----4-:R-:W-:Y:S02]  /*4420*/  IMAD R35, R27, R8, R22 ;  /* 0x000000081b237224 */ /* 0x010fe400078e0216 */
[----:B0-----:R-:W-:-:S04]  /*4430*/  IMAD.WIDE R36, R37, 0x4, R20 ;  /* 0x0000000425247825 */ /* 0x001fc800078e0214 */
[----:B------:R-:W-:Y:S01]  /*4440*/  IMAD.WIDE R34, R35, 0x4, R20 ;  /* 0x0000000423227825 */ /* 0x000fe200078e0214 */
[----:B------:R0:W3:Y:S03]  /*4450*/  LDG.E R31, desc[UR4][R36.64] ;  /* 0x00000004241f7981 */ /* 0x0000e6000c1e1900 */
[----:B--2---:R-:W-:Y:S01]  /*4460*/  IMAD R26, R8, R23, R24 ;  /* 0x00000017081a7224 */ /* 0x004fe200078e0218 */
[----:B------:R1:W3:Y:S01]  /*4470*/  LDG.E R27, desc[UR6][R34.64] ;  /* 0x00000006221b7981 */ /* 0x0002e2000c1e1900 */
[----:B------:R-:W-:-:S04]  /*4480*/  IMAD R29, R22, R8, R23 ;  /* 0x00000008161d7224 */ /* 0x000fc800078e0217 */
[----:B------:R-:W-:-:S04]  /*4490*/  IMAD.WIDE R22, R29, 0x4, R20 ;  /* 0x000000041d167825 */ /* 0x000fc800078e0214 */
[----:B0-----:R-:W-:Y:S02]  /*44a0*/  IMAD.WIDE R36, R26, 0x4, R20 ;  /* 0x000000041a247825 */ /* 0x001fe400078e0214 */
[----:B------:R-:W2:Y:S02]  /*44b0*/  LDG.E R26, desc[UR4][R22.64] ;  /* 0x00000004161a7981 */ /* 0x000ea4000c1e1900 */
[----:B-1----:R-:W-:Y:S02]  /*44c0*/  IMAD R35, R24, R8, R25 ;  /* 0x0000000818237224 */ /* 0x002fe400078e0219 */
[----:B------:R-:W-:Y:S01]  /*44d0*/  IMAD R25, R8, R25, R18 ;  /* 0x0000001908197224 */ /* 0x000fe200078e0212 */
[----:B------:R0:W2:Y:S01]  /*44e0*/  LDG.E R29, desc[UR6][R36.64] ;  /* 0x00000006241d7981 */ /* 0x0000a2000c1e1900 */
[----:B------:R-:W-:-:S03]  /*44f0*/  IMAD.WIDE R34, R35, 0x4, R20 ;  /* 0x0000000423227825 */ /* 0x000fc600078e0214 */
[----:B------:R-:W4:Y:S04]  /*4500*/  LDL.64 R22, [R33+0x20] ;  /* 0x0000200021167983 */ /* 0x000f280000100a00 */
[----:B------:R-:W4:Y:S01]  /*4510*/  LDG.E R34, desc[UR4][R34.64] ;  /* 0x0000000422227981 */ /* 0x000f22000c1e1900 */
[----:B0-----:R-:W-:-:S03]  /*4520*/  IMAD.WIDE R36, R25, 0x4, R20 ;  /* 0x0000000419247825 */ /* 0x001fc600078e0214 */
[----:B------:R-:W4:Y:S04]  /*4530*/  LDL.64 R24, [R33+0x28] ;  /* 0x0000280021187983 */ /* 0x000f280000100a00 */
[----:B------:R-:W4:Y:S01]  /*4540*/  LDG.E R37, desc[UR6][R36.64] ;  /* 0x0000000624257981 */ /* 0x000f22000c1e1900 */
[----:B---3--:R-:W-:-:S03]  /*4550*/  IADD3 R27, PT, PT, R27, R31, R28 ;  /* 0x0000001f1b1b7210 */ /* 0x008fc60007ffe01c */
[----:B------:R-:W3:Y:S01]  /*4560*/  LDL R31, [R33+0x40] ;  /* 0x00004000211f7983 */ /* 0x000ee20000100800 */
[----:B--2---:R-:W-:-:S03]  /*4570*/  IADD3 R29, PT, PT, R29, R26, R27 ;  /* 0x0000001a1d1d7210 */ /* 0x004fc60007ffe01b */
[----:B------:R-:W2:Y:S01]  /*4580*/  LDL.64 R26, [R33+0x30] ;  /* 0x00003000211a7983 */ /* 0x000ea20000100a00 */
[----:B----4-:R-:W-:-:S03]  /*4590*/  IADD3 R34, PT, PT, R37, R34, R29 ;  /* 0x0000002225227210 */ /* 0x010fc60007ffe01d */
[----:B------:R-:W4:Y:S01]  /*45a0*/  LDL.64 R28, [R33+0x38] ;  /* 0x00003800211c7983 */ /* 0x000f220000100a00 */
[----:B------:R-:W-:Y:S02]  /*45b0*/  IMAD R35, R18, R8, R19 ;  /* 0x0000000812237224 */ /* 0x000fe400078e0213 */
[----:B------:R-:W-:Y:S02]  /*45c0*/  IMAD R19, R8, R19, R22 ;  /* 0x0000001308137224 */ /* 0x000fe400078e0216 */
[----:B------:R-:W-:-:S05]  /*45d0*/  IMAD.WIDE R36, R35, 0x4, R20 ;  /* 0x0000000423247825 */ /* 0x000fca00078e0214 */
[----:B------:R0:W3:Y:S02]  /*45e0*/  LDG.E R35, desc[UR4][R36.64] ;  /* 0x0000000424237981 */ /* 0x0000e4000c1e1900 */
[----:B0-----:R-:W-:-:S04]  /*45f0*/  IMAD.WIDE R36, R19, 0x4, R20 ;  /* 0x0000000413247825 */ /* 0x001fc800078e0214 */
[----:B------:R-:W-:Y:S02]  /*4600*/  IMAD R19, R22, R8, R23 ;  /* 0x0000000816137224 */ /* 0x000fe400078e0217 */
[----:B------:R-:W-:Y:S01]  /*4610*/  IMAD R23, R8, R23, R24 ;  /* 0x0000001708177224 */ /* 0x000fe200078e0218 */
[----:B------:R-:W3:Y:S01]  /*4620*/  LDG.E R36, desc[UR6][R36.64] ;  /* 0x0000000624247981 */ /* 0x000ee2000c1e1900 */
[----:B------:R-:W-:-:S05]  /*4630*/  IMAD.WIDE R18, R19, 0x4, R20 ;  /* 0x0000000413127825 */ /* 0x000fca00078e0214 */
[----:B------:R0:W3:Y:S02]  /*4640*/  LDG.E R33, desc[UR4][R18.64] ;  /* 0x0000000412217981 */ /* 0x0000e4000c1e1900 */
[----:B0-----:R-:W-:-:S04]  /*4650*/  IMAD.WIDE R18, R23, 0x4, R20 ;  /* 0x0000000417127825 */ /* 0x001fc800078e0214 */
[----:B------:R-:W-:Y:S01]  /*4660*/  IMAD R23, R24, R8, R25 ;  /* 0x0000000818177224 */ /* 0x000fe200078e0219 */
[----:B------:R-:W-:Y:S01]  /*4670*/  R2UR UR8, R12 ;  /* 0x000000000c0872ca */ /* 0x000fe200000e0000 */
[----:B------:R-:W3:Y:S02]  /*4680*/  LDG.E R37, desc[UR6][R18.64] ;  /* 0x0000000612257981 */ /* 0x000ee4000c1e1900 */
[----:B------:R-:W-:-:S05]  /*4690*/  IMAD.WIDE R22, R23, 0x4, R20 ;  /* 0x0000000417167825 */ /* 0x000fca00078e0214 */
[----:B------:R0:W3:Y:S01]  /*46a0*/  LDG.E R24, desc[UR4][R22.64] ;  /* 0x0000000416187981 */ /* 0x0000e2000c1e1900 */
[----:B------:R-:W-:Y:S01]  /*46b0*/  R2UR UR9, R13 ;  /* 0x000000000d0972ca */ /* 0x000fe200000e0000 */
[----:B--2---:R-:W-:Y:S02]  /*46c0*/  IMAD R25, R8, R25, R26 ;  /* 0x0000001908197224 */ /* 0x004fe400078e021a */
[----:B------:R-:W-:Y:S02]  /*46d0*/  IMAD R26, R26, R8, R27 ;  /* 0x000000081a1a7224 */ /* 0x000fe400078e021b */
[----:B0-----:R-:W-:-:S05]  /*46e0*/  IMAD.WIDE R22, R25, 0x4, R20 ;  /* 0x0000000419167825 */ /* 0x001fca00078e0214 */
[----:B------:R0:W2:Y:S01]  /*46f0*/  LDG.E R25, desc[UR6][R22.64] ;  /* 0x0000000616197981 */ /* 0x0000a2000c1e1900 */
[----:B------:R-:W-:-:S06]  /*4700*/  IMAD.WIDE R18, R26, 0x4, R20 ;  /* 0x000000041a127825 */ /* 0x000fcc00078e0214 */
[----:B------:R-:W2:Y:S01]  /*4710*/  LDG.E R18, desc[UR4][R18.64] ;  /* 0x0000000412127981 */ /* 0x000ea2000c1e1900 */
[----:B----4-:R-:W-:-:S04]  /*4720*/  IMAD R27, R8, R27, R28 ;  /* 0x0000001b081b7224 */ /* 0x010fc800078e021c */
[----:B0-----:R-:W-:-:S04]  /*4730*/  IMAD.WIDE R22, R27, 0x4, R20 ;  /* 0x000000041b167825 */ /* 0x001fc800078e0214 */
[----:B------:R-:W-:Y:S02]  /*4740*/  IMAD R27, R28, R8, R29 ;  /* 0x000000081c1b7224 */ /* 0x000fe400078e021d */
[----:B---3--:R-:W-:Y:S02]  /*4750*/  IMAD R28, R8, R29, R31 ;  /* 0x0000001d081c7224 */ /* 0x008fe400078e021f */
[--C-:B------:R-:W-:Y:S01]  /*4760*/  IMAD.WIDE R26, R27, 0x4, R20.reuse ;  /* 0x000000041b1a7825 */ /* 0x100fe200078e0214 */
[----:B------:R-:W3:Y:S03]  /*4770*/  LDG.E R29, desc[UR6][R22.64] ;  /* 0x00000006161d7981 */ /* 0x000ee6000c1e1900 */
[----:B------:R-:W-:Y:S02]  /*4780*/  IMAD.WIDE R20, R28, 0x4, R20 ;  /* 0x000000041c147825 */ /* 0x000fe400078e0214 */
[----:B------:R-:W4:Y:S04]  /*4790*/  LDG.E R27, desc[UR4][R26.64] ;  /* 0x000000041a1b7981 */ /* 0x000f28000c1e1900 */
[----:B------:R-:W4:Y:S01]  /*47a0*/  LDG.E R20, desc[UR8][R20.64] ;  /* 0x0000000814147981 */ /* 0x000f22000c1e1900 */
[----:B------:R-:W-:Y:S01]  /*47b0*/  VIADD R9, R9, 0x10 ;  /* 0x0000001009097836 */ /* 0x000fe20000000000 */
[----:B------:R-:W-:-:S04]  /*47c0*/  IADD3 R34, PT, PT, R36, R35, R34 ;  /* 0x0000002324227210 */ /* 0x000fc80007ffe022 */
[----:B------:R-:W-:Y:S01]  /*47d0*/  ISETP.NE.AND P0, PT, R9, R32, PT ;  /* 0x000000200900720c */ /* 0x000fe20003f05270 */
[----:B------:R-:W-:Y:S01]  /*47e0*/  VIADD R7, R7, 0x10 ;  /* 0x0000001007077836 */ /* 0x000fe20000000000 */
[----:B------:R-:W-:-:S04]  /*47f0*/  IADD3 R33, PT, PT, R37, R33, R34 ;  /* 0x0000002125217210 */ /* 0x000fc80007ffe022 */
[----:B--2---:R-:W-:-:S04]  /*4800*/  IADD3 R24, PT, PT, R25, R24, R33 ;  /* 0x0000001819187210 */ /* 0x004fc80007ffe021 */
[----:B---3--:R-:W-:-:S04]  /*4810*/  IADD3 R18, PT, PT, R29, R18, R24 ;  /* 0x000000121d127210 */ /* 0x008fc80007ffe018 */
[----:B----4-:R-:W-:Y:S01]  /*4820*/  IADD3 R28, PT, PT, R20, R27, R18 ;  /* 0x0000001b141c7210 */ /* 0x010fe20007ffe012 */
[----:B------:R-:W-:Y:S06]  /*4830*/  @P0 BRA `(.L_x_29) ;  /* 0xfffffff800cc0947 */ /* 0x000fec000383ffff */
.L_x_28:
[----:B------:R-:W-:Y:S05]  /*4840*/  BSYNC.RECONVERGENT B2 ;  /* 0x0000000000027941 */ /* 0x000fea0003800200 */
.L_x_27:
[----:B------:R-:W-:Y:S05]  /*4850*/  @!P1 BRA `(.L_x_26) ;  /* 0x0000000400c49947 */ /* 0x000fea0003800000 */
[----:B------:R-:W-:Y:S01]  /*4860*/  ISETP.GE.U32.AND P0, PT, R30, 0x8, PT ;  /* 0x000000081e00780c */ /* 0x000fe20003f06070 */
[----:B------:R-:W-:Y:S01]  /*4870*/  BSSY.RECONVERGENT B2, `(.L_x_30) ;  /* 0x0000032000027945 */ /* 0x000fe20003800200 */
[----:B------:R-:W-:-:S04]  /*4880*/  LOP3.LUT R9, R17, 0x7, RZ, 0xc0, !PT ;  /* 0x0000000711097812 */ /* 0x000fc800078ec0ff */
[----:B------:R-:W-:-:S07]  /*4890*/  ISETP.NE.AND P1, PT, R9, RZ, PT ;  /* 0x000000ff0900720c */ /* 0x000fce0003f25270 */
[----:B------:R-:W-:Y:S06]  /*48a0*/  @!P0 BRA `(.L_x_31) ;  /* 0x0000000000b88947 */ /* 0x000fec0003800000 */
        /* <DEDUP_REMOVED lines=46> */
.L_x_31:
[----:B------:R-:W-:Y:S05]  /*4b90*/  BSYNC.RECONVERGENT B2 ;  /* 0x0000000000027941 */ /* 0x000fea0003800200 */
.L_x_30:
        /* <DEDUP_REMOVED lines=19> */
[-C--:B---3--:R-:W-:Y:S02]  /*4cd0*/  IMAD R25, R22, R8.reuse, R23 ;  /* 0x0000000816197224 */ /* 0x088fe400078e0217 */
[----:B----4-:R-:W-:Y:S02]  /*4ce0*/  IMAD R23, R8, R23, R20 ;  /* 0x0000001708177224 */ /* 0x010fe400078e0214 */
[----:B------:R-:W-:Y:S02]  /*4cf0*/  IMAD R27, R20, R8, R21 ;  /* 0x00000008141b7224 */ /* 0x000fe400078e0215 */
[----:B-----5:R-:W-:Y:S02]  /*4d00*/  IMAD R29, R8, R21, R26 ;  /* 0x00000015081d7224 */ /* 0x020fe400078e021a */
[----:B0-----:R-:W-:-:S04]  /*4d10*/  IMAD.WIDE R24, R25, 0x4, R18 ;  /* 0x0000000419187825 */ /* 0x001fc800078e0212 */
[--C-:B------:R-:W-:Y:S02]  /*4d20*/  IMAD.WIDE R20, R23, 0x4, R18.reuse ;  /* 0x0000000417147825 */ /* 0x100fe400078e0212 */
[----:B------:R-:W3:Y:S02]  /*4d30*/  LDG.E R25, desc[UR4][R24.64] ;  /* 0x0000000418197981 */ /* 0x000ee4000c1e1900 */
[--C-:B------:R-:W-:Y:S02]  /*4d40*/  IMAD.WIDE R22, R27, 0x4, R18.reuse ;  /* 0x000000041b167825 */ /* 0x100fe400078e0212 */
[----:B------:R-:W3:Y:S02]  /*4d50*/  LDG.E R20, desc[UR6][R20.64] ;  /* 0x0000000614147981 */ /* 0x000ee4000c1e1900 */
[----:B------:R-:W-:Y:S02]  /*4d60*/  IMAD.WIDE R18, R29, 0x4, R18 ;  /* 0x000000041d127825 */ /* 0x000fe400078e0212 */
[----:B------:R-:W4:Y:S04]  /*4d70*/  LDG.E R23, desc[UR8][R22.64] ;  /* 0x0000000816177981 */ /* 0x000f28000c1e1900 */
[----:B------:R-:W4:Y:S01]  /*4d80*/  LDG.E R18, desc[UR10][R18.64] ;  /* 0x0000000a12127981 */ /* 0x000f22000c1e1900 */
[----:B------:R-:W-:Y:S01]  /*4d90*/  VIADD R7, R7, 0x4 ;  /* 0x0000000407077836 */ /* 0x000fe20000000000 */
[----:B---3--:R-:W-:-:S04]  /*4da0*/  IADD3 R28, PT, PT, R20, R25, R28 ;  /* 0x00000019141c7210 */ /* 0x008fc80007ffe01c */
[----:B----4-:R-:W-:-:S07]  /*4db0*/  IADD3 R28, PT, PT, R18, R23, R28 ;  /* 0x00000017121c7210 */ /* 0x010fce0007ffe01c */
.L_x_33:
[----:B------:R-:W-:Y:S05]  /*4dc0*/  BSYNC.RECONVERGENT B2 ;  /* 0x0000000000027941 */ /* 0x000fea0003800200 */
.L_x_32:
[----:B------:R-:W-:Y:S05]  /*4dd0*/  @!P1 BRA `(.L_x_26) ;  /* 0x0000000000649947 */ /* 0x000fea0003800000 */
[----:B------:R-:W-:Y:S01]  /*4de0*/  IMAD R7, R7, 0x4, R14 ;  /* 0x0000000407077824 */ /* 0x000fe200078e020e */
[----:B------:R-:W0:Y:S04]  /*4df0*/  LDC.64 R18, c[0x0][0x390] ;  /* 0x0000e400ff127b82 */ /* 0x000e280000000a00 */
[----:B------:R-:W3:Y:S01]  /*4e00*/  LDL.64 R20, [R7] ;  /* 0x0000000007147983 */ /* 0x000ee20000100a00 */
[----:B-1----:R-:W-:Y:S02]  /*4e10*/  R2UR UR4, R12 ;  /* 0x000000000c0472ca */ /* 0x002fe400000e0000 */
[----:B------:R-:W-:Y:S02]  /*4e20*/  R2UR UR5, R13 ;  /* 0x000000000d0572ca */ /* 0x000fe400000e0000 */
[----:B------:R-:W-:Y:S01]  /*4e30*/  ISETP.NE.AND P0, PT, R17, 0x1, PT ;  /* 0x000000011100780c */ /* 0x000fe20003f05270 */
[----:B---3--:R-:W-:-:S04]  /*4e40*/  IMAD R23, R20, R8, R21 ;  /* 0x0000000814177224 */ /* 0x008fc800078e0215 */
[----:B0-----:R-:W-:-:S06]  /*4e50*/  IMAD.WIDE R22, R23, 0x4, R18 ;  /* 0x0000000417167825 */ /* 0x001fcc00078e0212 */
[----:B------:R-:W3:Y:S02]  /*4e60*/  LDG.E R23, desc[UR4][R22.64] ;  /* 0x0000000416177981 */ /* 0x000ee4000c1e1900 */
[----:B---3--:R-:W-:Y:S01]  /*4e70*/  IMAD.IADD R28, R28, 0x1, R23 ;  /* 0x000000011c1c7824 */ /* 0x008fe200078e0217 */
[----:B------:R-:W-:Y:S06]  /*4e80*/  @!P0 BRA `(.L_x_26) ;  /* 0x0000000000388947 */ /* 0x000fec0003800000 */
[----:B------:R-:W3:Y:S01]  /*4e90*/  LDL.64 R22, [R7+0x8] ;  /* 0x0000080007167983 */ /* 0x000ee20000100a00 */
[----:B------:R-:W-:Y:S02]  /*4ea0*/  ISETP.NE.AND P0, PT, R17, 0x2, PT ;  /* 0x000000021100780c */ /* 0x000fe40003f05270 */
[----:B------:R-:W-:Y:S02]  /*4eb0*/  R2UR UR4, R12 ;  /* 0x000000000c0472ca */ /* 0x000fe400000e0000 */
[----:B------:R-:W-:-:S09]  /*4ec0*/  R2UR UR5, R13 ;  /* 0x000000000d0572ca */ /* 0x000fd200000e0000 */
[----:B------:R-:W-:Y:S02]  /*4ed0*/  @P0 R2UR UR6, R12 ;  /* 0x000000000c0602ca */ /* 0x000fe400000e0000 */
[----:B------:R-:W-:Y:S01]  /*4ee0*/  @P0 R2UR UR7, R13 ;  /* 0x000000000d0702ca */ /* 0x000fe200000e0000 */
[-C--:B---3--:R-:W-:Y:S02]  /*4ef0*/  IMAD R21, R21, R8.reuse, R22 ;  /* 0x0000000815157224 */ /* 0x088fe400078e0216 */
[----:B------:R-:W-:Y:S02]  /*4f00*/  @P0 IMAD R9, R22, R8, R23 ;  /* 0x0000000816090224 */ /* 0x000fe400078e0217 */
[----:B------:R-:W-:-:S04]  /*4f10*/  IMAD.WIDE R20, R21, 0x4, R18 ;  /* 0x0000000415147825 */ /* 0x000fc800078e0212 */
[----:B------:R-:W-:Y:S02]  /*4f20*/  @P0 IMAD.WIDE R18, R9, 0x4, R18 ;  /* 0x0000000409120825 */ /* 0x000fe400078e0212 */
[----:B------:R-:W3:Y:S04]  /*4f30*/  LDG.E R21, desc[UR4][R20.64] ;  /* 0x0000000414157981 */ /* 0x000ee8000c1e1900 */
[----:B------:R-:W4:Y:S01]  /*4f40*/  @P0 LDG.E R19, desc[UR6][R18.64] ;  /* 0x0000000612130981 */ /* 0x000f22000c1e1900 */
[----:B---3--:R-:W-:-:S04]  /*4f50*/  IMAD.IADD R28, R28, 0x1, R21 ;  /* 0x000000011c1c7824 */ /* 0x008fc800078e0215 */
[----:B----4-:R-:W-:-:S07]  /*4f60*/  @P0 IMAD.IADD R28, R28, 0x1, R19 ;  /* 0x000000011c1c0824 */ /* 0x010fce00078e0213 */
.L_x_26:
[----:B------:R-:W-:Y:S05]  /*4f70*/  BSYNC.RECONVERGENT B1 ;  /* 0x0000000000017941 */ /* 0x000fea0003800200 */
.L_x_25:
[--C-:B------:R-:W-:Y:S01]  /*4f80*/  IMAD R17, R3, 0x4, R14.reuse ;  /* 0x0000000403117824 */ /* 0x100fe200078e020e */
[----:B------:R-:W0:Y:S01]  /*4f90*/  LDC.64 R18, c[0x0][0x390] ;  /* 0x0000e400ff127b82 */ /* 0x000e220000000a00 */
[----:B------:R-:W-:-:S04]  /*4fa0*/  IMAD.MOV.U32 R9, RZ, RZ, R14 ;  /* 0x000000ffff097224 */ /* 0x000fc800078e000e */
[----:B------:R-:W3:Y:S04]  /*4fb0*/  LDL R17, [R17] ;  /* 0x0000000011117983 */ /* 0x000ee80000100800 */
[----:B------:R-:W3:Y:S01]  /*4fc0*/  LDL R25, [R9] ;  /* 0x0000000009197983 */ /* 0x000ee20000100800 */
[----:B-1----:R-:W-:Y:S02]  /*4fd0*/  R2UR UR4, R12 ;  /* 0x000000000c0472ca */ /* 0x002fe400000e0000 */
[----:B------:R-:W-:Y:S02]  /*4fe0*/  R2UR UR5, R13 ;  /* 0x000000000d0572ca */ /* 0x000fe400000e0000 */
[----:B------:R-:W-:Y:S01]  /*4ff0*/  ISETP.GE.AND P0, PT, R8, 0x2, PT ;  /* 0x000000020800780c */ /* 0x000fe20003f06270 */
[----:B------:R-:W-:Y:S01]  /*5000*/  BSSY.RELIABLE B1, `(.L_x_34) ;  /* 0x0000234000017945 */ /* 0x000fe20003800100 */
[----:B---3--:R-:W-:-:S04]  /*5010*/  IMAD R7, R25, R8, R17 ;  /* 0x0000000819077224 */ /* 0x008fc800078e0211 */
[----:B0-----:R-:W-:-:S05]  /*5020*/  IMAD.WIDE R18, R7, 0x4, R18 ;  /* 0x0000000407127825 */ /* 0x001fca00078e0212 */
[----:B------:R0:W5:Y:S02]  /*5030*/  LDG.E R21, desc[UR4][R18.64] ;  /* 0x0000000412157981 */ /* 0x000164000c1e1900 */
[----:B------:R-:W-:Y:S05]  /*5040*/  @!P0 BRA `(.L_x_35) ;  /* 0x0000000000c48947 */ /* 0x000fea0003800000 */
[----:B-----5:R-:W-:Y:S01]  /*5050*/  I2FP.F32.S32 R24, R21 ;  /* 0x0000001500187245 */ /* 0x020fe20000201400 */
[----:B------:R-:W-:Y:S02]  /*5060*/  IMAD.MOV.U32 R9, RZ, RZ, RZ ;  /* 0x000000ffff097224 */ /* 0x000fe400078e00ff */
[----:B0-----:R-:W-:Y:S02]  /*5070*/  IMAD.MOV.U32 R19, RZ, RZ, 0x1 ;  /* 0x00000001ff137424 */ /* 0x001fe400078e00ff */
[----:B------:R-:W-:-:S07]  /*5080*/  IMAD.MOV.U32 R7, RZ, RZ, 0x2 ;  /* 0x00000002ff077424 */ /* 0x000fce00078e00ff */
.L_x_38:
[----:B------:R-:W-:Y:S01]  /*5090*/  ISETP.GE.AND P0, PT, R19, R4, PT ;  /* 0x000000041300720c */ /* 0x000fe20003f06270 */
[----:B------:R-:W-:-:S12]  /*50a0*/  IMAD.MOV.U32 R27, RZ, RZ, R19 ;  /* 0x000000ffff1b7224 */ /* 0x000fd800078e0013 */
[----:B------:R-:W-:Y:S05]  /*50b0*/  @P0 BRA `(.L_x_36) ;  /* 0x00000000008c0947 */ /* 0x000fea0003800000 */
[----:B------:R-:W-:Y:S01]  /*50c0*/  VIADD R8, R9, 0x2 ;  /* 0x0000000209087836 */ /* 0x000fe20000000000 */
[C---:B------:R-:W-:Y:S01]  /*50d0*/  ISETP.NE.AND P0, PT, R27.reuse, R3, PT ;  /* 0x000000031b00720c */ /* 0x040fe20003f05270 */
[--C-:B------:R-:W-:Y:S01]  /*50e0*/  IMAD R18, R27, 0x4, R14.reuse ;  /* 0x000000041b127824 */ /* 0x100fe200078e020e */
[----:B------:R-:W0:Y:S02]  /*50f0*/  LDCU UR4, c[0x0][0x384] ;  /* 0x00007080ff0477ac */ /* 0x000e240008000800 */
[----:B------:R-:W-:Y:S02]  /*5100*/  SEL R9, R8, RZ, P0 ;  /* 0x000000ff08097207 */ /* 0x000fe40000000000 */
[----:B------:R-:W3:Y:S03]  /*5110*/  LDL R19, [R18] ;  /* 0x0000000012137983 */ /* 0x000ee60000100800 */
[----:B------:R-:W-:-:S06]  /*5120*/  IMAD R26, R9, 0x4, R14 ;  /* 0x00000004091a7824 */ /* 0x000fcc00078e020e */
[----:B------:R-:W3:Y:S01]  /*5130*/  LDL R26, [R26] ;  /* 0x000000001a1a7983 */ /* 0x000ee20000100800 */
[----:B------:R-:W-:-:S05]  /*5140*/  VIADD R8, R27, 0x1 ;  /* 0x000000011b087836 */ /* 0x000fca0000000000 */
[----:B------:R-:W-:-:S05]  /*5150*/  SEL R9, R8, RZ, P0 ;  /* 0x000000ff08097207 */ /* 0x000fca0000000000 */
[----:B------:R-:W-:Y:S02]  /*5160*/  IMAD R29, R9, 0x4, R14 ;  /* 0x00000004091d7824 */ /* 0x000fe400078e020e */
[----:B------:R-:W1:Y:S04]  /*5170*/  LDC.64 R8, c[0x0][0x390] ;  /* 0x0000e400ff087b82 */ /* 0x000e680000000a00 */
[----:B------:R-:W4:Y:S01]  /*5180*/  LDL R29, [R29] ;  /* 0x000000001d1d7983 */ /* 0x000f220000100800 */
[----:B0-----:R-:W-:Y:S01]  /*5190*/  IMAD.U32 R20, RZ, RZ, UR4 ;  /* 0x00000004ff147e24 */ /* 0x001fe2000f8e00ff */
[----:B------:R-:W-:Y:S02]  /*51a0*/  R2UR UR4, R12 ;  /* 0x000000000c0472ca */ /* 0x000fe400000e0000 */
[----:B------:R-:W-:-:S02]  /*51b0*/  R2UR UR5, R13 ;  /* 0x000000000d0572ca */ /* 0x000fc400000e0000 */
[----:B------:R-:W-:Y:S02]  /*51c0*/  R2UR UR6, R12 ;  /* 0x000000000c0672ca */ /* 0x000fe400000e0000 */
[----:B------:R-:W-:Y:S01]  /*51d0*/  R2UR UR7, R13 ;  /* 0x000000000d0772ca */ /* 0x000fe200000e0000 */
[----:B---3--:R-:W-:-:S04]  /*51e0*/  IMAD R23, R19, R20, R26 ;  /* 0x0000001413177224 */ /* 0x008fc800078e021a */
[----:B-1----:R-:W-:-:S06]  /*51f0*/  IMAD.WIDE R22, R23, 0x4, R8 ;  /* 0x0000000417167825 */ /* 0x002fcc00078e0208 */
[----:B------:R-:W3:Y:S01]  /*5200*/  LDG.E R22, desc[UR4][R22.64] ;  /* 0x0000000416167981 */ /* 0x000ee2000c1e1900 */
[-C--:B------:R-:W-:Y:S02]  /*5210*/  IMAD R19, R17, R20.reuse, R19 ;  /* 0x0000001411137224 */ /* 0x080fe400078e0213 */
[----:B----4-:R-:W-:Y:S02]  /*5220*/  IMAD R29, R29, R20, R25 ;  /* 0x000000141d1d7224 */ /* 0x010fe400078e0219 */
[----:B------:R-:W-:-:S04]  /*5230*/  IMAD.WIDE R18, R19, 0x4, R8 ;  /* 0x0000000413127825 */ /* 0x000fc800078e0208 */
[----:B------:R-:W-:Y:S02]  /*5240*/  IMAD.WIDE R8, R29, 0x4, R8 ;  /* 0x000000041d087825 */ /* 0x000fe400078e0208 */
[----:B------:R-:W4:Y:S04]  /*5250*/  LDG.E R18, desc[UR4][R18.64] ;  /* 0x0000000412127981 */ /* 0x000f28000c1e1900 */
[----:B------:R-:W4:Y:S01]  /*5260*/  LDG.E R9, desc[UR6][R8.64] ;  /* 0x0000000608097981 */ /* 0x000f22000c1e1900 */
[----:B------:R-:W-:Y:S02]  /*5270*/  PLOP3.LUT P0, PT, PT, PT, PT, 0x80, 0x8 ;  /* 0x000000000008781c */ /* 0x000fe40003f0f070 */
[----:B---3--:R-:W-:-:S05]  /*5280*/  I2FP.F32.S32 R29, R22 ;  /* 0x00000016001d7245 */ /* 0x008fca0000201400 */
[----:B------:R-:W-:-:S06]  /*5290*/  FADD R29, R24, R29 ;  /* 0x0000001d181d7221 */ /* 0x000fcc0000000000 */
[----:B------:R-:W0:Y:S01]  /*52a0*/  F2I.TRUNC.NTZ R29, R29 ;  /* 0x0000001d001d7305 */ /* 0x000e22000020f100 */
[----:B----4-:R-:W-:-:S05]  /*52b0*/  IMAD.IADD R22, R18, 0x1, R9 ;  /* 0x0000000112167824 */ /* 0x010fca00078e0209 */
[----:B0-----:R-:W-:Y:S01]  /*52c0*/  ISETP.GE.AND P1, PT, R22, R29, PT ;  /* 0x0000001d1600720c */ /* 0x001fe20003f26270 */
[----:B------:R-:W-:-:S12]  /*52d0*/  IMAD.MOV.U32 R22, RZ, RZ, RZ ;  /* 0x000000ffff167224 */ /* 0x000fd800078e00ff */
[----:B------:R-:W-:Y:S05]  /*52e0*/  @!P1 BRA `(.L_x_37) ;  /* 0x0000000400089947 */ /* 0x000fea0003800000 */
.L_x_36:
[----:B------:R-:W0:Y:S01]  /*52f0*/  LDCU UR4, c[0x0][0x384] ;  /* 0x00007080ff0477ac */ /* 0x000e220008000800 */
[C---:B------:R-:W-:Y:S02]  /*5300*/  VIADD R19, R27.reuse, 0x1 ;  /* 0x000000011b137836 */ /* 0x040fe40000000000 */
[----:B------:R-:W-:Y:S02]  /*5310*/  VIADD R7, R27, 0x2 ;  /* 0x000000021b077836 */ /* 0x000fe40000000000 */
[----:B------:R-:W-:Y:S02]  /*5320*/  IMAD.MOV.U32 R9, RZ, RZ, R27 ;  /* 0x000000ffff097224 */ /* 0x000fe400078e001b */
[----:B0-----:R-:W-:-:S05]  /*5330*/  IMAD.U32 R8, RZ, RZ, UR4 ;  /* 0x00000004ff087e24 */ /* 0x001fca000f8e00ff */
[----:B------:R-:W-:-:S13]  /*5340*/  ISETP.NE.AND P0, PT, R19, R8, PT ;  /* 0x000000081300720c */ /* 0x000fda0003f05270 */
[----:B------:R-:W-:Y:S05]  /*5350*/  @P0 BRA `(.L_x_38) ;  /* 0xfffffffc004c0947 */ /* 0x000fea000383ffff */
.L_x_35:
[----:B------:R-:W-:-:S13]  /*5360*/  ISETP.GE.AND P0, PT, R8, 0x3, PT ;  /* 0x000000030800780c */ /* 0x000fda0003f06270 */
[----:B------:R-:W-:Y:S05]  /*5370*/  @!P0 BRA `(.L_x_39) ;  /* 0x0000000800648947 */ /* 0x000fea0003800000 */
[----:B------:R-:W-:Y:S01]  /*5380*/  IMAD.MOV.U32 R7, RZ, RZ, R14 ;  /* 0x000000ffff077224 */ /* 0x000fe200078e000e */
[----:B0-----:R-:W0:Y:S04]  /*5390*/  LDC.64 R18, c[0x0][0x390] ;  /* 0x0000e400ff127b82 */ /* 0x001e280000000a00 */
[----:B------:R-:W3:Y:S01]  /*53a0*/  LDL R17, [R7+0x4] ;  /* 0x0000040007117983 */ /* 0x000ee20000100800 */
[----:B------:R-:W-:Y:S02]  /*53b0*/  R2UR UR4, R12 ;  /* 0x000000000c0472ca */ /* 0x000fe400000e0000 */
[----:B------:R-:W-:Y:S01]  /*53c0*/  R2UR UR5, R13 ;  /* 0x000000000d0572ca */ /* 0x000fe200000e0000 */
[----:B---3--:R-:W-:-:S04]  /*53d0*/  IMAD R9, R17, R8, R25 ;  /* 0x0000000811097224 */ /* 0x008fc800078e0219 */
[----:B0-----:R-:W-:-:S08]  /*53e0*/  IMAD.WIDE R8, R9, 0x4, R18 ;  /* 0x0000000409087825 */ /* 0x001fd000078e0212 */
[----:B------:R-:W3:Y:S01]  /*53f0*/  LDG.E R8, desc[UR4][R8.64] ;  /* 0x0000000408087981 */ /* 0x000ee2000c1e1900 */
[----:B------:R-:W-:Y:S02]  /*5400*/  IMAD.MOV.U32 R18, RZ, RZ, 0x1 ;  /* 0x00000001ff127424 */ /* 0x000fe400078e00ff */
[----:B------:R-:W-:Y:S01]  /*5410*/  IMAD.MOV.U32 R19, RZ, RZ, 0x2 ;  /* 0x00000002ff137424 */ /* 0x000fe200078e00ff */
[----:B---3--:R-:W-:-:S07]  /*5420*/  I2FP.F32.S32 R24, R8 ;  /* 0x0000000800187245 */ /* 0x008fce0000201400 */
.L_x_41:
[----:B------:R-:W-:Y:S01]  /*5430*/  ISETP.GT.AND P0, PT, R19, R4, PT ;  /* 0x000000041300720c */ /* 0x000fe20003f04270 */
        /* <DEDUP_REMOVED lines=35> */
[----:B------:R-:W-:Y:S02]  /*5670*/  IMAD.MOV.U32 R22, RZ, RZ, 0x1 ;  /* 0x00000001ff167424 */ /* 0x000fe400078e00ff */
[----:B------:R-:W-:-:S10]  /*5680*/  IMAD.MOV.U32 R27, RZ, RZ, R7 ;  /* 0x000000ffff1b7224 */ /* 0x000fd400078e0007 */
[----:B------:R-:W-:Y:S05]  /*5690*/  @!P1 BRA `(.L_x_37) ;  /* 0x00000000001c9947 */ /* 0x000fea0003800000 */
.L_x_40:
[----:B------:R-:W0:Y:S01]  /*56a0*/  LDCU UR4, c[0x0][0x384] ;  /* 0x00007080ff0477ac */ /* 0x000e220008000800 */
[----:B------:R-:W-:Y:S02]  /*56b0*/  VIADD R19, R7, 0x1 ;  /* 0x0000000107137836 */ /* 0x000fe40000000000 */
[----:B------:R-:W-:Y:S02]  /*56c0*/  IMAD.MOV.U32 R18, RZ, RZ, R7 ;  /* 0x000000ffff127224 */ /* 0x000fe400078e0007 */
[----:B0-----:R-:W-:-:S05]  /*56d0*/  IMAD.U32 R8, RZ, RZ, UR4 ;  /* 0x00000004ff087e24 */ /* 0x001fca000f8e00ff */
[----:B------:R-:W-:-:S13]  /*56e0*/  ISETP.NE.AND P0, PT, R19, R8, PT ;  /* 0x000000081300720c */ /* 0x000fda0003f05270 */
[----:B------:R-:W-:Y:S05]  /*56f0*/  @P0 BRA `(.L_x_41) ;  /* 0xfffffffc004c0947 */ /* 0x000fea000383ffff */
[----:B------:R-:W-:Y:S05]  /*5700*/  BRA `(.L_x_39) ;  /* 0x0000000400807947 */ /* 0x000fea0003800000 */
.L_x_37:
[----:B------:R-:W-:Y:S01]  /*5710*/  @!P0 IMAD.MOV.U32 R8, RZ, RZ, R10 ;  /* 0x000000ffff088224 */ /* 0x000fe200078e000a */
[----:B------:R-:W-:Y:S01]  /*5720*/  BSSY.RECONVERGENT B2, `(.L_x_42) ;  /* 0x000002a000027945 */ /* 0x000fe20003800200 */
[----:B------:R-:W-:-:S03]  /*5730*/  VIADD R9, R27, 0x1 ;  /* 0x000000011b097836 */ /* 0x000fc60000000000 */
[----:B------:R0:W-:Y:S02]  /*5740*/  @!P0 STL [R8], R25 ;  /* 0x0000001908008387 */ /* 0x0001e40000100800 */
[----:B------:R-:W-:-:S13]  /*5750*/  ISETP.GE.AND P0, PT, R9, R20, PT ;  /* 0x000000140900720c */ /* 0x000fda0003f06270 */
[----:B0-----:R-:W-:Y:S05]  /*5760*/  @P0 BRA `(.L_x_43) ;  /* 0x0000000000940947 */ /* 0x001fea0003800000 */
[----:B------:R-:W-:Y:S01]  /*5770*/  LOP3.LUT R13, RZ, R27, RZ, 0x33, !PT ;  /* 0x0000001bff0d7212 */ /* 0x000fe200078e33ff */
[----:B------:R-:W-:Y:S04]  /*5780*/  BSSY.RECONVERGENT B3, `(.L_x_44) ;  /* 0x0000013000037945 */ /* 0x000fe80003800200 */
[----:B------:R-:W-:-:S05]  /*5790*/  IMAD.IADD R13, R13, 0x1, R20 ;  /* 0x000000010d0d7824 */ /* 0x000fca00078e0214 */
[----:B------:R-:W-:-:S13]  /*57a0*/  LOP3.LUT P0, R17, R13, 0x3, RZ, 0xc0, !PT ;  /* 0x000000030d117812 */ /* 0x000fda000780c0ff */
[----:B------:R-:W-:Y:S05]  /*57b0*/  @!P0 BRA `(.L_x_45) ;  /* 0x00000000003c8947 */ /* 0x000fea0003800000 */
[----:B------:R-:W-:-:S05]  /*57c0*/  IMAD R8, R27, 0x4, R14 ;  /* 0x000000041b087824 */ /* 0x000fca00078e020e */
[----:B------:R-:W3:Y:S01]  /*57d0*/  LDL R12, [R8+0x4] ;  /* 0x00000400080c7983 */ /* 0x000ee20000100800 */
[----:B------:R-:W-:Y:S01]  /*57e0*/  IMAD R13, R27, 0x4, R10 ;  /* 0x000000041b0d7824 */ /* 0x000fe200078e020a */
[----:B------:R-:W-:Y:S01]  /*57f0*/  ISETP.NE.AND P0, PT, R17, 0x1, PT ;  /* 0x000000011100780c */ /* 0x000fe20003f05270 */
[----:B------:R-:W-:-:S03]  /*5800*/  VIADD R9, R27, 0x2 ;  /* 0x000000021b097836 */ /* 0x000fc60000000000 */
[----:B---3--:R0:W-:Y:S09]  /*5810*/  STL [R13+0x4], R12 ;  /* 0x0000040c0d007387 */ /* 0x0081f20000100800 */
[----:B------:R-:W-:Y:S05]  /*5820*/  @!P0 BRA `(.L_x_45) ;  /* 0x0000000000208947 */ /* 0x000fea0003800000 */
[----:B0-----:R-:W3:Y:S01]  /*5830*/  LDL R12, [R8+0x8] ;  /* 0x00000800080c7983 */ /* 0x001ee20000100800 */
[----:B------:R-:W-:Y:S01]  /*5840*/  ISETP.NE.AND P0, PT, R17, 0x2, PT ;  /* 0x000000021100780c */ /* 0x000fe20003f05270 */
[----:B------:R-:W-:Y:S02]  /*5850*/  VIADD R9, R27, 0x3 ;  /* 0x000000031b097836 */ /* 0x000fe40000000000 */
[----:B---3--:R1:W-:Y:S10]  /*5860*/  STL [R13+0x8], R12 ;  /* 0x0000080c0d007387 */ /* 0x0083f40000100800 */
[----:B------:R-:W-:Y:S05]  /*5870*/  @!P0 BRA `(.L_x_45) ;  /* 0x00000000000c8947 */ /* 0x000fea0003800000 */
[----:B------:R-:W3:Y:S01]  /*5880*/  LDL R8, [R8+0xc] ;  /* 0x00000c0008087983 */ /* 0x000ee20000100800 */
[----:B------:R-:W-:-:S03]  /*5890*/  VIADD R9, R27, 0x4 ;  /* 0x000000041b097836 */ /* 0x000fc60000000000 */
[----:B---3--:R3:W-:Y:S04]  /*58a0*/  STL [R13+0xc], R8 ;  /* 0x00000c080d007387 */ /* 0x0087e80000100800 */
.L_x_45:
[----:B------:R-:W-:Y:S05]  /*58b0*/  BSYNC.RECONVERGENT B3 ;  /* 0x0000000000037941 */ /* 0x000fea0003800200 */
.L_x_44:
[----:B---3--:R-:W-:-:S05]  /*58c0*/  IMAD.IADD R8, R4, 0x1, -R27 ;  /* 0x0000000104087824 */ /* 0x008fca00078e0a1b */
[----:B------:R-:W-:-:S13]  /*58d0*/  ISETP.GE.U32.AND P0, PT, R8, 0x3, PT ;  /* 0x000000030800780c */ /* 0x000fda0003f06070 */
[----:B------:R-:W-:Y:S05]  /*58e0*/  @!P0 BRA `(.L_x_43) ;  /* 0x0000000000348947 */ /* 0x000fea0003800000 */
.L_x_46:
[----:B------:R-:W-:-:S05]  /*58f0*/  IMAD R8, R9, 0x4, R14 ;  /* 0x0000000409087824 */ /* 0x000fca00078e020e */
[----:B01-3--:R-:W3:Y:S01]  /*5900*/  LDL R12, [R8] ;  /* 0x00000000080c7983 */ /* 0x00bee20000100800 */
[----:B------:R-:W-:-:S05]  /*5910*/  IMAD R13, R9, 0x4, R10 ;  /* 0x00000004090d7824 */ /* 0x000fca00078e020a */
[----:B---3--:R3:W-:Y:S04]  /*5920*/  STL [R13], R12 ;  /* 0x0000000c0d007387 */ /* 0x0087e80000100800 */
[----:B------:R-:W4:Y:S04]  /*5930*/  LDL R18, [R8+0x4] ;  /* 0x0000040008127983 */ /* 0x000f280000100800 */
[----:B----4-:R3:W-:Y:S04]  /*5940*/  STL [R13+0x4], R18 ;  /* 0x000004120d007387 */ /* 0x0107e80000100800 */
[----:B------:R-:W4:Y:S04]  /*5950*/  LDL R24, [R8+0x8] ;  /* 0x0000080008187983 */ /* 0x000f280000100800 */
[----:B----4-:R3:W-:Y:S04]  /*5960*/  STL [R13+0x8], R24 ;  /* 0x000008180d007387 */ /* 0x0107e80000100800 */
[----:B------:R-:W4:Y:S01]  /*5970*/  LDL R26, [R8+0xc] ;  /* 0x00000c00081a7983 */ /* 0x000f220000100800 */
[----:B------:R-:W-:-:S05]  /*5980*/  VIADD R9, R9, 0x4 ;  /* 0x0000000409097836 */ /* 0x000fca0000000000 */
[----:B------:R-:W-:Y:S01]  /*5990*/  ISETP.GE.AND P0, PT, R9, R20, PT ;  /* 0x000000140900720c */ /* 0x000fe20003f06270 */
[----:B----4-:R3:W-:-:S12]  /*59a0*/  STL [R13+0xc], R26 ;  /* 0x00000c1a0d007387 */ /* 0x0107d80000100800 */
[----:B------:R-:W-:Y:S05]  /*59b0*/  @!P0 BRA `(.L_x_46) ;  /* 0xfffffffc00cc8947 */ /* 0x000fea000383ffff */
.L_x_43:
[----:B------:R-:W-:Y:S05]  /*59c0*/  BSYNC.RECONVERGENT B2 ;  /* 0x0000000000027941 */ /* 0x000fea0003800200 */
.L_x_42:
[C---:B------:R-:W-:Y:S01]  /*59d0*/  ISETP.GE.U32.AND P0, PT, R7.reuse, 0x4, PT ;  /* 0x000000040700780c */ /* 0x040fe20003f06070 */
[----:B------:R-:W-:Y:S01]  /*59e0*/  BSSY.RECONVERGENT B2, `(.L_x_47) ;  /* 0x0000015000027945 */ /* 0x000fe20003800200 */
[----:B------:R-:W-:Y:S01]  /*59f0*/  LOP3.LUT R17, R7, 0x3, RZ, 0xc0, !PT ;  /* 0x0000000307117812 */ /* 0x000fe200078ec0ff */
[----:B------:R-:W-:-:S10]  /*5a00*/  IMAD.MOV.U32 R9, RZ, RZ, RZ ;  /* 0x000000ffff097224 */ /* 0x000fd400078e00ff */
[----:B------:R-:W-:Y:S05]  /*5a10*/  @!P0 BRA `(.L_x_48) ;  /* 0x0000000000448947 */ /* 0x000fea0003800000 */
[----:B------:R-:W-:Y:S01]  /*5a20*/  LOP3.LUT R9, R7, 0xfffffffc, RZ, 0xc0, !PT ;  /* 0xfffffffc07097812 */ /* 0x000fe200078ec0ff */
[----:B------:R-:W-:-:S07]  /*5a30*/  IMAD.MOV.U32 R8, RZ, RZ, RZ ;  /* 0x000000ffff087224 */ /* 0x000fce00078e00ff */
.L_x_49:
[----:B------:R-:W-:-:S04]  /*5a40*/  IMAD.IADD R7, R27, 0x1, -R8 ;  /* 0x000000011b077824 */ /* 0x000fc800078e0a08 */
[----:B------:R-:W-:-:S05]  /*5a50*/  IMAD R7, R7, 0x4, R14 ;  /* 0x0000000407077824 */ /* 0x000fca00078e020e */
[----:B01-34-:R-:W3:Y:S01]  /*5a60*/  LDL R12, [R7] ;  /* 0x00000000070c7983 */ /* 0x01bee20000100800 */
[----:B------:R-:W-:-:S04]  /*5a70*/  IMAD.IADD R13, R8, 0x1, R22 ;  /* 0x00000001080d7824 */ /* 0x000fc800078e0216 */
[----:B------:R-:W-:-:S05]  /*5a80*/  IMAD R13, R13, 0x4, R10 ;  /* 0x000000040d0d7824 */ /* 0x000fca00078e020a */
[----:B---3--:R4:W-:Y:S04]  /*5a90*/  STL [R13], R12 ;  /* 0x0000000c0d007387 */ /* 0x0089e80000100800 */
[----:B------:R-:W3:Y:S04]  /*5aa0*/  LDL R18, [R7+-0x4] ;  /* 0xfffffc0007127983 */ /* 0x000ee80000100800 */
[----:B---3--:R4:W-:Y:S04]  /*5ab0*/  STL [R13+0x4], R18 ;  /* 0x000004120d007387 */ /* 0x0089e80000100800 */
[----:B------:R-:W3:Y:S04]  /*5ac0*/  LDL R20, [R7+-0x8] ;  /* 0xfffff80007147983 */ /* 0x000ee80000100800 */
[----:B---3--:R4:W-:Y:S04]  /*5ad0*/  STL [R13+0x8], R20 ;  /* 0x000008140d007387 */ /* 0x0089e80000100800 */
[----:B------:R-:W3:Y:S01]  /*5ae0*/  LDL R24, [R7+-0xc] ;  /* 0xfffff40007187983 */ /* 0x000ee20000100800 */
[----:B------:R-:W-:-:S05]  /*5af0*/  VIADD R8, R8, 0x4 ;  /* 0x0000000408087836 */ /* 0x000fca0000000000 */
[----:B------:R-:W-:Y:S01]  /*5b00*/  ISETP.NE.AND P0, PT, R8, R9, PT ;  /* 0x000000090800720c */ /* 0x000fe20003f05270 */
[----:B---3--:R4:W-:-:S12]  /*5b10*/  STL [R13+0xc], R24 ;  /* 0x00000c180d007387 */ /* 0x0089d80000100800 */
[----:B------:R-:W-:Y:S05]  /*5b20*/  @P0 BRA `(.L_x_49) ;  /* 0xfffffffc00c40947 */ /* 0x000fea000383ffff */
.L_x_48:
[----:B------:R-:W-:Y:S05]  /*5b30*/  BSYNC.RECONVERGENT B2 ;  /* 0x0000000000027941 */ /* 0x000fea0003800200 */
.L_x_47:
[----:B------:R-:W-:Y:S01]  /*5b40*/  ISETP.NE.AND P0, PT, R17, RZ, PT ;  /* 0x000000ff1100720c */ /* 0x000fe20003f05270 */
[----:B------:R-:W-:Y:S01]  /*5b50*/  BSSY.RECONVERGENT B2, `(.L_x_50) ;  /* 0x000001a000027945 */ /* 0x000fe20003800200 */
[----:B---34-:R-:W-:Y:S02]  /*5b60*/  IMAD.MOV.U32 R18, RZ, RZ, R10 ;  /* 0x000000ffff127224 */ /* 0x018fe400078e000a */
[----:B------:R-:W-:-:S09]  /*5b70*/  IMAD.MOV.U32 R19, RZ, RZ, R11 ;  /* 0x000000ffff137224 */ /* 0x000fd200078e000b */
[----:B------:R-:W-:Y:S05]  /*5b80*/  @!P0 BRA `(.L_x_51) ;  /* 0x0000000000588947 */ /* 0x000fea0003800000 */
[----:B------:R-:W-:-:S04]  /*5b90*/  IMAD.IADD R27, R27, 0x1, -R9 ;  /* 0x000000011b1b7824 */ /* 0x000fc800078e0a09 */
[----:B------:R-:W-:-:S05]  /*5ba0*/  IMAD R27, R27, 0x4, R14 ;  /* 0x000000041b1b7824 */ /* 0x000fca00078e020e */
[----:B------:R-:W3:Y:S01]  /*5bb0*/  LDL R7, [R27] ;  /* 0x000000001b077983 */ /* 0x000ee20000100800 */
[----:B01----:R-:W-:Y:S01]  /*5bc0*/  IMAD.IADD R13, R9, 0x1, R22 ;  /* 0x00000001090d7824 */ /* 0x003fe200078e0216 */
[----:B------:R-:W-:Y:S01]  /*5bd0*/  ISETP.NE.AND P0, PT, R17, 0x1, PT ;  /* 0x000000011100780c */ /* 0x000fe20003f05270 */
[--C-:B------:R-:W-:Y:S02]  /*5be0*/  IMAD.MOV.U32 R18, RZ, RZ, R10.reuse ;  /* 0x000000ffff127224 */ /* 0x100fe400078e000a */
[----:B------:R-:W-:Y:S02]  /*5bf0*/  IMAD R8, R13, 0x4, R10 ;  /* 0x000000040d087824 */ /* 0x000fe400078e020a */
[----:B------:R-:W-:-:S03]  /*5c00*/  IMAD.MOV.U32 R19, RZ, RZ, R11 ;  /* 0x000000ffff137224 */ /* 0x000fc600078e000b */
[----:B---3--:R3:W-:Y:S05]  /*5c10*/  STL [R8], R7 ;  /* 0x0000000708007387 */ /* 0x0087ea0000100800 */
[----:B------:R-:W-:Y:S05]  /*5c20*/  @!P0 BRA `(.L_x_51) ;  /* 0x0000000000308947 */ /* 0x000fea0003800000 */
[----:B---3--:R-:W3:Y:S01]  /*5c30*/  LDL R7, [R27+-0x4] ;  /* 0xfffffc001b077983 */ /* 0x008ee20000100800 */
[----:B------:R-:W-:Y:S01]  /*5c40*/  IMAD.IADD R9, R9, 0x1, R22 ;  /* 0x0000000109097824 */ /* 0x000fe200078e0216 */
[----:B------:R-:W-:Y:S01]  /*5c50*/  ISETP.NE.AND P0, PT, R17, 0x2, PT ;  /* 0x000000021100780c */ /* 0x000fe20003f05270 */
[--C-:B------:R-:W-:Y:S02]  /*5c60*/  IMAD.MOV.U32 R18, RZ, RZ, R10.reuse ;  /* 0x000000ffff127224 */ /* 0x100fe400078e000a */
[----:B------:R-:W-:Y:S02]  /*5c70*/  IMAD.U32 R8, R9, 0x4, R10 ;  /* 0x0000000409087824 */ /* 0x000fe400078e000a */
[----:B------:R-:W-:-:S03]  /*5c80*/  IMAD.MOV.U32 R19, RZ, RZ, R11 ;  /* 0x000000ffff137224 */ /* 0x000fc600078e000b */
[----:B---3--:R4:W-:Y:S05]  /*5c90*/  STL [R8+0x4], R7 ;  /* 0x0000040708007387 */ /* 0x0089ea0000100800 */
[----:B------:R-:W-:Y:S05]  /*5ca0*/  @!P0 BRA `(.L_x_51) ;  /* 0x0000000000108947 */ /* 0x000fea0003800000 */
[----:B------:R-:W3:Y:S01]  /*5cb0*/  LDL R27, [R27+-0x8] ;  /* 0xfffff8001b1b7983 */ /* 0x000ee20000100800 */
[----:B------:R-:W-:Y:S02]  /*5cc0*/  IMAD.MOV.U32 R18, RZ, RZ, R10 ;  /* 0x000000ffff127224 */ /* 0x000fe400078e000a */
[----:B------:R-:W-:Y:S01]  /*5cd0*/  IMAD.MOV.U32 R19, RZ, RZ, R11 ;  /* 0x000000ffff137224 */ /* 0x000fe200078e000b */
[----:B---3--:R0:W-:Y:S06]  /*5ce0*/  STL [R8+0x8], R27 ;  /* 0x0000081b08007387 */ /* 0x0081ec0000100800 */
.L_x_51:
[----:B------:R-:W-:Y:S05]  /*5cf0*/  BSYNC.RECONVERGENT B2 ;  /* 0x0000000000027941 */ /* 0x000fea0003800200 */
.L_x_50:
[----:B------:R-:W-:Y:S05]  /*5d00*/  BRA `(.L_x_52) ;  /* 0x00000014008c7947 */ /* 0x000fea0003800000 */
.L_x_39:
[----:B------:R-:W-:-:S13]  /*5d10*/  ISETP.GE.AND P0, PT, R8, 0x4, PT ;  /* 0x000000040800780c */ /* 0x000fda0003f06270 */
[----:B------:R-:W-:Y:S05]  /*5d20*/  @!P0 BREAK.RELIABLE B1 ;  /* 0x0000000000018942 */ /* 0x000fea0003800100 */
[----:B------:R-:W-:Y:S05]  /*5d30*/  @!P0 BRA `(.L_x_53) ;  /* 0x0000001400888947 */ /* 0x000fea0003800000 */
[----:B------:R-:W-:Y:S02]  /*5d40*/  IMAD.MOV.U32 R17, RZ, RZ, 0x2 ;  /* 0x00000002ff117424 */ /* 0x000fe400078e00ff */
[----:B------:R-:W-:Y:S02]  /*5d50*/  IMAD.MOV.U32 R20, RZ, RZ, 0x3 ;  /* 0x00000003ff147424 */ /* 0x000fe400078e00ff */
[----:B------:R-:W-:-:S07]  /*5d60*/  IMAD.MOV.U32 R7, RZ, RZ, -0x1 ;  /* 0xffffffffff077424 */ /* 0x000fce00078e00ff */
.L_x_59:
[----:B0-----:R-:W-:Y:S01]  /*5d70*/  IMAD R18, R17, 0x4, R14 ;  /* 0x0000000411127824 */ /* 0x001fe200078e020e */
[----:B------:R-:W0:Y:S01]  /*5d80*/  LDC.64 R8, c[0x0][0x390] ;  /* 0x0000e400ff087b82 */ /* 0x000e220000000a00 */
[----:B------:R-:W1:Y:S03]  /*5d90*/  LDCU UR4, c[0x0][0x384] ;  /* 0x00007080ff0477ac */ /* 0x000e660008000800 */
[----:B------:R-:W1:Y:S04]  /*5da0*/  LDL R19, [R18] ;  /* 0x0000000012137983 */ /* 0x000e680000100800 */
[----:B------:R-:W1:Y:S01]  /*5db0*/  LDL R22, [R18+-0x4] ;  /* 0xfffffc0012167983 */ /* 0x000e620000100800 */
[----:B------:R-:W-:-:S02]  /*5dc0*/  R2UR UR6, R12 ;  /* 0x000000000c0672ca */ /* 0x000fc400000e0000 */
[----:B------:R-:W-:Y:S01]  /*5dd0*/  R2UR UR7, R13 ;  /* 0x000000000d0772ca */ /* 0x000fe200000e0000 */
[----:B------:R-:W-:Y:S02]  /*5de0*/  VIADD R26, R17, 0x1 ;  /* 0x00000001111a7836 */ /* 0x000fe40000000000 */
[----:B-1----:R-:W-:-:S04]  /*5df0*/  IMAD R19, R19, UR4, R22 ;  /* 0x0000000413137c24 */ /* 0x002fc8000f8e0216 */
[----:B0-----:R-:W-:-:S06]  /*5e00*/  IMAD.WIDE R8, R19, 0x4, R8 ;  /* 0x0000000413087825 */ /* 0x001fcc00078e0208 */
[----:B------:R-:W3:Y:S01]  /*5e10*/  LDG.E R8, desc[UR6][R8.64] ;  /* 0x0000000608087981 */ /* 0x000ee2000c1e1900 */
[----:B------:R-:W-:Y:S01]  /*5e20*/  ISETP.GE.AND P0, PT, R26, R3, PT ;  /* 0x000000031a00720c */ /* 0x000fe20003f06270 */
[----:B------:R-:W-:Y:S01]  /*5e30*/  IMAD.MOV.U32 R27, RZ, RZ, R26 ;  /* 0x000000ffff1b7224 */ /* 0x000fe200078e001a */
[----:B---3--:R-:W-:-:S11]  /*5e40*/  I2FP.F32.S32 R24, R8 ;  /* 0x0000000800187245 */ /* 0x008fd60000201400 */
[----:B------:R-:W-:Y:S05]  /*5e50*/  @P0 BRA `(.L_x_54) ;  /* 0x0000000000cc0947 */ /* 0x000fea0003800000 */
[----:B------:R-:W-:Y:S02]  /*5e60*/  IMAD.MOV.U32 R27, RZ, RZ, 0x2 ;  /* 0x00000002ff1b7424 */ /* 0x000fe400078e00ff */
[----:B------:R-:W-:Y:S02]  /*5e70*/  IMAD.MOV.U32 R30, RZ, RZ, R26 ;  /* 0x000000ffff1e7224 */ /* 0x000fe400078e001a */
[----:B------:R-:W-:-:S07]  /*5e80*/  IMAD.MOV.U32 R9, RZ, RZ, R17 ;  /* 0x000000ffff097224 */ /* 0x000fce00078e0011 */
.L_x_57:
[----:B------:R-:W-:Y:S02]  /*5e90*/  IMAD.IADD R29, R30, 0x1, -R17 ;  /* 0x000000011e1d7824 */ /* 0x000fe400078e0a11 */
[----:B------:R-:W-:-:S03]  /*5ea0*/  IMAD.MOV.U32 R32, RZ, RZ, R30 ;  /* 0x000000ffff207224 */ /* 0x000fc600078e001e */
[----:B------:R-:W-:-:S13]  /*5eb0*/  ISETP.GE.AND P0, PT, R29, R4, PT ;  /* 0x000000041d00720c */ /* 0x000fda0003f06270 */
[----:B------:R-:W-:Y:S05]  /*5ec0*/  @P0 BRA `(.L_x_55) ;  /* 0x0000000000980947 */ /* 0x000fea0003800000 */
[--C-:B------:R-:W-:Y:S02]  /*5ed0*/  IMAD R22, R9, 0x4, R14.reuse ;  /* 0x0000000409167824 */ /* 0x100fe400078e020e */
[C---:B------:R-:W-:Y:S01]  /*5ee0*/  IMAD R23, R30.reuse, 0x4, R14 ;  /* 0x000000041e177824 */ /* 0x040fe200078e020e */
[----:B------:R-:W-:Y:S01]  /*5ef0*/  VIMNMX R8, PT, PT, R30, R17, !PT ;  /* 0x000000111e087248 */ /* 0x000fe20007fe0100 */
[----:B------:R-:W0:Y:S02]  /*5f00*/  LDC R31, c[0x0][0x384] ;  /* 0x0000e100ff1f7b82 */ /* 0x000e240000000800 */
[----:B------:R-:W0:Y:S04]  /*5f10*/  LDL R22, [R22+0x8] ;  /* 0x0000080016167983 */ /* 0x000e280000100800 */
[----:B------:R-:W0:Y:S01]  /*5f20*/  LDL R23, [R23] ;  /* 0x0000000017177983 */ /* 0x000e220000100800 */
[C---:B------:R-:W-:Y:S01]  /*5f30*/  VIADD R18, R8.reuse, 0x1 ;  /* 0x0000000108127836 */ /* 0x040fe20000000000 */
[----:B------:R-:W-:-:S02]  /*5f40*/  ISETP.NE.AND P0, PT, R8, R3, PT ;  /* 0x000000030800720c */ /* 0x000fc40003f05270 */
[----:B------:R-:W-:Y:S02]  /*5f50*/  VIMNMX R9, PT, PT, R30, R17, PT ;  /* 0x000000111e097248 */ /* 0x000fe40003fe0100 */
[----:B------:R-:W-:Y:S01]  /*5f60*/  SEL R19, R18, RZ, P0 ;  /* 0x000000ff12137207 */ /* 0x000fe20000000000 */
[--C-:B------:R-:W-:Y:S02]  /*5f70*/  IMAD R18, R8, 0x4, R14.reuse ;  /* 0x0000000408127824 */ /* 0x100fe400078e020e */
[C-C-:B------:R-:W-:Y:S02]  /*5f80*/  IMAD R33, R9.reuse, 0x4, R14.reuse ;  /* 0x0000000409217824 */ /* 0x140fe400078e020e */
[--C-:B------:R-:W-:Y:S02]  /*5f90*/  IMAD R34, R9, 0x4, R14.reuse ;  /* 0x0000000409227824 */ /* 0x100fe400078e020e */
[----:B------:R-:W-:Y:S01]  /*5fa0*/  IMAD R19, R19, 0x4, R14 ;  /* 0x0000000413137824 */ /* 0x000fe200078e020e */
[----:B------:R-:W3:Y:S01]  /*5fb0*/  LDL R18, [R18] ;  /* 0x0000000012127983 */ /* 0x000ee20000100800 */
[----:B------:R-:W1:Y:S03]  /*5fc0*/  LDC.64 R8, c[0x0][0x390] ;  /* 0x0000e400ff087b82 */ /* 0x000e660000000a00 */
[----:B------:R-:W3:Y:S04]  /*5fd0*/  LDL R33, [R33+-0x4] ;  /* 0xfffffc0021217983 */ /* 0x000ee80000100800 */
[----:B------:R-:W4:Y:S04]  /*5fe0*/  LDL R34, [R34] ;  /* 0x0000000022227983 */ /* 0x000f280000100800 */
[----:B------:R-:W4:Y:S01]  /*5ff0*/  LDL R19, [R19] ;  /* 0x0000000013137983 */ /* 0x000f220000100800 */
[----:B------:R-:W-:-:S02]  /*6000*/  R2UR UR4, R12 ;  /* 0x000000000c0472ca */ /* 0x000fc400000e0000 */
[C---:B------:R-:W-:Y:S02]  /*6010*/  R2UR UR5, R13.reuse ;  /* 0x000000000d0572ca */ /* 0x040fe400000e0000 */
[----:B------:R-:W-:Y:S02]  /*6020*/  R2UR UR6, R12 ;  /* 0x000000000c0672ca */ /* 0x000fe400000e0000 */
[----:B------:R-:W-:Y:S01]  /*6030*/  R2UR UR7, R13 ;  /* 0x000000000d0772ca */ /* 0x000fe200000e0000 */
[----:B0-----:R-:W-:-:S04]  /*6040*/  IMAD R23, R23, R31, R22 ;  /* 0x0000001f17177224 */ /* 0x001fc800078e0216 */
[----:B-1----:R-:W-:-:S06]  /*6050*/  IMAD.WIDE R22, R23, 0x4, R8 ;  /* 0x0000000417167825 */ /* 0x002fcc00078e0208 */
[----:B------:R-:W2:Y:S01]  /*6060*/  LDG.E R22, desc[UR4][R22.64] ;  /* 0x0000000416167981 */ /* 0x000ea2000c1e1900 */
[-C--:B---3--:R-:W-:Y:S02]  /*6070*/  IMAD R33, R33, R31.reuse, R18 ;  /* 0x0000001f21217224 */ /* 0x088fe400078e0212 */
[----:B----4-:R-:W-:Y:S02]  /*6080*/  IMAD R35, R19, R31, R34 ;  /* 0x0000001f13237224 */ /* 0x010fe400078e0222 */
[----:B------:R-:W-:-:S04]  /*6090*/  IMAD.WIDE R18, R33, 0x4, R8 ;  /* 0x0000000421127825 */ /* 0x000fc800078e0208 */
[----:B------:R-:W-:Y:S02]  /*60a0*/  IMAD.WIDE R8, R35, 0x4, R8 ;  /* 0x0000000423087825 */ /* 0x000fe400078e0208 */
[----:B------:R-:W3:Y:S04]  /*60b0*/  LDG.E R18, desc[UR4][R18.64] ;  /* 0x0000000412127981 */ /* 0x000ee8000c1e1900 */
[----:B------:R-:W3:Y:S01]  /*60c0*/  LDG.E R9, desc[UR6][R8.64] ;  /* 0x0000000608097981 */ /* 0x000ee2000c1e1900 */
[----:B--2---:R-:W-:-:S05]  /*60d0*/  I2FP.F32.S32 R33, R22 ;  /* 0x0000001600217245 */ /* 0x004fca0000201400 */
[----:B------:R-:W-:-:S06]  /*60e0*/  FADD R33, R24, R33 ;  /* 0x0000002118217221 */ /* 0x000fcc0000000000 */
[----:B------:R-:W0:Y:S01]  /*60f0*/  F2I.TRUNC.NTZ R33, R33 ;  /* 0x0000002100217305 */ /* 0x000e22000020f100 */
[----:B---3--:R-:W-:-:S05]  /*6100*/  IMAD.IADD R22, R18, 0x1, R9 ;  /* 0x0000000112167824 */ /* 0x008fca00078e0209 */
[----:B0-----:R-:W-:-:S13]  /*6110*/  ISETP.GE.AND P0, PT, R22, R33, PT ;  /* 0x000000211600720c */ /* 0x001fda0003f06270 */
[----:B------:R-:W-:Y:S05]  /*6120*/  @!P0 BRA `(.L_x_56) ;  /* 0x0000000800e48947 */ /* 0x000fea0003800000 */
.L_x_55:
[----:B------:R-:W-:Y:S02]  /*6130*/  VIADD R30, R30, 0x1 ;  /* 0x000000011e1e7836 */ /* 0x000fe40000000000 */
[----:B------:R-:W-:Y:S02]  /*6140*/  VIADD R27, R27, 0x1 ;  /* 0x000000011b1b7836 */ /* 0x000fe40000000000 */
[----:B------:R-:W-:Y:S01]  /*6150*/  IMAD.MOV.U32 R9, RZ, RZ, R32 ;  /* 0x000000ffff097224 */ /* 0x000fe200078e0020 */
[----:B------:R-:W-:-:S13]  /*6160*/  ISETP.NE.AND P0, PT, R30, R3, PT ;  /* 0x000000031e00720c */ /* 0x000fda0003f05270 */
[----:B------:R-:W-:Y:S05]  /*6170*/  @P0 BRA `(.L_x_57) ;  /* 0xfffffffc00440947 */ /* 0x000fea000383ffff */
[----:B------:R-:W-:-:S07]  /*6180*/  IMAD.MOV.U32 R27, RZ, RZ, R3 ;  /* 0x000000ffff1b7224 */ /* 0x000fce00078e0003 */
.L_x_54:
[C---:B------:R-:W-:Y:S01]  /*6190*/  IMAD R29, R27.reuse, 0x4, R14 ;  /* 0x000000041b1d7824 */ /* 0x040fe200078e020e */
[C---:B------:R-:W-:Y:S01]  /*61a0*/  VIMNMX R32, PT, PT, R27.reuse, R17, !PT ;  /* 0x000000111b207248 */ /* 0x040fe20007fe0100 */
[----:B------:R-:W0:Y:S03]  /*61b0*/  LDC R30, c[0x0][0x384] ;  /* 0x0000e100ff1e7b82 */ /* 0x000e260000000800 */
[----:B------:R-:W0:Y:S01]  /*61c0*/  LDL R19, [R29] ;  /* 0x000000001d137983 */ /* 0x000e220000100800 */
[C---:B------:R-:W-:Y:S01]  /*61d0*/  VIADD R31, R32.reuse, 0x1 ;  /* 0x00000001201f7836 */ /* 0x040fe20000000000 */
[----:B------:R-:W-:Y:S02]  /*61e0*/  ISETP.NE.AND P0, PT, R32, R3, PT ;  /* 0x000000032000720c */ /* 0x000fe40003f05270 */
[----:B------:R-:W-:Y:S02]  /*61f0*/  VIMNMX R9, PT, PT, R27, R17, PT ;  /* 0x000000111b097248 */ /* 0x000fe40003fe0100 */
[----:B------:R-:W-:-:S03]  /*6200*/  SEL R23, R31, RZ, P0 ;  /* 0x000000ff1f177207 */ /* 0x000fc60000000000 */
[--C-:B------:R-:W-:Y:S02]  /*6210*/  IMAD R34, R9, 0x4, R14.reuse ;  /* 0x0000000409227824 */ /* 0x100fe400078e020e */
[----:B------:R-:W-:Y:S01]  /*6220*/  IMAD R35, R23, 0x4, R14 ;  /* 0x0000000417237824 */ /* 0x000fe200078e020e */
[----:B------:R-:W1:Y:S02]  /*6230*/  LDC.64 R8, c[0x0][0x390] ;  /* 0x0000e400ff087b82 */ /* 0x000e640000000a00 */
        /* <DEDUP_REMOVED lines=10> */
[----:B---3--:R-:W-:-:S04]  /*62e0*/  IMAD R19, R18, R30, R19 ;  /* 0x0000001e12137224 */ /* 0x008fc800078e0213 */
[----:B------:R-:W-:-:S04]  /*62f0*/  IMAD.WIDE R18, R19, 0x4, R8 ;  /* 0x0000000413127825 */ /* 0x000fc800078e0208 */
[----:B----4-:R-:W-:Y:S02]  /*6300*/  IMAD R33, R35, R30, R33 ;  /* 0x0000001e23217224 */ /* 0x010fe400078e0221 */
[----:B------:R-:W3:Y:S02]  /*6310*/  LDG.E R18, desc[UR4][R18.64] ;  /* 0x0000000412127981 */ /* 0x000ee4000c1e1900 */
[----:B------:R-:W-:-:S06]  /*6320*/  IMAD.WIDE R8, R33, 0x4, R8 ;  /* 0x0000000421087825 */ /* 0x000fcc00078e0208 */
[----:B------:R-:W3:Y:S01]  /*6330*/  LDG.E R9, desc[UR6][R8.64] ;  /* 0x0000000608097981 */ /* 0x000ee2000c1e1900 */
[----:B--2---:R-:W-:-:S05]  /*6340*/  I2FP.F32.S32 R33, R22 ;  /* 0x0000001600217245 */ /* 0x004fca0000201400 */
[----:B------:R-:W-:-:S06]  /*6350*/  FADD R33, R24, R33 ;  /* 0x0000002118217221 */ /* 0x000fcc0000000000 */
[----:B------:R-:W0:Y:S01]  /*6360*/  F2I.TRUNC.NTZ R33, R33 ;  /* 0x0000002100217305 */ /* 0x000e22000020f100 */
[----:B---3--:R-:W-:-:S05]  /*6370*/  IMAD.IADD R22, R18, 0x1, R9 ;  /* 0x0000000112167824 */ /* 0x008fca00078e0209 */
[----:B0-----:R-:W-:-:S13]  /*6380*/  ISETP.GE.AND P0, PT, R22, R33, PT ;  /* 0x000000211600720c */ /* 0x001fda0003f06270 */
[----:B------:R-:W-:Y:S05]  /*6390*/  @!P0 BRA `(.L_x_58) ;  /* 0x00000000001c8947 */ /* 0x000fea0003800000 */
[----:B------:R-:W-:-:S13]  /*63a0*/  ISETP.NE.AND P0, PT, R26, R3, PT ;  /* 0x000000031a00720c */ /* 0x000fda0003f05270 */
[----:B------:R-:W-:Y:S05]  /*63b0*/  @!P0 BREAK.RELIABLE B1 ;  /* 0x0000000000018942 */ /* 0x000fea0003800100 */
[----:B------:R-:W-:Y:S05]  /*63c0*/  @!P0 BRA `(.L_x_53) ;  /* 0x0000000c00e48947 */ /* 0x000fea0003800000 */
[----:B------:R-:W-:Y:S02]  /*63d0*/  VIADD R20, R17, 0x2 ;  /* 0x0000000211147836 */ /* 0x000fe40000000000 */
[----:B------:R-:W-:Y:S02]  /*63e0*/  VIADD R7, R7, 0xffffffff ;  /* 0xffffffff07077836 */ /* 0x000fe40000000000 */
[----:B------:R-:W-:Y:S01]  /*63f0*/  IMAD.MOV.U32 R17, RZ, RZ, R26 ;  /* 0x000000ffff117224 */ /* 0x000fe200078e001a */
[----:B------:R-:W-:Y:S06]  /*6400*/  BRA `(.L_x_59) ;  /* 0xfffffff800587947 */ /* 0x000fec000383ffff */
.L_x_58:
[C---:B------:R-:W-:Y:S01]  /*6410*/  ISETP.GE.U32.AND P0, PT, R17.reuse, 0x4, PT ;  /* 0x000000041100780c */ /* 0x040fe20003f06070 */
[----:B------:R-:W-:Y:S01]  /*6420*/  BSSY.RECONVERGENT B2, `(.L_x_60) ;  /* 0x0000016000027945 */ /* 0x000fe20003800200 */
[----:B------:R-:W-:Y:S01]  /*6430*/  LOP3.LUT R19, R17, 0x3, RZ, 0xc0, !PT ;  /* 0x0000000311137812 */ /* 0x000fe200078ec0ff */
[----:B------:R-:W-:-:S10]  /*6440*/  IMAD.MOV.U32 R9, RZ, RZ, RZ ;  /* 0x000000ffff097224 */ /* 0x000fd400078e00ff */
[----:B------:R-:W-:Y:S05]  /*6450*/  @!P0 BRA `(.L_x_61) ;  /* 0x0000000000488947 */ /* 0x000fea0003800000 */
[----:B------:R-:W-:Y:S01]  /*6460*/  BSSY.RECONVERGENT B3, `(.L_x_62) ;  /* 0x0000010000037945 */ /* 0x000fe20003800200 */
[----:B------:R-:W-:Y:S01]  /*6470*/  IMAD.MOV.U32 R9, RZ, RZ, RZ ;  /* 0x000000ffff097224 */ /* 0x000fe200078e00ff */
[----:B------:R-:W-:-:S07]  /*6480*/  LOP3.LUT R26, R17, 0x7ffffffc, RZ, 0xc0, !PT ;  /* 0x7ffffffc111a7812 */ /* 0x000fce00078ec0ff */
.L_x_63:
[----:B------:R-:W-:-:S05]  /*6490*/  IMAD R8, R9, 0x4, R14 ;  /* 0x0000000409087824 */ /* 0x000fca00078e020e */
[----:B0-----:R-:W2:Y:S01]  /*64a0*/  LDL R12, [R8] ;  /* 0x00000000080c7983 */ /* 0x001ea20000100800 */
[----:B------:R-:W-:-:S05]  /*64b0*/  IMAD R13, R9, 0x4, R10 ;  /* 0x00000004090d7824 */ /* 0x000fca00078e020a */
[----:B--2---:R0:W-:Y:S04]  /*64c0*/  STL [R13], R12 ;  /* 0x0000000c0d007387 */ /* 0x0041e80000100800 */
[----:B------:R-:W2:Y:S04]  /*64d0*/  LDL R18, [R8+0x4] ;  /* 0x0000040008127983 */ /* 0x000ea80000100800 */
[----:B--2---:R0:W-:Y:S04]  /*64e0*/  STL [R13+0x4], R18 ;  /* 0x000004120d007387 */ /* 0x0041e80000100800 */
[----:B------:R-:W2:Y:S04]  /*64f0*/  LDL R22, [R8+0x8] ;  /* 0x0000080008167983 */ /* 0x000ea80000100800 */
[----:B--2---:R0:W-:Y:S04]  /*6500*/  STL [R13+0x8], R22 ;  /* 0x000008160d007387 */ /* 0x0041e80000100800 */
[----:B------:R-:W2:Y:S01]  /*6510*/  LDL R24, [R8+0xc] ;  /* 0x00000c0008187983 */ /* 0x000ea20000100800 */
[----:B------:R-:W-:-:S05]  /*6520*/  VIADD R9, R9, 0x4 ;  /* 0x0000000409097836 */ /* 0x000fca0000000000 */
[----:B------:R-:W-:Y:S01]  /*6530*/  ISETP.NE.AND P0, PT, R9, R26, PT ;  /* 0x0000001a0900720c */ /* 0x000fe20003f05270 */
[----:B--2---:R0:W-:-:S12]  /*6540*/  STL [R13+0xc], R24 ;  /* 0x00000c180d007387 */ /* 0x0041d80000100800 */
[----:B------:R-:W-:Y:S05]  /*6550*/  @P0 BRA `(.L_x_63) ;  /* 0xfffffffc00cc0947 */ /* 0x000fea000383ffff */
[----:B------:R-:W-:Y:S05]  /*6560*/  BSYNC.RECONVERGENT B3 ;  /* 0x0000000000037941 */ /* 0x000fea0003800200 */
.L_x_62:
[----:B------:R-:W-:-:S07]  /*6570*/  IMAD.MOV.U32 R9, RZ, RZ, R26 ;  /* 0x000000ffff097224 */ /* 0x000fce00078e001a */
.L_x_61:
[----:B------:R-:W-:Y:S05]  /*6580*/  BSYNC.RECONVERGENT B2 ;  /* 0x0000000000027941 */ /* 0x000fea0003800200 */
.L_x_60:
[----:B------:R-:W-:Y:S01]  /*6590*/  ISETP.NE.AND P0, PT, R19, RZ, PT ;  /* 0x000000ff1300720c */ /* 0x000fe20003f05270 */
[----:B------:R-:W-:-:S12]  /*65a0*/  BSSY.RECONVERGENT B2, `(.L_x_64) ;  /* 0x000000e000027945 */ /* 0x000fd80003800200 */
[----:B------:R-:W-:Y:S05]  /*65b0*/  @!P0 BRA `(.L_x_65) ;  /* 0x0000000000308947 */ /* 0x000fea0003800000 */
[----:B------:R-:W-:-:S05]  /*65c0*/  IMAD R8, R9, 0x4, R14 ;  /* 0x0000000409087824 */ /* 0x000fca00078e020e */
[----:B0-----:R-:W2:Y:S01]  /*65d0*/  LDL R12, [R8] ;  /* 0x00000000080c7983 */ /* 0x001ea20000100800 */
[----:B------:R-:W-:Y:S01]  /*65e0*/  IMAD R9, R9, 0x4, R10 ;  /* 0x0000000409097824 */ /* 0x000fe200078e020a */
[----:B------:R-:W-:-:S04]  /*65f0*/  ISETP.NE.AND P0, PT, R19, 0x1, PT ;  /* 0x000000011300780c */ /* 0x000fc80003f05270 */
[----:B--2---:R1:W-:Y:S09]  /*6600*/  STL [R9], R12 ;  /* 0x0000000c09007387 */ /* 0x0043f20000100800 */
[----:B------:R-:W-:Y:S05]  /*6610*/  @!P0 BRA `(.L_x_65) ;  /* 0x0000000000188947 */ /* 0x000fea0003800000 */
[----:B-1----:R-:W2:Y:S01]  /*6620*/  LDL R12, [R8+0x4] ;  /* 0x00000400080c7983 */ /* 0x002ea20000100800 */
[----:B------:R-:W-:-:S03]  /*6630*/  ISETP.NE.AND P0, PT, R19, 0x2, PT ;  /* 0x000000021300780c */ /* 0x000fc60003f05270 */
[----:B--2---:R2:W-:Y:S10]  /*6640*/  STL [R9+0x4], R12 ;  /* 0x0000040c09007387 */ /* 0x0045f40000100800 */
[----:B------:R-:W-:Y:S05]  /*6650*/  @!P0 BRA `(.L_x_65) ;  /* 0x0000000000088947 */ /* 0x000fea0003800000 */
[----:B------:R-:W3:Y:S04]  /*6660*/  LDL R8, [R8+0x8] ;  /* 0x0000080008087983 */ /* 0x000ee80000100800 */
[----:B---3--:R3:W-:Y:S02]  /*6670*/  STL [R9+0x8], R8 ;  /* 0x0000080809007387 */ /* 0x0087e40000100800 */
.L_x_65:
[----:B------:R-:W-:Y:S05]  /*6680*/  BSYNC.RECONVERGENT B2 ;  /* 0x0000000000027941 */ /* 0x000fea0003800200 */
.L_x_64:
[----:B------:R-:W-:Y:S01]  /*6690*/  ISETP.GE.AND P0, PT, R31, R30, PT ;  /* 0x0000001e1f00720c */ /* 0x000fe20003f06270 */
[----:B------:R-:W-:-:S12]  /*66a0*/  BSSY.RECONVERGENT B2, `(.L_x_66) ;  /* 0x0000026000027945 */ /* 0x000fd80003800200 */
[----:B------:R-:W-:Y:S05]  /*66b0*/  @P0 BRA `(.L_x_67) ;  /* 0x0000000000900947 */ /* 0x000fea0003800000 */
[----:B-123--:R-:W-:Y:S01]  /*66c0*/  LOP3.LUT R9, RZ, R27, RZ, 0x33, !PT ;  /* 0x0000001bff097212 */ /* 0x00efe200078e33ff */
[----:B------:R-:W-:Y:S04]  /*66d0*/  BSSY.RECONVERGENT B3, `(.L_x_68) ;  /* 0x0000012000037945 */ /* 0x000fe80003800200 */
[----:B------:R-:W-:-:S05]  /*66e0*/  IMAD.IADD R9, R9, 0x1, R30 ;  /* 0x0000000109097824 */ /* 0x000fca00078e021e */
[----:B0-----:R-:W-:-:S13]  /*66f0*/  LOP3.LUT P0, R12, R9, 0x3, RZ, 0xc0, !PT ;  /* 0x00000003090c7812 */ /* 0x001fda000780c0ff */
[----:B------:R-:W-:Y:S05]  /*6700*/  @!P0 BRA `(.L_x_69) ;  /* 0x0000000000388947 */ /* 0x000fea0003800000 */
[----:B------:R-:W2:Y:S01]  /*6710*/  LDL R8, [R29+0x4] ;  /* 0x000004001d087983 */ /* 0x000ea20000100800 */
[----:B------:R-:W-:Y:S01]  /*6720*/  IMAD R9, R27, 0x4, R10 ;  /* 0x000000041b097824 */ /* 0x000fe200078e020a */
[----:B------:R-:W-:Y:S01]  /*6730*/  ISETP.NE.AND P0, PT, R12, 0x1, PT ;  /* 0x000000010c00780c */ /* 0x000fe20003f05270 */
[----:B------:R-:W-:-:S03]  /*6740*/  VIADD R31, R32, 0x2 ;  /* 0x00000002201f7836 */ /* 0x000fc60000000000 */
[----:B--2---:R0:W-:Y:S09]  /*6750*/  STL [R9+0x4], R8 ;  /* 0x0000040809007387 */ /* 0x0041f20000100800 */
[----:B------:R-:W-:Y:S05]  /*6760*/  @!P0 BRA `(.L_x_69) ;  /* 0x0000000000208947 */ /* 0x000fea0003800000 */
[----:B0-----:R-:W2:Y:S01]  /*6770*/  LDL R8, [R29+0x8] ;  /* 0x000008001d087983 */ /* 0x001ea20000100800 */
[----:B------:R-:W-:Y:S01]  /*6780*/  ISETP.NE.AND P0, PT, R12, 0x2, PT ;  /* 0x000000020c00780c */ /* 0x000fe20003f05270 */
[----:B------:R-:W-:Y:S02]  /*6790*/  VIADD R31, R32, 0x3 ;  /* 0x00000003201f7836 */ /* 0x000fe40000000000 */
[----:B--2---:R1:W-:Y:S10]  /*67a0*/  STL [R9+0x8], R8 ;  /* 0x0000080809007387 */ /* 0x0043f40000100800 */
[----:B------:R-:W-:Y:S05]  /*67b0*/  @!P0 BRA `(.L_x_69) ;  /* 0x00000000000c8947 */ /* 0x000fea0003800000 */
[----:B-1----:R-:W2:Y:S01]  /*67c0*/  LDL R8, [R29+0xc] ;  /* 0x00000c001d087983 */ /* 0x002ea20000100800 */
[----:B------:R-:W-:-:S03]  /*67d0*/  VIADD R31, R32, 0x4 ;  /* 0x00000004201f7836 */ /* 0x000fc60000000000 */
[----:B--2---:R2:W-:Y:S04]  /*67e0*/  STL [R9+0xc], R8 ;  /* 0x00000c0809007387 */ /* 0x0045e80000100800 */
.L_x_69:
[----:B------:R-:W-:Y:S05]  /*67f0*/  BSYNC.RECONVERGENT B3 ;  /* 0x0000000000037941 */ /* 0x000fea0003800200 */
.L_x_68:
[----:B012---:R-:W-:-:S05]  /*6800*/  IMAD.IADD R8, R4, 0x1, -R27 ;  /* 0x0000000104087824 */ /* 0x007fca00078e0a1b */
[----:B------:R-:W-:-:S13]  /*6810*/  ISETP.GE.U32.AND P0, PT, R8, 0x3, PT ;  /* 0x000000030800780c */ /* 0x000fda0003f06070 */
[----:B------:R-:W-:Y:S05]  /*6820*/  @!P0 BRA `(.L_x_67) ;  /* 0x0000000000348947 */ /* 0x000fea0003800000 */
.L_x_70:
[----:B------:R-:W-:-:S05]  /*6830*/  IMAD R8, R31, 0x4, R14 ;  /* 0x000000041f087824 */ /* 0x000fca00078e020e */
[----:B----4-:R-:W2:Y:S01]  /*6840*/  LDL R9, [R8] ;  /* 0x0000000008097983 */ /* 0x010ea20000100800 */
[----:B------:R-:W-:-:S05]  /*6850*/  IMAD R12, R31, 0x4, R10 ;  /* 0x000000041f0c7824 */ /* 0x000fca00078e020a */
[----:B--2---:R4:W-:Y:S04]  /*6860*/  STL [R12], R9 ;  /* 0x000000090c007387 */ /* 0x0049e80000100800 */
[----:B------:R-:W2:Y:S04]  /*6870*/  LDL R13, [R8+0x4] ;  /* 0x00000400080d7983 */ /* 0x000ea80000100800 */
[----:B--2---:R4:W-:Y:S04]  /*6880*/  STL [R12+0x4], R13 ;  /* 0x0000040d0c007387 */ /* 0x0049e80000100800 */
[----:B------:R-:W2:Y:S04]  /*6890*/  LDL R19, [R8+0x8] ;  /* 0x0000080008137983 */ /* 0x000ea80000100800 */
[----:B--2---:R4:W-:Y:S04]  /*68a0*/  STL [R12+0x8], R19 ;  /* 0x000008130c007387 */ /* 0x0049e80000100800 */
[----:B-----5:R-:W2:Y:S01]  /*68b0*/  LDL R21, [R8+0xc] ;  /* 0x00000c0008157983 */ /* 0x020ea20000100800 */
[----:B------:R-:W-:-:S05]  /*68c0*/  VIADD R31, R31, 0x4 ;  /* 0x000000041f1f7836 */ /* 0x000fca0000000000 */
[----:B------:R-:W-:Y:S01]  /*68d0*/  ISETP.GE.AND P0, PT, R31, R30, PT ;  /* 0x0000001e1f00720c */ /* 0x000fe20003f06270 */
[----:B--2---:R4:W-:-:S12]  /*68e0*/  STL [R12+0xc], R21 ;  /* 0x00000c150c007387 */ /* 0x0049d80000100800 */
[----:B------:R-:W-:Y:S05]  /*68f0*/  @!P0 BRA `(.L_x_70) ;  /* 0xfffffffc00cc8947 */ /* 0x000fea000383ffff */
.L_x_67:
[----:B------:R-:W-:Y:S05]  /*6900*/  BSYNC.RECONVERGENT B2 ;  /* 0x0000000000027941 */ /* 0x000fea0003800200 */
.L_x_66:
[----:B---3--:R-:W-:Y:S01]  /*6910*/  IMAD.IADD R8, R27, 0x1, -R17 ;  /* 0x000000011b087824 */ /* 0x008fe200078e0a11 */
[----:B------:R-:W-:Y:S01]  /*6920*/  BSSY.RECONVERGENT B2, `(.L_x_71) ;  /* 0x0000038000027945 */ /* 0x000fe20003800200 */
[----:B0-----:R-:W-:Y:S02]  /*6930*/  IMAD.MOV.U32 R18, RZ, RZ, R10 ;  /* 0x000000ffff127224 */ /* 0x001fe400078e000a */
[----:B----4-:R-:W-:Y:S01]  /*6940*/  IMAD.MOV.U32 R19, RZ, RZ, R11 ;  /* 0x000000ffff137224 */ /* 0x010fe200078e000b */
[----:B------:R-:W-:-:S13]  /*6950*/  ISETP.GE.AND P0, PT, R8, RZ, PT ;  /* 0x000000ff0800720c */ /* 0x000fda0003f06270 */
[----:B------:R-:W-:Y:S05]  /*6960*/  @!P0 BRA `(.L_x_72) ;  /* 0x0000000000cc8947 */ /* 0x000fea0003800000 */
[----:B------:R-:W-:Y:S01]  /*6970*/  ISETP.GE.U32.AND P0, PT, R8, 0x3, PT ;  /* 0x000000030800780c */ /* 0x000fe20003f06070 */
[----:B------:R-:W-:Y:S01]  /*6980*/  BSSY.RECONVERGENT B3, `(.L_x_73) ;  /* 0x0000017000037945 */ /* 0x000fe20003800200 */
[----:B------:R-:W-:Y:S01]  /*6990*/  VIMNMX R20, PT, PT, R3, R20, !PT ;  /* 0x0000001403147248 */ /* 0x000fe20007fe0100 */
[----:B------:R-:W-:-:S04]  /*69a0*/  IMAD.MOV.U32 R8, RZ, RZ, RZ ;  /* 0x000000ffff087224 */ /* 0x000fc800078e00ff */
[----:B------:R-:W-:-:S05]  /*69b0*/  IMAD.IADD R20, R20, 0x1, R7 ;  /* 0x0000000114147824 */ /* 0x000fca00078e0207 */
[----:B------:R-:W-:Y:S01]  /*69c0*/  LOP3.LUT R22, R20, 0x3, RZ, 0xc0, !PT ;  /* 0x0000000314167812 */ /* 0x000fe200078ec0ff */
[----:B------:R-:W-:Y:S06]  /*69d0*/  @!P0 BRA `(.L_x_74) ;  /* 0x0000000000448947 */ /* 0x000fec0003800000 */
[----:B------:R-:W-:Y:S01]  /*69e0*/  LOP3.LUT R8, R20, 0xfffffffc, RZ, 0xc0, !PT ;  /* 0xfffffffc14087812 */ /* 0x000fe200078ec0ff */
[----:B-12---:R-:W-:-:S07]  /*69f0*/  IMAD.MOV.U32 R12, RZ, RZ, RZ ;  /* 0x000000ffff0c7224 */ /* 0x006fce00078e00ff */
.L_x_75:
[----:B------:R-:W-:-:S04]  /*6a00*/  IMAD.IADD R7, R27, 0x1, -R12 ;  /* 0x000000011b077824 */ /* 0x000fc800078e0a0c */
[----:B------:R-:W-:-:S05]  /*6a10*/  IMAD R7, R7, 0x4, R14 ;  /* 0x0000000407077824 */ /* 0x000fca00078e020e */
[----:B0-----:R-:W2:Y:S01]  /*6a20*/  LDL R9, [R7] ;  /* 0x0000000007097983 */ /* 0x001ea20000100800 */
[----:B------:R-:W-:-:S04]  /*6a30*/  IMAD.IADD R13, R12, 0x1, R17 ;  /* 0x000000010c0d7824 */ /* 0x000fc800078e0211 */
[----:B------:R-:W-:-:S05]  /*6a40*/  IMAD R18, R13, 0x4, R10 ;  /* 0x000000040d127824 */ /* 0x000fca00078e020a */
[----:B--2---:R0:W-:Y:S04]  /*6a50*/  STL [R18], R9 ;  /* 0x0000000912007387 */ /* 0x0041e80000100800 */
[----:B------:R-:W2:Y:S04]  /*6a60*/  LDL R13, [R7+-0x4] ;  /* 0xfffffc00070d7983 */ /* 0x000ea80000100800 */
[----:B--2---:R0:W-:Y:S04]  /*6a70*/  STL [R18+0x4], R13 ;  /* 0x0000040d12007387 */ /* 0x0041e80000100800 */
[----:B------:R-:W2:Y:S04]  /*6a80*/  LDL R19, [R7+-0x8] ;  /* 0xfffff80007137983 */ /* 0x000ea80000100800 */
[----:B--2---:R0:W-:Y:S04]  /*6a90*/  STL [R18+0x8], R19 ;  /* 0x0000081312007387 */ /* 0x0041e80000100800 */
[----:B-----5:R-:W2:Y:S01]  /*6aa0*/  LDL R21, [R7+-0xc] ;  /* 0xfffff40007157983 */ /* 0x020ea20000100800 */
[----:B------:R-:W-:-:S05]  /*6ab0*/  VIADD R12, R12, 0x4 ;  /* 0x000000040c0c7836 */ /* 0x000fca0000000000 */
[----:B------:R-:W-:Y:S01]  /*6ac0*/  ISETP.NE.AND P0, PT, R12, R8, PT ;  /* 0x000000080c00720c */ /* 0x000fe20003f05270 */
[----:B--2---:R0:W-:-:S12]  /*6ad0*/  STL [R18+0xc], R21 ;  /* 0x00000c1512007387 */ /* 0x0041d80000100800 */
[----:B------:R-:W-:Y:S05]  /*6ae0*/  @P0 BRA `(.L_x_75) ;  /* 0xfffffffc00c40947 */ /* 0x000fea000383ffff */
.L_x_74:
[----:B------:R-:W-:Y:S05]  /*6af0*/  BSYNC.RECONVERGENT B3 ;  /* 0x0000000000037941 */ /* 0x000fea0003800200 */
.L_x_73:
[----:B------:R-:W-:Y:S01]  /*6b00*/  ISETP.NE.AND P0, PT, R22, RZ, PT ;  /* 0x000000ff1600720c */ /* 0x000fe20003f05270 */
[----:B0-----:R-:W-:Y:S02]  /*6b10*/  IMAD.MOV.U32 R18, RZ, RZ, R10 ;  /* 0x000000ffff127224 */ /* 0x001fe400078e000a */
[----:B------:R-:W-:-:S10]  /*6b20*/  IMAD.MOV.U32 R19, RZ, RZ, R11 ;  /* 0x000000ffff137224 */ /* 0x000fd400078e000b */
[----:B------:R-:W-:Y:S05]  /*6b30*/  @!P0 BRA `(.L_x_72) ;  /* 0x0000000000588947 */ /* 0x000fea0003800000 */
[----:B------:R-:W-:-:S04]  /*6b40*/  IMAD.IADD R7, R27, 0x1, -R8 ;  /* 0x000000011b077824 */ /* 0x000fc800078e0a08 */
[----:B------:R-:W-:-:S05]  /*6b50*/  IMAD R7, R7, 0x4, R14 ;  /* 0x0000000407077824 */ /* 0x000fca00078e020e */
[----:B-12---:R-:W2:Y:S01]  /*6b60*/  LDL R9, [R7] ;  /* 0x0000000007097983 */ /* 0x006ea20000100800 */
[----:B------:R-:W-:Y:S01]  /*6b70*/  IMAD.IADD R13, R8, 0x1, R17 ;  /* 0x00000001080d7824 */ /* 0x000fe200078e0211 */
[----:B------:R-:W-:Y:S01]  /*6b80*/  ISETP.NE.AND P0, PT, R22, 0x1, PT ;  /* 0x000000011600780c */ /* 0x000fe20003f05270 */
[--C-:B------:R-:W-:Y:S02]  /*6b90*/  IMAD.MOV.U32 R18, RZ, RZ, R10.reuse ;  /* 0x000000ffff127224 */ /* 0x100fe400078e000a */
[----:B------:R-:W-:Y:S02]  /*6ba0*/  IMAD R12, R13, 0x4, R10 ;  /* 0x000000040d0c7824 */ /* 0x000fe400078e020a */
[----:B------:R-:W-:-:S03]  /*6bb0*/  IMAD.MOV.U32 R19, RZ, RZ, R11 ;  /* 0x000000ffff137224 */ /* 0x000fc600078e000b */
[----:B--2---:R0:W-:Y:S05]  /*6bc0*/  STL [R12], R9 ;  /* 0x000000090c007387 */ /* 0x0041ea0000100800 */
[----:B------:R-:W-:Y:S05]  /*6bd0*/  @!P0 BRA `(.L_x_72) ;  /* 0x0000000000308947 */ /* 0x000fea0003800000 */
[----:B0-----:R-:W2:Y:S01]  /*6be0*/  LDL R9, [R7+-0x4] ;  /* 0xfffffc0007097983 */ /* 0x001ea20000100800 */
[----:B------:R-:W-:Y:S01]  /*6bf0*/  IMAD.IADD R17, R8, 0x1, R17 ;  /* 0x0000000108117824 */ /* 0x000fe200078e0211 */
[----:B------:R-:W-:Y:S01]  /*6c00*/  ISETP.NE.AND P0, PT, R22, 0x2, PT ;  /* 0x000000021600780c */ /* 0x000fe20003f05270 */
[--C-:B------:R-:W-:Y:S02]  /*6c10*/  IMAD.MOV.U32 R18, RZ, RZ, R10.reuse ;  /* 0x000000ffff127224 */ /* 0x100fe400078e000a */
[----:B------:R-:W-:Y:S02]  /*6c20*/  IMAD.U32 R8, R17, 0x4, R10 ;  /* 0x0000000411087824 */ /* 0x000fe400078e000a */
[----:B------:R-:W-:-:S03]  /*6c30*/  IMAD.MOV.U32 R19, RZ, RZ, R11 ;  /* 0x000000ffff137224 */ /* 0x000fc600078e000b */
[----:B--2---:R3:W-:Y:S05]  /*6c40*/  STL [R8+0x4], R9 ;  /* 0x0000040908007387 */ /* 0x0047ea0000100800 */
[----:B------:R-:W-:Y:S05]  /*6c50*/  @!P0 BRA `(.L_x_72) ;  /* 0x0000000000108947 */ /* 0x000fea0003800000 */
[----:B------:R-:W2:Y:S01]  /*6c60*/  LDL R7, [R7+-0x8] ;  /* 0xfffff80007077983 */ /* 0x000ea20000100800 */
[----:B------:R-:W-:Y:S02]  /*6c70*/  IMAD.MOV.U32 R18, RZ, RZ, R10 ;  /* 0x000000ffff127224 */ /* 0x000fe400078e000a */
[----:B------:R-:W-:Y:S01]  /*6c80*/  IMAD.MOV.U32 R19, RZ, RZ, R11 ;  /* 0x000000ffff137224 */ /* 0x000fe200078e000b */
[----:B--2---:R4:W-:Y:S06]  /*6c90*/  STL [R8+0x8], R7 ;  /* 0x0000080708007387 */ /* 0x0049ec0000100800 */
.L_x_72:
[----:B------:R-:W-:Y:S05]  /*6ca0*/  BSYNC.RECONVERGENT B2 ;  /* 0x0000000000027941 */ /* 0x000fea0003800200 */
.L_x_71:
[----:B------:R-:W-:Y:S05]  /*6cb0*/  BRA `(.L_x_52) ;  /* 0x0000000400a07947 */ /* 0x000fea0003800000 */
.L_x_56:
[C---:B------:R-:W-:Y:S01]  /*6cc0*/  ISETP.GE.U32.AND P0, PT, R17.reuse, 0x4, PT ;  /* 0x000000041100780c */ /* 0x040fe20003f06070 */
[----:B------:R-:W-:Y:S01]  /*6cd0*/  BSSY.RECONVERGENT B2, `(.L_x_76) ;  /* 0x0000014000027945 */ /* 0x000fe20003800200 */
[----:B------:R-:W-:Y:S01]  /*6ce0*/  LOP3.LUT R19, R17, 0x3, RZ, 0xc0, !PT ;  /* 0x0000000311137812 */ /* 0x000fe200078ec0ff */
[----:B------:R-:W-:-:S03]  /*6cf0*/  IMAD.MOV.U32 R7, RZ, RZ, RZ ;  /* 0x000000ffff077224 */ /* 0x000fc600078e00ff */
[----:B------:R-:W-:-:S07]  /*6d00*/  ISETP.NE.AND P1, PT, R19, RZ, PT ;  /* 0x000000ff1300720c */ /* 0x000fce0003f25270 */
[----:B------:R-:W-:Y:S06]  /*6d10*/  @!P0 BRA `(.L_x_77) ;  /* 0x00000000003c8947 */ /* 0x000fec0003800000 */
[----:B------:R-:W-:Y:S01]  /*6d20*/  LOP3.LUT R7, R17, 0x7ffffffc, RZ, 0xc0, !PT ;  /* 0x7ffffffc11077812 */ /* 0x000fe200078ec0ff */
[----:B------:R-:W-:-:S07]  /*6d30*/  IMAD.MOV.U32 R9, RZ, RZ, RZ ;  /* 0x000000ffff097224 */ /* 0x000fce00078e00ff */
.L_x_78:
        /* <DEDUP_REMOVED lines=13> */
.L_x_77:
[----:B------:R-:W-:Y:S05]  /*6e10*/  BSYNC.RECONVERGENT B2 ;  /* 0x0000000000027941 */ /* 0x000fea0003800200 */
.L_x_76:
[----:B------:R-:W-:Y:S04]  /*6e20*/  BSSY.RECONVERGENT B2, `(.L_x_79) ;  /* 0x000000e000027945 */ /* 0x000fe80003800200 */
[----:B------:R-:W-:Y:S05]  /*6e30*/  @!P1 BRA `(.L_x_80) ;  /* 0x0000000000309947 */ /* 0x000fea0003800000 */
[----:B------:R-:W-:-:S05]  /*6e40*/  IMAD R8, R7, 0x4, R14 ;  /* 0x0000000407087824 */ /* 0x000fca00078e020e */
[----:B------:R-:W2:Y:S01]  /*6e50*/  LDL R9, [R8] ;  /* 0x0000000008097983 */ /* 0x000ea20000100800 */
[----:B0-----:R-:W-:Y:S01]  /*6e60*/  IMAD R12, R7, 0x4, R10 ;  /* 0x00000004070c7824 */ /* 0x001fe200078e020a */
[----:B------:R-:W-:-:S04]  /*6e70*/  ISETP.NE.AND P0, PT, R19, 0x1, PT ;  /* 0x000000011300780c */ /* 0x000fc80003f05270 */
[----:B--2---:R1:W-:Y:S09]  /*6e80*/  STL [R12], R9 ;  /* 0x000000090c007387 */ /* 0x0043f20000100800 */
[----:B------:R-:W-:Y:S05]  /*6e90*/  @!P0 BRA `(.L_x_80) ;  /* 0x0000000000188947 */ /* 0x000fea0003800000 */
[----:B------:R-:W2:Y:S01]  /*6ea0*/  LDL R7, [R8+0x4] ;  /* 0x0000040008077983 */ /* 0x000ea20000100800 */
[----:B------:R-:W-:-:S03]  /*6eb0*/  ISETP.NE.AND P0, PT, R19, 0x2, PT ;  /* 0x000000021300780c */ /* 0x000fc60003f05270 */
[----:B--2---:R2:W-:Y:S10]  /*6ec0*/  STL [R12+0x4], R7 ;  /* 0x000004070c007387 */ /* 0x0045f40000100800 */
[----:B------:R-:W-:Y:S05]  /*6ed0*/  @!P0 BRA `(.L_x_80) ;  /* 0x0000000000088947 */ /* 0x000fea0003800000 */
[----:B--2---:R-:W2:Y:S04]  /*6ee0*/  LDL R7, [R8+0x8] ;  /* 0x0000080008077983 */ /* 0x004ea80000100800 */
[----:B--2---:R3:W-:Y:S02]  /*6ef0*/  STL [R12+0x8], R7 ;  /* 0x000008070c007387 */ /* 0x0047e40000100800 */
.L_x_80:
[----:B------:R-:W-:Y:S05]  /*6f00*/  BSYNC.RECONVERGENT B2 ;  /* 0x0000000000027941 */ /* 0x000fea0003800200 */
.L_x_79:
[----:B--23--:R-:W-:Y:S01]  /*6f10*/  VIADD R7, R30, 0x1 ;  /* 0x000000011e077836 */ /* 0x00cfe20000000000 */
[----:B------:R-:W-:Y:S04]  /*6f20*/  BSSY.RECONVERGENT B2, `(.L_x_81) ;  /* 0x000000a000027945 */ /* 0x000fe80003800200 */
[----:B------:R-:W-:-:S13]  /*6f30*/  ISETP.GE.AND P0, PT, R7, R31, PT ;  /* 0x0000001f0700720c */ /* 0x000fda0003f06270 */
[----:B------:R-:W-:Y:S05]  /*6f40*/  @P0 BRA `(.L_x_82) ;  /* 0x00000000001c0947 */ /* 0x000fea0003800000 */
.L_x_83:
[----:B--2---:R-:W-:-:S06]  /*6f50*/  IMAD R8, R7, 0x4, R14 ;  /* 0x0000000407087824 */ /* 0x004fcc00078e020e */
[----:B------:R-:W2:Y:S01]  /*6f60*/  LDL R8, [R8] ;  /* 0x0000000008087983 */ /* 0x000ea20000100800 */
[C---:B-1----:R-:W-:Y:S02]  /*6f70*/  IMAD R9, R7.reuse, 0x4, R10 ;  /* 0x0000000407097824 */ /* 0x042fe400078e020a */
[----:B------:R-:W-:-:S05]  /*6f80*/  VIADD R7, R7, 0x1 ;  /* 0x0000000107077836 */ /* 0x000fca0000000000 */
[----:B------:R-:W-:Y:S01]  /*6f90*/  ISETP.NE.AND P0, PT, R7, R31, PT ;  /* 0x0000001f0700720c */ /* 0x000fe20003f05270 */
[----:B--2---:R2:W-:-:S12]  /*6fa0*/  STL [R9], R8 ;  /* 0x0000000809007387 */ /* 0x0045d80000100800 */
[----:B------:R-:W-:Y:S05]  /*6fb0*/  @P0 BRA `(.L_x_83) ;  /* 0xfffffffc00e40947 */ /* 0x000fea000383ffff */
.L_x_82:
[----:B------:R-:W-:Y:S05]  /*6fc0*/  BSYNC.RECONVERGENT B2 ;  /* 0x0000000000027941 */ /* 0x000fea0003800200 */
.L_x_81:
[----:B------:R-:W-:Y:S01]  /*6fd0*/  ISETP.GE.AND P0, PT, R29, RZ, PT ;  /* 0x000000ff1d00720c */ /* 0x000fe20003f06270 */
[----:B------:R-:W-:Y:S01]  /*6fe0*/  BSSY.RECONVERGENT B2, `(.L_x_52) ;  /* 0x0000035000027945 */ /* 0x000fe20003800200 */
[----:B0-----:R-:W-:Y:S02]  /*6ff0*/  IMAD.MOV.U32 R18, RZ, RZ, R10 ;  /* 0x000000ffff127224 */ /* 0x001fe400078e000a */
[----:B------:R-:W-:-:S09]  /*7000*/  IMAD.MOV.U32 R19, RZ, RZ, R11 ;  /* 0x000000ffff137224 */ /* 0x000fd200078e000b */
[----:B------:R-:W-:Y:S05]  /*7010*/  @!P0 BRA `(.L_x_84) ;  /* 0x0000000000c48947 */ /* 0x000fea0003800000 */
[----:B------:R-:W-:Y:S01]  /*7020*/  ISETP.GE.U32.AND P0, PT, R29, 0x3, PT ;  /* 0x000000031d00780c */ /* 0x000fe20003f06070 */
[----:B------:R-:W-:Y:S01]  /*7030*/  BSSY.RECONVERGENT B3, `(.L_x_85) ;  /* 0x0000015000037945 */ /* 0x000fe20003800200 */
[----:B-----5:R-:W-:Y:S01]  /*7040*/  LOP3.LUT R21, R27, 0x3, RZ, 0xc0, !PT ;  /* 0x000000031b157812 */ /* 0x020fe200078ec0ff */
[----:B--2---:R-:W-:-:S10]  /*7050*/  IMAD.MOV.U32 R8, RZ, RZ, RZ ;  /* 0x000000ffff087224 */ /* 0x004fd400078e00ff */
[----:B------:R-:W-:Y:S05]  /*7060*/  @!P0 BRA `(.L_x_86) ;  /* 0x0000000000448947 */ /* 0x000fea0003800000 */
[----:B------:R-:W-:Y:S01]  /*7070*/  LOP3.LUT R8, R27, 0xfffffffc, RZ, 0xc0, !PT ;  /* 0xfffffffc1b087812 */ /* 0x000fe200078ec0ff */
[----:B------:R-:W-:-:S07]  /*7080*/  IMAD.MOV.U32 R7, RZ, RZ, RZ ;  /* 0x000000ffff077224 */ /* 0x000fce00078e00ff */
.L_x_87:
[----:B-1----:R-:W-:-:S04]  /*7090*/  IMAD.IADD R9, R30, 0x1, -R7 ;  /* 0x000000011e097824 */ /* 0x002fc800078e0a07 */
        /* <DEDUP_REMOVED lines=9> */
[----:B------:R-:W2:Y:S01]  /*7130*/  LDL R22, [R9+-0xc] ;  /* 0xfffff40009167983 */ /* 0x000ea20000100800 */
[----:B------:R-:W-:-:S05]  /*7140*/  VIADD R7, R7, 0x4 ;  /* 0x0000000407077836 */ /* 0x000fca0000000000 */
[----:B------:R-:W-:Y:S01]  /*7150*/  ISETP.NE.AND P0, PT, R7, R8, PT ;  /* 0x000000080700720c */ /* 0x000fe20003f05270 */
[----:B--2---:R0:W-:-:S12]  /*7160*/  STL [R13+0xc], R22 ;  /* 0x00000c160d007387 */ /* 0x0041d80000100800 */
[----:B------:R-:W-:Y:S05]  /*7170*/  @P0 BRA `(.L_x_87) ;  /* 0xfffffffc00c40947 */ /* 0x000fea000383ffff */
.L_x_86:
[----:B------:R-:W-:Y:S05]  /*7180*/  BSYNC.RECONVERGENT B3 ;  /* 0x0000000000037941 */ /* 0x000fea0003800200 */
.L_x_85:
[----:B------:R-:W-:Y:S01]  /*7190*/  ISETP.NE.AND P0, PT, R21, RZ, PT ;  /* 0x000000ff1500720c */ /* 0x000fe20003f05270 */
[----:B0-----:R-:W-:Y:S02]  /*71a0*/  IMAD.MOV.U32 R18, RZ, RZ, R10 ;  /* 0x000000ffff127224 */ /* 0x001fe400078e000a */
[----:B------:R-:W-:-:S10]  /*71b0*/  IMAD.MOV.U32 R19, RZ, RZ, R11 ;  /* 0x000000ffff137224 */ /* 0x000fd400078e000b */
[----:B------:R-:W-:Y:S05]  /*71c0*/  @!P0 BRA `(.L_x_84) ;  /* 0x0000000000588947 */ /* 0x000fea0003800000 */
[----:B------:R-:W-:-:S04]  /*71d0*/  IMAD.IADD R7, R30, 0x1, -R8 ;  /* 0x000000011e077824 */ /* 0x000fc800078e0a08 */
[----:B------:R-:W-:-:S05]  /*71e0*/  IMAD R7, R7, 0x4, R14 ;  /* 0x0000000407077824 */ /* 0x000fca00078e020e */
[----:B-1----:R-:W2:Y:S01]  /*71f0*/  LDL R9, [R7] ;  /* 0x0000000007097983 */ /* 0x002ea20000100800 */
        /* <DEDUP_REMOVED lines=19> */
.L_x_84:
[----:B------:R-:W-:Y:S05]  /*7330*/  BSYNC.RECONVERGENT B2 ;  /* 0x0000000000027941 */ /* 0x000fea0003800200 */
.L_x_52:
[----:B------:R-:W-:Y:S05]  /*7340*/  BSYNC.RELIABLE B1 ;  /* 0x0000000000017941 */ /* 0x000fea0003800100 */
.L_x_34:
[----:B------:R-:W-:Y:S05]  /*7350*/  BRA `(.L_x_88) ;  /* 0xffffffc000e87947 */ /* 0x000fea000383ffff */
.L_x_53:
[----:B------:R-:W-:Y:S05]  /*7360*/  BSYNC.RECONVERGENT B0 ;  /* 0x0000000000007941 */ /* 0x000fea0003800200 */
.L_x_19:
[----:B-----5:R-:W-:Y:S01]  /*7370*/  IMAD.IADD R28, R21, 0x1, R28 ;  /* 0x00000001151c7824 */ /* 0x020fe200078e021c */
[----:B------:R-:W-:Y:S01]  /*7380*/  MOV R0, 0x0 ;  /* 0x0000000000007802 */ /* 0x000fe20000000f00 */
[----:B------:R-:W1:Y:S01]  /*7390*/  LDCU.64 UR4, c[0x4][0x48] ;  /* 0x01000900ff0477ac */ /* 0x000e620008000a00 */
[----:B------:R-:W-:Y:S02]  /*73a0*/  IADD3 R6, P0, PT, R2, 0x1db30, RZ ;  /* 0x0001db3002067810 */ /* 0x000fe40007f1e0ff */
[----:B------:R3:W-:Y:S01]  /*73b0*/  STL [R1+0x1db30], R28 ;  /* 0x01db301c01007387 */ /* 0x0007e20000100800 */
[----:B------:R3:W4:Y:S02]  /*73c0*/  LDC.64 R8, c[0x4][R0] ;  /* 0x0100000000087b82 */ /* 0x0007240000000a00 */
[----:B------:R-:W-:Y:S02]  /*73d0*/  IMAD.X R7, RZ, RZ, R16, P0 ;  /* 0x000000ffff077224 */ /* 0x000fe400000e0610 */
[----:B-1----:R-:W-:-:S02]  /*73e0*/  IMAD.U32 R4, RZ, RZ, UR4 ;  /* 0x00000004ff047e24 */ /* 0x002fc4000f8e00ff */
[----:B---3--:R-:W-:-:S07]  /*73f0*/  IMAD.U32 R5, RZ, RZ, UR5 ;  /* 0x00000005ff057e24 */ /* 0x008fce000f8e00ff */
[----:B------:R-:W-:-:S07]  /*7400*/  LEPC R20, `(.L_x_89) ;  /* 0x000000001014794e */ /* 0x000fce0000000000 */
[----:B0-2-4-:R-:W-:Y:S05]  /*7410*/  CALL.ABS.NOINC R8 ;  /* 0x0000000008007343 */ /* 0x015fea0003c00000 */
.L_x_89:
[----:B------:R-:W0:Y:S01]  /*7420*/  S2R R0, SR_TID.X ;  /* 0x0000000000007919 */ /* 0x000e220000002100 */
[----:B------:R-:W1:Y:S01]  /*7430*/  S2UR UR5, SR_CgaCtaId ;  /* 0x00000000000579c3 */ /* 0x000e620000008800 */
[----:B------:R-:W-:Y:S02]  /*7440*/  UMOV UR4, 0x400 ;  /* 0x0000040000047882 */ /* 0x000fe40000000000 */
[----:B-1----:R-:W-:-:S06]  /*7450*/  ULEA UR4, UR5, UR4, 0x18 ;  /* 0x0000000405047291 */ /* 0x002fcc000f8ec0ff */
[----:B0-----:R-:W-:-:S05]  /*7460*/  LEA R3, R0, UR4, 0x2 ;  /* 0x0000000400037c11 */ /* 0x001fca000f8e10ff */
[----:B------:R0:W-:Y:S02]  /*7470*/  STS [R3], R28 ;  /* 0x0000001c03007388 */ /* 0x0001e40000000800 */
.L_x_0:
[----:B------:R-:W1:Y:S01]  /*7480*/  S2R R5, SR_TID.X ;  /* 0x0000000000057919 */ /* 0x000e620000002100 */
[----:B------:R-:W-:Y:S05]  /*7490*/  WARPSYNC.ALL ;  /* 0x0000000000007948 */ /* 0x000fea0003800000 */
[----:B------:R-:W2:Y:S01]  /*74a0*/  S2UR UR5, SR_CgaCtaId ;  /* 0x00000000000579c3 */ /* 0x000ea20000008800 */
[----:B------:R-:W3:Y:S07]  /*74b0*/  LDCU UR6, c[0x0][0x380] ;  /* 0x00007000ff0677ac */ /* 0x000eee0008000800 */
[----:B------:R-:W-:Y:S01]  /*74c0*/  BAR.SYNC.DEFER_BLOCKING 0x0 ;  /* 0x0000000000007b1d */ /* 0x000fe20000010000 */
[----:B-1----:R-:W-:-:S05]  /*74d0*/  ISETP.NE.AND P0, PT, R5, RZ, PT ;  /* 0x000000ff0500720c */ /* 0x002fca0003f05270 */
[----:B------:R-:W-:Y:S02]  /*74e0*/  UMOV UR4, 0x400 ;  /* 0x0000040000047882 */ /* 0x000fe40000000000 */
[----:B--2---:R-:W-:Y:S01]  /*74f0*/  ULEA UR4, UR5, UR4, 0x18 ;  /* 0x0000000405047291 */ /* 0x004fe2000f8ec0ff */
[----:B------:R-:W1:Y:S03]  /*7500*/  LDCU UR5, c[0x0][0x388] ;  /* 0x00007100ff0577ac */ /* 0x000e660008000800 */
[----:B---3--:R-:W-:-:S09]  /*7510*/  ULEA UR4, UR6, UR4, 0x2 ;  /* 0x0000000406047291 */ /* 0x008fd2000f8e10ff */
[----:B------:R-:W-:Y:S01]  /*7520*/  @!P0 STS [UR4], RZ ;  /* 0x000000ffff008988 */ /* 0x000fe20008000804 */
[----:B-1----:R-:W-:-:S09]  /*7530*/  UISETP.NE.AND UP0, UPT, UR5, URZ, UPT ;  /* 0x000000ff0500728c */ /* 0x002fd2000bf05270 */
[----:B------:R-:W-:Y:S05]  /*7540*/  BRA.U !UP0, `(.L_x_90) ;  /* 0x0000000108947547 */ /* 0x000fea000b800000 */
[----:B------:R-:W1:Y:S01]  /*7550*/  LDCU UR5, c[0x0][0x388] ;  /* 0x00007100ff0577ac */ /* 0x000e620008000800 */
[----:B------:R-:W2:Y:S01]  /*7560*/  LDCU UR7, c[0x0][0x380] ;  /* 0x00007000ff0777ac */ /* 0x000ea20008000800 */
[----:B------:R-:W3:Y:S01]  /*7570*/  LDCU UR8, c[0x0][0x388] ;  /* 0x00007100ff0877ac */ /* 0x000ee20008000800 */
[----:B-1----:R-:W-:-:S07]  /*7580*/  IMAD.U32 R0, RZ, RZ, UR5 ;  /* 0x00000005ff007e24 */ /* 0x002fce000f8e00ff */
.L_x_95:
[----:B------:R-:W-:Y:S01]  /*7590*/  ISETP.GE.U32.AND P0, PT, R5, R0, PT ;  /* 0x000000000500720c */ /* 0x000fe20003f06070 */
[----:B------:R-:W-:-:S12]  /*75a0*/  BSSY.RECONVERGENT B0, `(.L_x_91) ;  /* 0x000001b000007945 */ /* 0x000fd80003800200 */
[----:B01--4-:R-:W-:Y:S05]  /*75b0*/  @P0 BRA `(.L_x_92) ;  /* 0x0000000000640947 */ /* 0x013fea0003800000 */
[----:B------:R-:W1:Y:S01]  /*75c0*/  S2UR UR6, SR_CgaCtaId ;  /* 0x00000000000679c3 */ /* 0x000e620000008800 */
[----:B------:R-:W-:Y:S01]  /*75d0*/  UMOV UR5, 0x400 ;  /* 0x0000040000057882 */ /* 0x000fe20000000000 */
[----:B------:R-:W-:Y:S01]  /*75e0*/  IMAD.IADD R4, R5, 0x1, R0 ;  /* 0x0000000105047824 */ /* 0x000fe200078e0200 */
[----:B------:R-:W-:Y:S01]  /*75f0*/  BSSY.RECONVERGENT B1, `(.L_x_93) ;  /* 0x000000c000017945 */ /* 0x000fe20003800200 */
[----:B---3--:R-:W-:-:S03]  /*7600*/  ISETP.NE.AND P1, PT, R0, UR8, PT ;  /* 0x0000000800007c0c */ /* 0x008fc6000bf25270 */
[----:B--2---:R-:W-:Y:S01]  /*7610*/  ISETP.GE.AND P0, PT, R4, UR7, PT ;  /* 0x0000000704007c0c */ /* 0x004fe2000bf06270 */
[----:B------:R-:W-:Y:S01]  /*7620*/  IMAD.MOV.U32 R4, RZ, RZ, RZ ;  /* 0x000000ffff047224 */ /* 0x000fe200078e00ff */
[----:B-1----:R-:W-:-:S06]  /*7630*/  ULEA UR5, UR6, UR5, 0x18 ;  /* 0x0000000506057291 */ /* 0x002fcc000f8ec0ff */
[----:B------:R-:W-:-:S05]  /*7640*/  LEA R7, R5, UR5, 0x2 ;  /* 0x0000000505077c11 */ /* 0x000fca000f8e10ff */
[----:B0-----:R0:W1:Y:S01]  /*7650*/  LDS R3, [R7] ;  /* 0x0000000007037984 */ /* 0x0010620000000800 */
[----:B------:R-:W-:Y:S05]  /*7660*/  @P0 BRA `(.L_x_94) ;  /* 0x0000000000100947 */ /* 0x000fea0003800000 */
[----:B------:R-:W-:-:S06]  /*7670*/  IMAD R4, R0, 0x4, R7 ;  /* 0x0000000400047824 */ /* 0x000fcc00078e0207 */
[----:B------:R-:W1:Y:S02]  /*7680*/  LDS R4, [R4] ;  /* 0x0000000004047984 */ /* 0x000e640000000800 */
[----:B-1----:R-:W-:-:S13]  /*7690*/  ISETP.GE.AND P0, PT, R4, R3, PT ;  /* 0x000000030400720c */ /* 0x002fda0003f06270 */
[----:B------:R2:W-:Y:S02]  /*76a0*/  @!P0 STS [R7], R4 ;  /* 0x0000000407008388 */ /* 0x0005e40000000800 */
.L_x_94:
[----:B------:R-:W-:Y:S05]  /*76b0*/  BSYNC.RECONVERGENT B1 ;  /* 0x0000000000017941 */ /* 0x000fea0003800200 */
.L_x_93:
[----:B------:R-:W-:Y:S05]  /*76c0*/  @P1 BRA `(.L_x_92) ;  /* 0x0000000000201947 */ /* 0x000fea0003800000 */
[----:B------:R-:W3:Y:S01]  /*76d0*/  S2R R6, SR_LANEID ;  /* 0x0000000000067919 */ /* 0x000ee20000000000 */
[----:B-1----:R-:W-:Y:S01]  /*76e0*/  IMAD.IADD R3, R3, 0x1, R4 ;  /* 0x0000000103037824 */ /* 0x002fe200078e0204 */
[----:B------:R-:W-:Y:S02]  /*76f0*/  VOTEU.ANY UR5, UPT, PT ;  /* 0x0000000000057886 */ /* 0x000fe400038e0100 */
[----:B------:R-:W-:Y:S01]  /*7700*/  UFLO.U32 UR5, UR5 ;  /* 0x00000005000572bd */ /* 0x000fe200080e0000 */
[----:B------:R-:W2:Y:S02]  /*7710*/  REDUX.SUM UR6, R3 ;  /* 0x00000000030673c4 */ /* 0x000ea4000000c000 */
[----:B--2---:R-:W-:-:S03]  /*7720*/  IMAD.U32 R4, RZ, RZ, UR6 ;  /* 0x00000006ff047e24 */ /* 0x004fc6000f8e00ff */
[----:B---3--:R-:W-:-:S13]  /*7730*/  ISETP.EQ.U32.AND P0, PT, R6, UR5, PT ;  /* 0x0000000506007c0c */ /* 0x008fda000bf02070 */
[----:B------:R4:W-:Y:S02]  /*7740*/  @P0 ATOMS.ADD RZ, [UR4], R4 ;  /* 0x00000004ffff098c */ /* 0x0009e40008000004 */
.L_x_92:
[----:B--23--:R-:W-:Y:S05]  /*7750*/  BSYNC.RECONVERGENT B0 ;  /* 0x0000000000007941 */ /* 0x00cfea0003800200 */
.L_x_91:
[----:B------:R-:W-:Y:S01]  /*7760*/  BAR.SYNC.DEFER_BLOCKING 0x0 ;  /* 0x0000000000007b1d */ /* 0x000fe20000010000 */
[----:B------:R-:W-:Y:S02]  /*7770*/  ISETP.GT.U32.AND P0, PT, R0, 0x1, PT ;  /* 0x000000010000780c */ /* 0x000fe40003f04070 */
[----:B------:R-:W-:-:S11]  /*7780*/  SHF.R.U32.HI R0, RZ, 0x1, R0 ;  /* 0x00000001ff007819 */ /* 0x000fd60000011600 */
[----:B------:R-:W-:Y:S05]  /*7790*/  @P0 BRA `(.L_x_95) ;  /* 0xfffffffc007c0947 */ /* 0x000fea000383ffff */
.L_x_90:
[----:B------:R-:W-:-:S13]  /*77a0*/  ISETP.NE.AND P0, PT, R5, RZ, PT ;  /* 0x000000ff0500720c */ /* 0x000fda0003f05270 */
[----:B------:R-:W-:Y:S05]  /*77b0*/  @P0 EXIT ;  /* 0x000000000000094d */ /* 0x000fea0003800000 */
[----:B------:R-:W0:Y:S01]  /*77c0*/  LDCU UR5, c[0x0][0x380] ;  /* 0x00007000ff0577ac */ /* 0x000e220008000800 */
[----:B------:R-:W2:Y:S01]  /*77d0*/  LDS R10, [UR4] ;  /* 0x00000004ff0a7984 */ /* 0x000ea20008000800 */
[----:B----4-:R-:W-:Y:S01]  /*77e0*/  IMAD.MOV.U32 R4, RZ, RZ, 0x1 ;  /* 0x00000001ff047424 */ /* 0x010fe200078e00ff */
[----:B------:R-:W-:Y:S01]  /*77f0*/  UMOV UR4, 0x400 ;  /* 0x0000040000047882 */ /* 0x000fe20000000000 */
[----:B0-----:R-:W0:Y:S01]  /*7800*/  I2F.F64 R6, UR5 ;  /* 0x0000000500067d12 */ /* 0x001e220008201c00 */
[----:B------:R-:W3:Y:S07]  /*7810*/  S2UR UR5, SR_CgaCtaId ;  /* 0x00000000000579c3 */ /* 0x000eee0000008800 */
[----:B0-----:R-:W0:Y:S08]  /*7820*/  MUFU.RCP64H R5, R7 ;  /* 0x0000000700057308 */ /* 0x001e300000001800 */
[----:B--2---:R-:W2:Y:S01]  /*7830*/  I2F.F64 R10, R10 ;  /* 0x0000000a000a7312 */ /* 0x004ea20000201c00 */
[----:B---3--:R-:W-:Y:S01]  /*7840*/  ULEA UR4, UR5, UR4, 0x18 ;  /* 0x0000000405047291 */ /* 0x008fe2000f8ec0ff */
[----:B0-----:R-:W-:-:S08]  /*7850*/  DFMA R8, -R6, R4, 1 ;  /* 0x3ff000000608742b */ /* 0x001fd00000000104 */
[----:B------:R-:W0:Y:S01]  /*7860*/  LDS R0, [UR4] ;  /* 0x00000004ff007984 */ /* 0x000e220008000800 */
[----:B--2---:R-:W-:Y:S01]  /*7870*/  FSETP.GEU.AND P1, PT, |R11|, 6.5827683646048100446e-37, PT ;  /* 0x036000000b00780b */ /* 0x004fe20003f2e200 */
[----:B------:R-:W-:-:S08]  /*7880*/  DFMA R8, R8, R8, R8 ;  /* 0x000000080808722b */ /* 0x000fd00000000008 */
[----:B------:R-:W-:-:S08]  /*7890*/  DFMA R8, R4, R8, R4 ;  /* 0x000000080408722b */ /* 0x000fd00000000004 */
[----:B------:R-:W-:-:S08]  /*78a0*/  DFMA R4, -R6, R8, 1 ;  /* 0x3ff000000604742b */ /* 0x000fd00000000108 */
[----:B------:R-:W-:-:S08]  /*78b0*/  DFMA R4, R8, R4, R8 ;  /* 0x000000040804722b */ /* 0x000fd00000000008 */
[----:B------:R-:W-:-:S08]  /*78c0*/  DMUL R8, R10, R4 ;  /* 0x000000040a087228 */ /* 0x000fd00000000000 */
[----:B------:R-:W-:-:S08]  /*78d0*/  DFMA R12, -R6, R8, R10 ;  /* 0x00000008060c722b */ /* 0x000fd0000000010a */
[----:B------:R-:W-:-:S10]  /*78e0*/  DFMA R8, R4, R12, R8 ;  /* 0x0000000c0408722b */ /* 0x000fd40000000008 */
[----:B-1----:R-:W-:-:S05]  /*78f0*/  FFMA R3, RZ, R7, R9 ;  /* 0x00000007ff037223 */ /* 0x002fca0000000009 */
[----:B------:R-:W-:-:S13]  /*7900*/  FSETP.GT.AND P0, PT, |R3|, 1.469367938527859385e-39, PT ;  /* 0x001000000300780b */ /* 0x000fda0003f04200 */
[----:B0-----:R-:W-:Y:S05]  /*7910*/  @P0 BRA P1, `(.L_x_96) ;  /* 0x0000000000100947 */ /* 0x001fea0000800000 */
[----:B------:R-:W-:-:S07]  /*7920*/  MOV R8, 0x7940 ;  /* 0x0000794000087802 */ /* 0x000fce0000000f00 */
[----:B------:R-:W-:Y:S05]  /*7930*/  CALL.REL.NOINC `($__internal_0_$__cuda_sm20_div_rn_f64_full) ;  /* 0x0000000000387944 */ /* 0x000fea0003c00000 */
[----:B------:R-:W-:Y:S02]  /*7940*/  IMAD.MOV.U32 R8, RZ, RZ, R18 ;  /* 0x000000ffff087224 */ /* 0x000fe400078e0012 */
[----:B------:R-:W-:-:S07]  /*7950*/  IMAD.MOV.U32 R9, RZ, RZ, R19 ;  /* 0x000000ffff097224 */ /* 0x000fce00078e0013 */
.L_x_96:
[----:B------:R-:W-:Y:S01]  /*7960*/  MOV R3, 0x0 ;  /* 0x0000000000037802 */ /* 0x000fe20000000f00 */
[----:B------:R0:W-:Y:S01]  /*7970*/  STL.64 [R1+0x1db38], R8 ;  /* 0x01db380801007387 */ /* 0x0001e20000100a00 */
[----:B------:R-:W1:Y:S01]  /*7980*/  LDCU.64 UR4, c[0x4][0x50] ;  /* 0x01000a00ff0477ac */ /* 0x000e620008000a00 */
[----:B------:R-:W-:Y:S01]  /*7990*/  IADD3 R6, P0, PT, R2, 0x1db30, RZ ;  /* 0x0001db3002067810 */ /* 0x000fe20007f1e0ff */
[----:B------:R0:W2:Y:S01]  /*79a0*/  LDC.64 R10, c[0x4][R3] ;  /* 0x01000000030a7b82 */ /* 0x0000a20000000a00 */
[----:B------:R0:W-:Y:S03]  /*79b0*/  STL [R1+0x1db30], R0 ;  /* 0x01db300001007387 */ /* 0x0001e60000100800 */
[----:B------:R-:W-:Y:S02]  /*79c0*/  IMAD.X R7, RZ, RZ, R16, P0 ;  /* 0x000000ffff077224 */ /* 0x000fe400000e0610 */
[----:B-1----:R-:W-:-:S02]  /*79d0*/  IMAD.U32 R4, RZ, RZ, UR4 ;  /* 0x00000004ff047e24 */ /* 0x002fc4000f8e00ff */
[----:B0-----:R-:W-:-:S07]  /*79e0*/  IMAD.U32 R5, RZ, RZ, UR5 ;  /* 0x00000005ff057e24 */ /* 0x001fce000f8e00ff */
[----:B------:R-:W-:-:S07]  /*79f0*/  LEPC R20, `(.L_x_97) ;  /* 0x000000001014794e */ /* 0x000fce0000000000 */
[----:B--2---:R-:W-:Y:S05]  /*7a00*/  CALL.ABS.NOINC R10 ;  /* 0x000000000a007343 */ /* 0x004fea0003c00000 */
.L_x_97:
[----:B------:R-:W-:Y:S05]  /*7a10*/  EXIT ;  /* 0x000000000000794d */ /* 0x000fea0003800000 */
        .weak           $__internal_0_$__cuda_sm20_div_rn_f64_full
        .type           $__internal_0_$__cuda_sm20_div_rn_f64_full,@function
        .size           $__internal_0_$__cuda_sm20_div_rn_f64_full,(.L_x_234 - $__internal_0_$__cuda_sm20_div_rn_f64_full)
$__internal_0_$__cuda_sm20_div_rn_f64_full:
[C---:B------:R-:W-:Y:S01]  /*7a20*/  FSETP.GEU.AND P0, PT, |R7|.reuse, 1.469367938527859385e-39, PT ;  /* 0x001000000700780b */ /* 0x040fe20003f0e200 */
[----:B------:R-:W-:Y:S01]  /*7a30*/  IMAD.MOV.U32 R12, RZ, RZ, 0x1 ;  /* 0x00000001ff0c7424 */ /* 0x000fe200078e00ff */
[C---:B------:R-:W-:Y:S01]  /*7a40*/  LOP3.LUT R4, R7.reuse, 0x800fffff, RZ, 0xc0, !PT ;  /* 0x800fffff07047812 */ /* 0x040fe200078ec0ff */
[----:B------:R-:W-:Y:S01]  /*7a50*/  IMAD.MOV.U32 R3, RZ, RZ, 0x1ca00000 ;  /* 0x1ca00000ff037424 */ /* 0x000fe200078e00ff */
[----:B------:R-:W-:Y:S02]  /*7a60*/  LOP3.LUT R20, R7, 0x7ff00000, RZ, 0xc0, !PT ;  /* 0x7ff0000007147812 */ /* 0x000fe400078ec0ff */
[----:B------:R-:W-:Y:S01]  /*7a70*/  LOP3.LUT R5, R4, 0x3ff00000, RZ, 0xfc, !PT ;  /* 0x3ff0000004057812 */ /* 0x000fe200078efcff */
[----:B------:R-:W-:-:S06]  /*7a80*/  IMAD.MOV.U32 R4, RZ, RZ, R6 ;  /* 0x000000ffff047224 */ /* 0x000fcc00078e0006 */
[----:B------:R-:W-:-:S06]  /*7a90*/  @!P0 DMUL R4, R6, 8.98846567431157953865e+307 ;  /* 0x7fe0000006048828 */ /* 0x000fcc0000000000 */
[----:B------:R-:W0:Y:S02]  /*7aa0*/  MUFU.RCP64H R13, R5 ;  /* 0x00000005000d7308 */ /* 0x000e240000001800 */
[----:B0-----:R-:W-:-:S08]  /*7ab0*/  DFMA R14, R12, -R4, 1 ;  /* 0x3ff000000c0e742b */ /* 0x001fd00000000804 */
[----:B------:R-:W-:-:S08]  /*7ac0*/  DFMA R14, R14, R14, R14 ;  /* 0x0000000e0e0e722b */ /* 0x000fd0000000000e */
[----:B------:R-:W-:Y:S01]  /*7ad0*/  DFMA R14, R12, R14, R12 ;  /* 0x0000000e0c0e722b */ /* 0x000fe2000000000c */
[----:B------:R-:W-:Y:S02]  /*7ae0*/  IMAD.MOV.U32 R13, RZ, RZ, R11 ;  /* 0x000000ffff0d7224 */ /* 0x000fe400078e000b */
[----:B------:R-:W-:-:S03]  /*7af0*/  IMAD.MOV.U32 R12, RZ, RZ, R10 ;  /* 0x000000ffff0c7224 */ /* 0x000fc600078e000a */
[----:B------:R-:W-:Y:S02]  /*7b00*/  LOP3.LUT R9, R13, 0x7ff00000, RZ, 0xc0, !PT ;  /* 0x7ff000000d097812 */ /* 0x000fe400078ec0ff */
[----:B------:R-:W-:Y:S01]  /*7b10*/  DFMA R18, R14, -R4, 1 ;  /* 0x3ff000000e12742b */ /* 0x000fe20000000804 */
[----:B------:R-:W-:Y:S01]  /*7b20*/  IMAD.MOV.U32 R10, RZ, RZ, R12 ;  /* 0x000000ffff0a7224 */ /* 0x000fe200078e000c */
[----:B------:R-:W-:Y:S01]  /*7b30*/  ISETP.GE.U32.AND P1, PT, R9, R20, PT ;  /* 0x000000140900720c */ /* 0x000fe20003f26070 */
[----:B------:R-:W-:-:S03]  /*7b40*/  IMAD.MOV.U32 R22, RZ, RZ, R9 ;  /* 0x000000ffff167224 */ /* 0x000fc600078e0009 */
[----:B------:R-:W-:Y:S02]  /*7b50*/  SEL R11, R3, 0x63400000, !P1 ;  /* 0x63400000030b7807 */ /* 0x000fe40004800000 */
[----:B------:R-:W-:Y:S01]  /*7b60*/  DFMA R14, R14, R18, R14 ;  /* 0x000000120e0e722b */ /* 0x000fe2000000000e */
[----:B------:R-:W-:Y:S02]  /*7b70*/  FSETP.GEU.AND P1, PT, |R13|, 1.469367938527859385e-39, PT ;  /* 0x001000000d00780b */ /* 0x000fe40003f2e200 */
[----:B------:R-:W-:-:S11]  /*7b80*/  LOP3.LUT R11, R11, 0x800fffff, R13, 0xf8, !PT ;  /* 0x800fffff0b0b7812 */ /* 0x000fd600078ef80d */
[----:B------:R-:W-:Y:S05]  /*7b90*/  @P1 BRA `(.L_x_98) ;  /* 0x0000000000201947 */ /* 0x000fea0003800000 */
[----:B------:R-:W-:-:S04]  /*7ba0*/  LOP3.LUT R18, R7, 0x7ff00000, RZ, 0xc0, !PT ;  /* 0x7ff0000007127812 */ /* 0x000fc800078ec0ff */
[----:B------:R-:W-:Y:S01]  /*7bb0*/  ISETP.GE.U32.AND P1, PT, R9, R18, PT ;  /* 0x000000120900720c */ /* 0x000fe20003f26070 */
[----:B------:R-:W-:-:S03]  /*7bc0*/  IMAD.MOV.U32 R18, RZ, RZ, RZ ;  /* 0x000000ffff127224 */ /* 0x000fc600078e00ff */
[----:B------:R-:W-:-:S04]  /*7bd0*/  SEL R17, R3, 0x63400000, !P1 ;  /* 0x6340000003117807 */ /* 0x000fc80004800000 */
[----:B------:R-:W-:-:S04]  /*7be0*/  LOP3.LUT R17, R17, 0x80000000, R13, 0xf8, !PT ;  /* 0x8000000011117812 */ /* 0x000fc800078ef80d */
[----:B------:R-:W-:-:S06]  /*7bf0*/  LOP3.LUT R19, R17, 0x100000, RZ, 0xfc, !PT ;  /* 0x0010000011137812 */ /* 0x000fcc00078efcff */
[----:B------:R-:W-:-:S10]  /*7c00*/  DFMA R10, R10, 2, -R18 ;  /* 0x400000000a0a782b */ /* 0x000fd40000000812 */
[----:B------:R-:W-:-:S07]  /*7c10*/  LOP3.LUT R22, R11, 0x7ff00000, RZ, 0xc0, !PT ;  /* 0x7ff000000b167812 */ /* 0x000fce00078ec0ff */
.L_x_98:
[----:B------:R-:W-:Y:S01]  /*7c20*/  IMAD.MOV.U32 R17, RZ, RZ, R20 ;  /* 0x000000ffff117224 */ /* 0x000fe200078e0014 */
[----:B------:R-:W-:Y:S01]  /*7c30*/  @!P0 LOP3.LUT R17, R5, 0x7ff00000, RZ, 0xc0, !PT ;  /* 0x7ff0000005118812 */ /* 0x000fe200078ec0ff */
[----:B------:R-:W-:Y:S01]  /*7c40*/  VIADD R23, R22, 0xffffffff ;  /* 0xffffffff16177836 */ /* 0x000fe20000000000 */
[----:B------:R-:W-:-:S03]  /*7c50*/  DMUL R18, R14, R10 ;  /* 0x0000000a0e127228 */ /* 0x000fc60000000000 */
[----:B------:R-:W-:Y:S01]  /*7c60*/  VIADD R24, R17, 0xffffffff ;  /* 0xffffffff11187836 */ /* 0x000fe20000000000 */
[----:B------:R-:W-:-:S04]  /*7c70*/  ISETP.GT.U32.AND P0, PT, R23, 0x7feffffe, PT ;  /* 0x7feffffe1700780c */ /* 0x000fc80003f04070 */
[----:B------:R-:W-:Y:S01]  /*7c80*/  ISETP.GT.U32.OR P0, PT, R24, 0x7feffffe, P0 ;  /* 0x7feffffe1800780c */ /* 0x000fe20000704470 */
[----:B------:R-:W-:-:S08]  /*7c90*/  DFMA R20, R18, -R4, R10 ;  /* 0x800000041214722b */ /* 0x000fd0000000000a */
[----:B------:R-:W-:-:S04]  /*7ca0*/  DFMA R14, R14, R20, R18 ;  /* 0x000000140e0e722b */ /* 0x000fc80000000012 */
[----:B------:R-:W-:Y:S07]  /*7cb0*/  @P0 BRA `(.L_x_99) ;  /* 0x00000000006c0947 */ /* 0x000fee0003800000 */
[----:B------:R-:W-:-:S04]  /*7cc0*/  LOP3.LUT R18, R7, 0x7ff00000, RZ, 0xc0, !PT ;  /* 0x7ff0000007127812 */ /* 0x000fc800078ec0ff */
[CC--:B------:R-:W-:Y:S02]  /*7cd0*/  VIADDMNMX R12, R9.reuse, -R18.reuse, 0xb9600000, !PT ;  /* 0xb9600000090c7446 */ /* 0x0c0fe40007800912 */
[----:B------:R-:W-:Y:S02]  /*7ce0*/  ISETP.GE.U32.AND P0, PT, R9, R18, PT ;  /* 0x000000120900720c */ /* 0x000fe40003f06070 */
[----:B------:R-:W-:Y:S02]  /*7cf0*/  VIMNMX R12, PT, PT, R12, 0x46a00000, PT ;  /* 0x46a000000c0c7848 */ /* 0x000fe40003fe0100 */
[----:B------:R-:W-:-:S05]  /*7d00*/  SEL R3, R3, 0x63400000, !P0 ;  /* 0x6340000003037807 */ /* 0x000fca0004000000 */
[----:B------:R-:W-:Y:S02]  /*7d10*/  IMAD.IADD R3, R12, 0x1, -R3 ;  /* 0x000000010c037824 */ /* 0x000fe400078e0a03 */
[----:B------:R-:W-:Y:S02]  /*7d20*/  IMAD.MOV.U32 R12, RZ, RZ, RZ ;  /* 0x000000ffff0c7224 */ /* 0x000fe400078e00ff */
[----:B------:R-:W-:-:S06]  /*7d30*/  VIADD R13, R3, 0x7fe00000 ;  /* 0x7fe00000030d7836 */ /* 0x000fcc0000000000 */
[----:B------:R-:W-:-:S10]  /*7d40*/  DMUL R18, R14, R12 ;  /* 0x0000000c0e127228 */ /* 0x000fd40000000000 */
[----:B------:R-:W-:-:S13]  /*7d50*/  FSETP.GTU.AND P0, PT, |R19|, 1.469367938527859385e-39, PT ;  /* 0x001000001300780b */ /* 0x000fda0003f0c200 */
[----:B------:R-:W-:Y:S05]  /*7d60*/  @P0 BRA `(.L_x_100) ;  /* 0x0000000000940947 */ /* 0x000fea0003800000 */
[----:B------:R-:W-:Y:S01]  /*7d70*/  DFMA R4, R14, -R4, R10 ;  /* 0x800000040e04722b */ /* 0x000fe2000000000a */
[----:B------:R-:W-:-:S09]  /*7d80*/  IMAD.MOV.U32 R12, RZ, RZ, RZ ;  /* 0x000000ffff0c7224 */ /* 0x000fd200078e00ff */
[C---:B------:R-:W-:Y:S02]  /*7d90*/  FSETP.NEU.AND P0, PT, R5.reuse, RZ, PT ;  /* 0x000000ff0500720b */ /* 0x040fe40003f0d000 */
[----:B------:R-:W-:-:S04]  /*7da0*/  LOP3.LUT R7, R5, 0x80000000, R7, 0x48, !PT ;  /* 0x8000000005077812 */ /* 0x000fc800078e4807 */
[----:B------:R-:W-:-:S07]  /*7db0*/  LOP3.LUT R13, R7, R13, RZ, 0xfc, !PT ;  /* 0x0000000d070d7212 */ /* 0x000fce00078efcff */
[----:B------:R-:W-:Y:S05]  /*7dc0*/  @!P0 BRA `(.L_x_100) ;  /* 0x00000000007c8947 */ /* 0x000fea0003800000 */
[----:B------:R-:W-:Y:S01]  /*7dd0*/  IMAD.MOV R5, RZ, RZ, -R3 ;  /* 0x000000ffff057224 */ /* 0x000fe200078e0a03 */
[----:B------:R-:W-:Y:S01]  /*7de0*/  DMUL.RP R12, R14, R12 ;  /* 0x0000000c0e0c7228 */ /* 0x000fe20000008000 */
[----:B------:R-:W-:Y:S01]  /*7df0*/  IMAD.MOV.U32 R4, RZ, RZ, RZ ;  /* 0x000000ffff047224 */ /* 0x000fe200078e00ff */
[----:B------:R-:W-:-:S05]  /*7e00*/  IADD3 R3, PT, PT, -R3, -0x43300000, RZ ;  /* 0xbcd0000003037810 */ /* 0x000fca0007ffe1ff */
[----:B------:R-:W-:-:S03]  /*7e10*/  DFMA R4, R18, -R4, R14 ;  /* 0x800000041204722b */ /* 0x000fc6000000000e */
[----:B------:R-:W-:-:S07]  /*7e20*/  LOP3.LUT R7, R13, R7, RZ, 0x3c, !PT ;  /* 0x000000070d077212 */ /* 0x000fce00078e3cff */
[----:B------:R-:W-:-:S04]  /*7e30*/  FSETP.NEU.AND P0, PT, |R5|, R3, PT ;  /* 0x000000030500720b */ /* 0x000fc80003f0d200 */
[----:B------:R-:W-:Y:S02]  /*7e40*/  FSEL R18, R12, R18, !P0 ;  /* 0x000000120c127208 */ /* 0x000fe40004000000 */
[----:B------:R-:W-:Y:S01]  /*7e50*/  FSEL R19, R7, R19, !P0 ;  /* 0x0000001307137208 */ /* 0x000fe20004000000 */
[----:B------:R-:W-:Y:S06]  /*7e60*/  BRA `(.L_x_100) ;  /* 0x0000000000547947 */ /* 0x000fec0003800000 */
.L_x_99:
[----:B------:R-:W-:-:S14]  /*7e70*/  DSETP.NAN.AND P0, PT, R12, R12, PT ;  /* 0x0000000c0c00722a */ /* 0x000fdc0003f08000 */
[----:B------:R-:W-:Y:S05]  /*7e80*/  @P0 BRA `(.L_x_101) ;  /* 0x0000000000440947 */ /* 0x000fea0003800000 */
[----:B------:R-:W-:-:S14]  /*7e90*/  DSETP.NAN.AND P0, PT, R6, R6, PT ;  /* 0x000000060600722a */ /* 0x000fdc0003f08000 */
[----:B------:R-:W-:Y:S05]  /*7ea0*/  @P0 BRA `(.L_x_102) ;  /* 0x0000000000300947 */ /* 0x000fea0003800000 */
[----:B------:R-:W-:Y:S01]  /*7eb0*/  ISETP.NE.AND P0, PT, R22, R17, PT ;  /* 0x000000111600720c */ /* 0x000fe20003f05270 */
[----:B------:R-:W-:Y:S02]  /*7ec0*/  IMAD.MOV.U32 R18, RZ, RZ, 0x0 ;  /* 0x00000000ff127424 */ /* 0x000fe400078e00ff */
[----:B------:R-:W-:-:S10]  /*7ed0*/  IMAD.MOV.U32 R19, RZ, RZ, -0x80000 ;  /* 0xfff80000ff137424 */ /* 0x000fd400078e00ff */
[----:B------:R-:W-:Y:S05]  /*7ee0*/  @!P0 BRA `(.L_x_100) ;  /* 0x0000000000348947 */ /* 0x000fea0003800000 */
[----:B------:R-:W-:Y:S02]  /*7ef0*/  ISETP.NE.AND P0, PT, R22, 0x7ff00000, PT ;  /* 0x7ff000001600780c */ /* 0x000fe40003f05270 */
[----:B------:R-:W-:Y:S02]  /*7f00*/  LOP3.LUT R19, R13, 0x80000000, R7, 0x48, !PT ;  /* 0x800000000d137812 */ /* 0x000fe400078e4807 */
[----:B------:R-:W-:-:S13]  /*7f10*/  ISETP.EQ.OR P0, PT, R17, RZ, !P0 ;  /* 0x000000ff1100720c */ /* 0x000fda0004702670 */
[----:B------:R-:W-:Y:S01]  /*7f20*/  @P0 LOP3.LUT R3, R19, 0x7ff00000, RZ, 0xfc, !PT ;  /* 0x7ff0000013030812 */ /* 0x000fe200078efcff */
[----:B------:R-:W-:Y:S02]  /*7f30*/  @!P0 IMAD.MOV.U32 R18, RZ, RZ, RZ ;  /* 0x000000ffff128224 */ /* 0x000fe400078e00ff */
[----:B------:R-:W-:Y:S02]  /*7f40*/  @P0 IMAD.MOV.U32 R18, RZ, RZ, RZ ;  /* 0x000000ffff120224 */ /* 0x000fe400078e00ff */
[----:B------:R-:W-:Y:S01]  /*7f50*/  @P0 IMAD.MOV.U32 R19, RZ, RZ, R3 ;  /* 0x000000ffff130224 */ /* 0x000fe200078e0003 */
[----:B------:R-:W-:Y:S06]  /*7f60*/  BRA `(.L_x_100) ;  /* 0x0000000000147947 */ /* 0x000fec0003800000 */
.L_x_102:
[----:B------:R-:W-:Y:S01]  /*7f70*/  LOP3.LUT R19, R7, 0x80000, RZ, 0xfc, !PT ;  /* 0x0008000007137812 */ /* 0x000fe200078efcff */
[----:B------:R-:W-:Y:S01]  /*7f80*/  IMAD.MOV.U32 R18, RZ, RZ, R6 ;  /* 0x000000ffff127224 */ /* 0x000fe200078e0006 */
[----:B------:R-:W-:Y:S06]  /*7f90*/  BRA `(.L_x_100) ;  /* 0x0000000000087947 */ /* 0x000fec0003800000 */
.L_x_101:
[----:B------:R-:W-:Y:S01]  /*7fa0*/  LOP3.LUT R19, R13, 0x80000, RZ, 0xfc, !PT ;  /* 0x000800000d137812 */ /* 0x000fe200078efcff */
[----:B------:R-:W-:-:S07]  /*7fb0*/  IMAD.MOV.U32 R18, RZ, RZ, R12 ;  /* 0x000000ffff127224 */ /* 0x000fce00078e000c */
.L_x_100:
[----:B------:R-:W-:-:S04]  /*7fc0*/  IMAD.MOV.U32 R9, RZ, RZ, 0x0 ;  /* 0x00000000ff097424 */ /* 0x000fc800078e00ff */
[----:B------:R-:W-:Y:S05]  /*7fd0*/  RET.REL.NODEC R8 `(_Z16do_hill_climbingiiiPi) ;  /* 0xffffff8008087950 */ /* 0x000fea0003c3ffff */
.L_x_103:
[----:B------:R-:W-:-:S00]  /*7fe0*/  BRA `(.L_x_103) ;  /* 0xfffffffc00fc7947 */ /* 0x000fc0000383ffff */
[----:B------:R-:W-:-:S00]  /*7ff0*/  NOP ;  /* 0x0000000000007918 */ /* 0x000fc00000000000 */
        /* <DEDUP_REMOVED lines=8> */
.L_x_234:


//--------------------- .text._Z23do_hill_climbing_sharediiiPi --------------------------
	.section	.text._Z23do_hill_climbing_sharediiiPi,"ax",@progbits
	.align	128
.text._Z23do_hill_climbing_sharediiiPi:
        .type           _Z23do_hill_climbing_sharediiiPi,@function
        .size           _Z23do_hill_climbing_sharediiiPi,(.L_x_236 - _Z23do_hill_climbing_sharediiiPi)
        .other          _Z23do_hill_climbing_sharediiiPi,@"STO_CUDA_ENTRY STV_DEFAULT"
_Z23do_hill_climbing_sharediiiPi:
[----:B------:R-:W0:Y:S01]  /*0000*/  LDC R1, c[0x0][0x37c] ;  /* 0x0000df00ff017b82 */ /* 0x000e220000000800 */
[----:B------:R-:W1:Y:S01]  /*0010*/  S2R R17, SR_TID.X ;  /* 0x0000000000117919 */ /* 0x000e620000002100 */
[----:B------:R-:W2:Y:S06]  /*0020*/  LDCU.64 UR10, c[0x0][0x380] ;  /* 0x00007000ff0a77ac */ /* 0x000eac0008000a00 */
[----:B------:R-:W3:Y:S01]  /*0030*/  S2UR UR6, SR_CgaCtaId ;  /* 0x00000000000679c3 */ /* 0x000ee20000008800 */
[----:B0-----:R-:W-:Y:S01]  /*0040*/  VIADD R1, R1, 0xfffe24c0 ;  /* 0xfffe24c001017836 */ /* 0x001fe20000000000 */
[----:B------:R-:W-:Y:S01]  /*0050*/  BSSY.RECONVERGENT B0, `(.L_x_104) ;  /* 0x0000016000007945 */ /* 0x000fe20003800200 */
[----:B------:R-:W0:Y:S01]  /*0060*/  LDCU UR7, c[0x0][0x2f8] ;  /* 0x00005f00ff0777ac */ /* 0x000e220008000800 */
[----:B------:R-:W4:Y:S01]  /*0070*/  LDCU UR8, c[0x0][0x2fc] ;  /* 0x00005f80ff0877ac */ /* 0x000f220008000800 */
[----:B------:R-:W-:Y:S01]  /*0080*/  UMOV UR4, 0x400 ;  /* 0x0000040000047882 */ /* 0x000fe20000000000 */
[----:B------:R-:W1:Y:S01]  /*0090*/  LDCU.64 UR36, c[0x0][0x358] ;  /* 0x00006b00ff2477ac */ /* 0x000e620008000a00 */
[----:B--2---:R-:W-:Y:S01]  /*00a0*/  UIMAD UR5, UR11, UR11, URZ ;  /* 0x0000000b0b0572a4 */ /* 0x004fe2000f8e02ff */
[----:B0-----:R-:W-:Y:S01]  /*00b0*/  IADD3 R16, P1, PT, R1, UR7, RZ ;  /* 0x0000000701107c10 */ /* 0x001fe2000ff3e0ff */
[----:B---3--:R-:W-:-:S04]  /*00c0*/  ULEA UR4, UR6, UR4, 0x18 ;  /* 0x0000000406047291 */ /* 0x008fc8000f8ec0ff */
[----:B----4-:R-:W-:Y:S01]  /*00d0*/  IMAD.X R2, RZ, RZ, UR8, P1 ;  /* 0x00000008ff027e24 */ /* 0x010fe200088e06ff */
[----:B------:R-:W-:Y:S01]  /*00e0*/  ULEA UR4, UR10, UR4, 0x2 ;  /* 0x000000040a047291 */ /* 0x000fe2000f8e10ff */
[----:B-1----:R-:W-:-:S13]  /*00f0*/  ISETP.GE.U32.AND P0, PT, R17, UR5, PT ;  /* 0x0000000511007c0c */ /* 0x002fda000bf06070 */
[----:B------:R-:W-:Y:S05]  /*0100*/  @P0 BRA `(.L_x_105) ;  /* 0x0000000000280947 */ /* 0x000fea0003800000 */
[----:B------:R-:W0:Y:S01]  /*0110*/  LDC R0, c[0x0][0x360] ;  /* 0x0000d800ff007b82 */ /* 0x000e220000000800 */
[----:B------:R-:W-:-:S07]  /*0120*/  IMAD.MOV.U32 R3, RZ, RZ, R17 ;  /* 0x000000ffff037224 */ /* 0x000fce00078e0011 */
[----:B------:R-:W1:Y:S02]  /*0130*/  LDC.64 R6, c[0x0][0x390] ;  /* 0x0000e400ff067b82 */ /* 0x000e640000000a00 */
.L_x_106:
[----:B-12---:R-:W-:-:S06]  /*0140*/  IMAD.WIDE R4, R3, 0x4, R6 ;  /* 0x0000000403047825 */ /* 0x006fcc00078e0206 */
[----:B------:R-:W2:Y:S01]  /*0150*/  LDG.E R4, desc[UR36][R4.64] ;  /* 0x0000002404047981 */ /* 0x000ea2000c1e1900 */
[----:B------:R-:W-:Y:S01]  /*0160*/  LEA R9, R3, UR4, 0x2 ;  /* 0x0000000403097c11 */ /* 0x000fe2000f8e10ff */
[----:B0-----:R-:W-:-:S05]  /*0170*/  IMAD.IADD R3, R0, 0x1, R3 ;  /* 0x0000000100037824 */ /* 0x001fca00078e0203 */
[----:B------:R-:W-:Y:S01]  /*0180*/  ISETP.GE.AND P0, PT, R3, UR5, PT ;  /* 0x0000000503007c0c */ /* 0x000fe2000bf06270 */
[----:B--2---:R2:W-:-:S12]  /*0190*/  STS [R9], R4 ;  /* 0x0000000409007388 */ /* 0x0045d80000000800 */
[----:B------:R-:W-:Y:S05]  /*01a0*/  @!P0 BRA `(.L_x_106) ;  /* 0xfffffffc00e48947 */ /* 0x000fea000383ffff */
.L_x_105:
[----:B------:R-:W-:Y:S05]  /*01b0*/  BSYNC.RECONVERGENT B0 ;  /* 0x0000000000007941 */ /* 0x000fea0003800200 */
.L_x_104:
[----:B------:R-:W-:Y:S01]  /*01c0*/  BAR.SYNC.DEFER_BLOCKING 0x0 ;  /* 0x0000000000007b1d */ /* 0x000fe20000010000 */
[----:B------:R-:W-:Y:S01]  /*01d0*/  ISETP.GE.U32.AND P0, PT, R17, UR10, PT ;  /* 0x0000000a11007c0c */ /* 0x000fe2000bf06070 */
[----:B------:R-:W-:Y:S02]  /*01e0*/  IMAD.MOV.U32 R6, RZ, RZ, R1 ;  /* 0x000000ffff067224 */ /* 0x000fe400078e0001 */
[----:B------:R-:W-:-:S10]  /*01f0*/  IMAD.MOV.U32 R7, RZ, RZ, RZ ;  /* 0x000000ffff077224 */ /* 0x000fd400078e00ff */
[----:B------:R-:W-:Y:S05]  /*0200*/  @P0 BRA `(.L_x_107) ;  /* 0x0000006c00680947 */ /* 0x000fea0003800000 */
[----:B--2---:R-:W-:-:S06]  /*0210*/  CS2R R4, SR_CLOCKLO ;  /* 0x0000000000047805 */ /* 0x004fcc0000015000 */
        /* <DEDUP_REMOVED lines=18> */
.L_x_118:
        /* <DEDUP_REMOVED lines=11> */
.L_x_113:
[----:B------:R-:W-:-:S06]  /*03f0*/  IMAD R20, R0, 0x4, R15 ;  /* 0x0000000400147824 */ /* 0x000fcc00078e020f */
[----:B------:R-:W5:Y:S01]  /*0400*/  LDL R20, [R20+0x4] ;  /* 0x0000040014147983 */ /* 0x000f620000100800 */
[----:B------:R-:W-:-:S05]  /*0410*/  UMOV UR4, URZ ;  /* 0x000000ff00047c82 */ /* 0x000fca0008000000 */
.L_x_112:
[----:B-----5:R-:W-:Y:S01]  /*0420*/  SHF.R.U32.HI R27, RZ, UR4, R20 ;  /* 0x00000004ff1b7c19 */ /* 0x020fe20008011614 */
[----:B------:R-:W-:-:S03]  /*0430*/  IMAD.SHL.U32 R18, R0, 0x20, RZ ;  /* 0x0000002000127824 */ /* 0x000fc600078e00ff */
[----:B------:R-:W-:Y:S01]  /*0440*/  LOP3.LUT R19, R27, 0x1, RZ, 0xc0, !PT ;  /* 0x000000011b137812 */ /* 0x000fe200078ec0ff */
[----:B------:R-:W-:-:S03]  /*0450*/  VIADD R18, R18, UR4 ;  /* 0x0000000412127c36 */ /* 0x000fc60008000000 */
[----:B------:R-:W-:Y:S01]  /*0460*/  ISETP.NE.U32.AND P0, PT, R19, 0x1, PT ;  /* 0x000000011300780c */ /* 0x000fe20003f05070 */
[----:B------:R-:W-:-:S04]  /*0470*/  IMAD R19, R18, 0x5, RZ ;  /* 0x0000000512137824 */ /* 0x000fc800078e02ff */
[----:B------:R-:W-:-:S08]  /*0480*/  IMAD.WIDE.U32 R18, R19, 0x4, R12 ;  /* 0x0000000413127825 */ /* 0x000fd000078e000c */
[----:B------:R-:W2:Y:S01]  /*0490*/  @!P0 LDG.E R22, desc[UR36][R18.64] ;  /* 0x0000002412168981 */ /* 0x000ea2000c1e1900 */
        /* <DEDUP_REMOVED lines=183> */
.L_x_115:
[----:B------:R-:W-:-:S06]  /*1010*/  IMAD R20, R0, 0x4, R15 ;  /* 0x0000000400147824 */ /* 0x000fcc00078e020f */
[----:B------:R-:W5:Y:S01]  /*1020*/  LDL R20, [R20+0x4] ;  /* 0x0000040014147983 */ /* 0x000f620000100800 */
[----:B------:R-:W-:-:S05]  /*1030*/  UMOV UR4, URZ ;  /* 0x000000ff00047c82 */ /* 0x000fca0008000000 */
.L_x_114:
        /* <DEDUP_REMOVED lines=191> */
.L_x_117:
[----:B------:R-:W-:-:S06]  /*1c30*/  IMAD R20, R0, 0x4, R15 ;  /* 0x0000000400147824 */ /* 0x000fcc00078e020f */
[----:B------:R-:W5:Y:S01]  /*1c40*/  LDL R20, [R20+0x4] ;  /* 0x0000040014147983 */ /* 0x000f620000100800 */
[----:B------:R-:W-:-:S05]  /*1c50*/  UMOV UR4, URZ ;  /* 0x000000ff00047c82 */ /* 0x000fca0008000000 */
.L_x_116:
        /* <DEDUP_REMOVED lines=179> */
.L_x_111:
[----:B------:R-:W-:Y:S05]  /*2790*/  BSYNC.RECONVERGENT B1 ;  /* 0x0000000000017941 */ /* 0x000fea0003800200 */
.L_x_110:
[----:B------:R-:W-:Y:S01]  /*27a0*/  ISETP.GT.U32.AND P0, PT, R17, 0x3, PT ;  /* 0x000000031100780c */ /* 0x000fe20003f04070 */
[----:B------:R-:W-:Y:S01]  /*27b0*/  VIADD R3, R3, 0x1 ;  /* 0x0000000103037836 */ /* 0x000fe20000000000 */
[--C-:B------:R-:W-:Y:S02]  /*27c0*/  SHF.R.U64 R17, R17, 0x2, R14.reuse ;  /* 0x0000000211117819 */ /* 0x100fe4000000120e */
[----:B------:R-:W-:Y:S02]  /*27d0*/  ISETP.GT.U32.AND.EX P0, PT, R14, RZ, PT, P0 ;  /* 0x000000ff0e00720c */ /* 0x000fe40003f04100 */
[----:B------:R-:W-:-:S11]  /*27e0*/  SHF.R.U32.HI R14, RZ, 0x2, R14 ;  /* 0x00000002ff0e7819 */ /* 0x000fd6000001160e */
[----:B------:R-:W-:Y:S05]  /*27f0*/  @P0 BRA `(.L_x_118) ;  /* 0xffffffd800d00947 */ /* 0x000fea000383ffff */
.L_x_109:
[----:B------:R-:W-:Y:S05]  /*2800*/  BSYNC.RECONVERGENT B0 ;  /* 0x0000000000007941 */ /* 0x000fea0003800200 */
.L_x_108:
[----:B------:R2:W-:Y:S01]  /*2810*/  STL.64 [R1+0x1db10], RZ ;  /* 0x01db10ff01007387 */ /* 0x0005e20000100a00 */
[----:B------:R-:W-:Y:S02]  /*2820*/  IMAD.MOV.U32 R0, RZ, RZ, 0x1 ;  /* 0x00000001ff007424 */ /* 0x000fe400078e00ff */
[----:B------:R-:W-:Y:S01]  /*2830*/  IMAD.MOV.U32 R3, RZ, RZ, RZ ;  /* 0x000000ffff037224 */ /* 0x000fe200078e00ff */
[----:B------:R2:W-:Y:S04]  /*2840*/  STL [R1+0x1db18], RZ ;  /* 0x01db18ff01007387 */ /* 0x0005e80000100800 */
[----:B------:R2:W-:Y:S04]  /*2850*/  STL.64 [R1+0x1db20], RZ ;  /* 0x01db20ff01007387 */ /* 0x0005e80000100a00 */
[----:B------:R2:W-:Y:S02]  /*2860*/  STL.U8 [R1+0x1a630], RZ ;  /* 0x01a630ff01007387 */ /* 0x0005e40000100000 */
.L_x_119:
        /* <DEDUP_REMOVED lines=182> */
.L_x_125:
        /* <DEDUP_REMOVED lines=12> */
[----:B------:R-:W0:Y:S02]  /*3490*/  F2I.FTZ.U32.TRUNC.NTZ R13, R13 ;  /* 0x0000000d000d7305 */ /* 0x000e24000021f000 */
[----:B0-----:R-:W-:-:S04]  /*34a0*/  IMAD R15, R13, R23, RZ ;  /* 0x000000170d0f7224 */ /* 0x001fc800078e02ff */
[----:B------:R-:W-:Y:S01]  /*34b0*/  IMAD.MOV R5, RZ, RZ, -R15 ;  /* 0x000000ffff057224 */ /* 0x000fe200078e0a0f */
[----:B------:R-:W-:Y:S01]  /*34c0*/  LOP3.LUT R15, R12, R11, RZ, 0x3c, !PT ;  /* 0x0000000b0c0f7212 */ /* 0x000fe200078e3cff */
[----:B------:R-:W-:-:S04]  /*34d0*/  IMAD.MOV.U32 R12, RZ, RZ, RZ ;  /* 0x000000ffff0c7224 */ /* 0x000fc800078e00ff */
        /* <DEDUP_REMOVED lines=19> */
.L_x_124:
        /* <DEDUP_REMOVED lines=8> */
.L_x_123:
[----:B------:R-:W-:-:S07]  /*3690*/  VIADD R12, R5, 0x1a630 ;  /* 0x0001a630050c7836 */ /* 0x000fce0000000000 */
.L_x_122:
[----:B------:R-:W-:Y:S05]  /*36a0*/  BSYNC.RECONVERGENT B0 ;  /* 0x0000000000007941 */ /* 0x000fea0003800200 */
.L_x_121:
        /* <DEDUP_REMOVED lines=12> */
.L_x_120:
[----:B------:R-:W-:Y:S01]  /*3770*/  VIADD R0, R23, 0xfffffffa ;  /* 0xfffffffa17007836 */ /* 0x000fe20000000000 */
[----:B------:R-:W-:Y:S01]  /*3780*/  IADD3 R30, P0, PT, R1, 0xd318, RZ ;  /* 0x0000d318011e7810 */ /* 0x000fe20007f1e0ff */
[----:B------:R-:W-:Y:S01]  /*3790*/  BSSY.RECONVERGENT B0, `(.L_x_126) ;  /* 0x0000373000007945 */ /* 0x000fe20003800200 */
[C---:B------:R-:W-:Y:S02]  /*37a0*/  VIADD R22, R23.reuse, 0xffffffff ;  /* 0xffffffff17167836 */ /* 0x040fe40000000000 */
[C---:B------:R-:W-:Y:S01]  /*37b0*/  LEA.HI R3, R0.reuse, 0x1, RZ, 0x1e ;  /* 0x0000000100037811 */ /* 0x040fe200078ff0ff */
[----:B------:R-:W-:Y:S01]  /*37c0*/  VIADD R23, R23, 0xfffffffe ;  /* 0xfffffffe17177836 */ /* 0x000fe20000000000 */
[----:B------:R-:W-:Y:S01]  /*37d0*/  LOP3.LUT R24, R0, 0xfffffffc, RZ, 0xc0, !PT ;  /* 0xfffffffc00187812 */ /* 0x000fe200078ec0ff */
[----:B------:R-:W-:Y:S01]  /*37e0*/  IMAD.X R31, RZ, RZ, RZ, P0 ;  /* 0x000000ffff1f7224 */ /* 0x000fe200000e06ff */
[----:B------:R-:W-:-:S03]  /*37f0*/  LOP3.LUT R25, R3, 0x7ffffffc, RZ, 0xc0, !PT ;  /* 0x7ffffffc03197812 */ /* 0x000fc600078ec0ff */
[----:B------:R-:W-:Y:S02]  /*3800*/  VIADD R24, R24, 0x4 ;  /* 0x0000000418187836 */ /* 0x000fe40000000000 */
[----:B------:R-:W-:-:S07]  /*3810*/  IMAD.MOV R25, RZ, RZ, -R25 ;  /* 0x000000ffff197224 */ /* 0x000fce00078e0a19 */
.L_x_194:
[----:B------:R-:W5:Y:S01]  /*3820*/  LDCU UR4, c[0x0][0x384] ;  /* 0x00007080ff0477ac */ /* 0x000f620008000800 */
[----:B0---4-:R-:W0:Y:S01]  /*3830*/  S2R R4, SR_CgaCtaId ;  /* 0x0000000000047919 */ /* 0x011e220000008800 */
[----:B-1----:R-:W1:Y:S01]  /*3840*/  LDC R8, c[0x0][0x380] ;  /* 0x0000e000ff087b82 */ /* 0x002e620000000800 */
[----:B------:R-:W-:Y:S01]  /*3850*/  MOV R17, 0x400 ;  /* 0x0000040000117802 */ /* 0x000fe20000000f00 */
[----:B------:R-:W-:Y:S01]  /*3860*/  BSSY.RECONVERGENT B1, `(.L_x_127) ;  /* 0x0000099000017945 */ /* 0x000fe20003800200 */
[----:B------:R-:W-:Y:S02]  /*3870*/  IMAD.MOV.U32 R5, RZ, RZ, R31 ;  /* 0x000000ffff057224 */ /* 0x000fe400078e001f */
[----:B------:R-:W-:Y:S02]  /*3880*/  IMAD.MOV.U32 R20, RZ, RZ, RZ ;  /* 0x000000ffff147224 */ /* 0x000fe400078e00ff */
[----:B------:R-:W-:Y:S02]  /*3890*/  IMAD.MOV.U32 R18, RZ, RZ, RZ ;  /* 0x000000ffff127224 */ /* 0x000fe400078e00ff */
[----:B------:R-:W-:-:S02]  /*38a0*/  IMAD.MOV.U32 R31, RZ, RZ, R7 ;  /* 0x000000ffff1f7224 */ /* 0x000fc400078e0007 */
[----:B-----5:R-:W-:-:S05]  /*38b0*/  IMAD.U32 R26, RZ, RZ, UR4 ;  /* 0x00000004ff1a7e24 */ /* 0x020fca000f8e00ff */
[----:B------:R-:W-:Y:S02]  /*38c0*/  ISETP.GE.AND P0, PT, R26, 0x6, PT ;  /* 0x000000061a00780c */ /* 0x000fe40003f06270 */
[----:B0-----:R-:W-:Y:S01]  /*38d0*/  LEA R17, R4, R17, 0x18 ;  /* 0x0000001104117211 */ /* 0x001fe200078ec0ff */
[----:B------:R-:W-:Y:S02]  /*38e0*/  IMAD.MOV.U32 R4, RZ, RZ, R30 ;  /* 0x000000ffff047224 */ /* 0x000fe400078e001e */
[----:B------:R-:W-:Y:S02]  /*38f0*/  IMAD.MOV.U32 R30, RZ, RZ, R6 ;  /* 0x000000ffff1e7224 */ /* 0x000fe400078e0006 */
[----:B-1----:R-:W-:-:S06]  /*3900*/  IMAD R27, R8, 0x4, R17 ;  /* 0x00000004081b7824 */ /* 0x002fcc00078e0211 */
[----:B---3--:R-:W-:Y:S05]  /*3910*/  @!P0 BRA `(.L_x_128) ;  /* 0x0000000800348947 */ /* 0x008fea0003800000 */
[----:B------:R-:W-:Y:S01]  /*3920*/  ISETP.GE.U32.AND P0, PT, R0, 0xc, PT ;  /* 0x0000000c0000780c */ /* 0x000fe20003f06070 */
[----:B------:R-:W-:Y:S01]  /*3930*/  IMAD.MOV.U32 R18, RZ, RZ, RZ ;  /* 0x000000ffff127224 */ /* 0x000fe200078e00ff */
[----:B------:R-:W-:Y:S01]  /*3940*/  LOP3.LUT P1, RZ, R3, 0x3, RZ, 0xc0, !PT ;  /* 0x0000000303ff7812 */ /* 0x000fe2000782c0ff */
[----:B------:R-:W-:-:S10]  /*3950*/  IMAD.MOV.U32 R28, RZ, RZ, RZ ;  /* 0x000000ffff1c7224 */ /* 0x000fd400078e00ff */
[----:B------:R-:W-:Y:S05]  /*3960*/  @!P0 BRA `(.L_x_129) ;  /* 0x00000004002c8947 */ /* 0x000fea0003800000 */
[----:B------:R-:W-:-:S05]  /*3970*/  IMAD.MOV.U32 R6, RZ, RZ, R30 ;  /* 0x000000ffff067224 */ /* 0x000fca00078e001e */
[----:B------:R0:W5:Y:S01]  /*3980*/  LDL R33, [R6] ;  /* 0x0000000006217983 */ /* 0x0001620000100800 */
[----:B------:R-:W-:Y:S02]  /*3990*/  VIADD R29, R30, 0x20 ;  /* 0x000000201e1d7836 */ /* 0x000fe40000000000 */
[----:B------:R-:W-:Y:S02]  /*39a0*/  IMAD.MOV.U32 R18, RZ, RZ, RZ ;  /* 0x000000ffff127224 */ /* 0x000fe400078e00ff */
[----:B------:R-:W-:-:S07]  /*39b0*/  IMAD.MOV.U32 R32, RZ, RZ, R25 ;  /* 0x000000ffff207224 */ /* 0x000fce00078e0019 */
.L_x_130:
[----:B------:R-:W4:Y:S04]  /*39c0*/  LDL R9, [R29+-0x1c] ;  /* 0xffffe4001d097983 */ /* 0x000f280000100800 */
[----:B0-----:R-:W2:Y:S04]  /*39d0*/  LDL.64 R6, [R29+-0x18] ;  /* 0xffffe8001d067983 */ /* 0x001ea80000100a00 */
[----:B---3--:R-:W3:Y:S04]  /*39e0*/  LDL.64 R12, [R29] ;  /* 0x000000001d0c7983 */ /* 0x008ee80000100a00 */
[----:B------:R-:W3:Y:S04]  /*39f0*/  LDL.64 R14, [R29+0x8] ;  /* 0x000008001d0e7983 */ /* 0x000ee80000100a00 */
[----:B------:R-:W3:Y:S01]  /*3a00*/  LDL.64 R20, [R29+0x18] ;  /* 0x000018001d147983 */ /* 0x000ee20000100a00 */
[----:B----45:R-:W-:-:S03]  /*3a10*/  IMAD R8, R33, R26, R9 ;  /* 0x0000001a21087224 */ /* 0x030fc600078e0209 */
[----:B------:R-:W4:Y:S01]  /*3a20*/  LDL R33, [R29+0x20] ;  /* 0x000020001d217983 */ /* 0x000f220000100800 */
[----:B--2---:R-:W-:Y:S02]  /*3a30*/  IMAD R10, R9, R26, R6 ;  /* 0x0000001a090a7224 */ /* 0x004fe400078e0206 */
[--C-:B------:R-:W-:Y:S02]  /*3a40*/  IMAD R35, R8, 0x4, R27.reuse ;  /* 0x0000000408237824 */ /* 0x100fe400078e021b */
[----:B------:R-:W-:Y:S01]  /*3a50*/  IMAD R37, R10, 0x4, R27 ;  /* 0x000000040a257824 */ /* 0x000fe200078e021b */
[----:B------:R-:W2:Y:S04]  /*3a60*/  LDL.64 R8, [R29+-0x10] ;  /* 0xfffff0001d087983 */ /* 0x000ea80000100a00 */
[----:B------:R-:W-:Y:S04]  /*3a70*/  LDS R35, [R35] ;  /* 0x0000000023237984 */ /* 0x000fe80000000800 */
[----:B------:R-:W0:Y:S04]  /*3a80*/  LDS R34, [R37] ;  /* 0x0000000025227984 */ /* 0x000e280000000800 */
[----:B------:R-:W3:Y:S01]  /*3a90*/  LDL.64 R10, [R29+-0x8] ;  /* 0xfffff8001d0a7983 */ /* 0x000ee20000100a00 */
[----:B0-----:R-:W-:-:S03]  /*3aa0*/  IADD3 R34, PT, PT, R34, R35, R18 ;  /* 0x0000002322227210 */ /* 0x001fc60007ffe012 */
[----:B------:R0:W4:Y:S01]  /*3ab0*/  LDL.64 R18, [R29+0x10] ;  /* 0x000010001d127983 */ /* 0x0001220000100a00 */
[----:B------:R-:W-:-:S04]  /*3ac0*/  IMAD R6, R6, R26, R7 ;  /* 0x0000001a06067224 */ /* 0x000fc800078e0207 */
[----:B------:R-:W-:Y:S02]  /*3ad0*/  IMAD R6, R6, 0x4, R27 ;  /* 0x0000000406067824 */ /* 0x000fe400078e021b */
[----:B------:R-:W-:-:S05]  /*3ae0*/  VIADD R32, R32, 0x4 ;  /* 0x0000000420207836 */ /* 0x000fca0000000000 */
[----:B------:R-:W-:Y:S01]  /*3af0*/  ISETP.NE.AND P0, PT, R32, RZ, PT ;  /* 0x000000ff2000720c */ /* 0x000fe20003f05270 */
[----:B------:R-:W-:Y:S02]  /*3b00*/  VIADD R28, R28, 0x10 ;  /* 0x000000101c1c7836 */ /* 0x000fe40000000000 */
[----:B0-----:R-:W-:Y:S02]  /*3b10*/  VIADD R29, R29, 0x40 ;  /* 0x000000401d1d7836 */ /* 0x001fe40000000000 */
[----:B--2---:R-:W-:Y:S02]  /*3b20*/  IMAD R36, R26, R7, R8 ;  /* 0x000000071a247224 */ /* 0x004fe400078e0208 */
[----:B------:R-:W-:Y:S01]  /*3b30*/  IMAD R8, R8, R26, R9 ;  /* 0x0000001a08087224 */ /* 0x000fe200078e0209 */
[----:B------:R0:W-:Y:S01]  /*3b40*/  LDS R7, [R6] ;  /* 0x0000000006077984 */ /* 0x0001e20000000800 */
[--C-:B------:R-:W-:Y:S02]  /*3b50*/  IMAD R36, R36, 0x4, R27.reuse ;  /* 0x0000000424247824 */ /* 0x100fe400078e021b */
[----:B------:R-:W-:-:S04]  /*3b60*/  IMAD R8, R8, 0x4, R27 ;  /* 0x0000000408087824 */ /* 0x000fc800078e021b */
[----:B------:R-:W1:Y:S01]  /*3b70*/  LDS R36, [R36] ;  /* 0x0000000024247984 */ /* 0x000e620000000800 */
[----:B---3--:R-:W-:Y:S02]  /*3b80*/  IMAD R9, R26, R9, R10 ;  /* 0x000000091a097224 */ /* 0x008fe400078e020a */
[-C--:B------:R-:W-:Y:S01]  /*3b90*/  IMAD R10, R10, R26.reuse, R11 ;  /* 0x0000001a0a0a7224 */ /* 0x080fe200078e020b */
[----:B------:R-:W-:Y:S01]  /*3ba0*/  LDS R8, [R8] ;  /* 0x0000000008087984 */ /* 0x000fe20000000800 */
[----:B------:R-:W-:Y:S02]  /*3bb0*/  IMAD R11, R26, R11, R12 ;  /* 0x0000000b1a0b7224 */ /* 0x000fe400078e020c */
[----:B------:R-:W-:Y:S02]  /*3bc0*/  IMAD R9, R9, 0x4, R27 ;  /* 0x0000000409097824 */ /* 0x000fe400078e021b */
[----:B------:R-:W-:Y:S02]  /*3bd0*/  IMAD R12, R12, R26, R13 ;  /* 0x0000001a0c0c7224 */ /* 0x000fe400078e020d */
[----:B------:R-:W-:-:S02]  /*3be0*/  IMAD R13, R26, R13, R14 ;  /* 0x0000000d1a0d7224 */ /* 0x000fc400078e020e */
[--C-:B------:R-:W-:Y:S01]  /*3bf0*/  IMAD R10, R10, 0x4, R27.reuse ;  /* 0x000000040a0a7824 */ /* 0x100fe200078e021b */
[----:B------:R-:W2:Y:S01]  /*3c00*/  LDS R9, [R9] ;  /* 0x0000000009097984 */ /* 0x000ea20000000800 */
[----:B------:R-:W-:Y:S02]  /*3c10*/  IMAD R11, R11, 0x4, R27 ;  /* 0x000000040b0b7824 */ /* 0x000fe400078e021b */
[----:B------:R-:W-:Y:S02]  /*3c20*/  IMAD R14, R14, R26, R15 ;  /* 0x0000001a0e0e7224 */ /* 0x000fe400078e020f */
[--C-:B------:R-:W-:Y:S01]  /*3c30*/  IMAD R12, R12, 0x4, R27.reuse ;  /* 0x000000040c0c7824 */ /* 0x100fe200078e021b */
[----:B------:R-:W-:Y:S01]  /*3c40*/  LDS R10, [R10] ;  /* 0x000000000a0a7984 */ /* 0x000fe20000000800 */
[----:B------:R-:W-:-:S03]  /*3c50*/  IMAD R13, R13, 0x4, R27 ;  /* 0x000000040d0d7824 */ /* 0x000fc600078e021b */
[----:B------:R-:W3:Y:S01]  /*3c60*/  LDS R11, [R11] ;  /* 0x000000000b0b7984 */ /* 0x000ee20000000800 */
[----:B------:R-:W-:-:S03]  /*3c70*/  IMAD R14, R14, 0x4, R27 ;  /* 0x000000040e0e7824 */ /* 0x000fc600078e021b */
[----:B------:R-:W-:Y:S04]  /*3c80*/  LDS R12, [R12] ;  /* 0x000000000c0c7984 */ /* 0x000fe80000000800 */
[----:B------:R-:W3:Y:S04]  /*3c90*/  LDS R13, [R13] ;  /* 0x000000000d0d7984 */ /* 0x000ee80000000800 */
[----:B------:R-:W-:Y:S01]  /*3ca0*/  LDS R14, [R14] ;  /* 0x000000000e0e7984 */ /* 0x000fe20000000800 */
[----:B----4-:R-:W-:Y:S02]  /*3cb0*/  IMAD R15, R26, R15, R18 ;  /* 0x0000000f1a0f7224 */ /* 0x010fe400078e0212 */
[----:B------:R-:W-:-:S02]  /*3cc0*/  IMAD R18, R18, R26, R19 ;  /* 0x0000001a12127224 */ /* 0x000fc400078e0213 */
[----:B------:R-:W-:Y:S02]  /*3cd0*/  IMAD R15, R15, 0x4, R27 ;  /* 0x000000040f0f7824 */ /* 0x000fe400078e021b */
[----:B------:R-:W-:Y:S02]  /*3ce0*/  IMAD R19, R26, R19, R20 ;  /* 0x000000131a137224 */ /* 0x000fe400078e0214 */
[----:B------:R-:W-:Y:S02]  /*3cf0*/  IMAD R20, R20, R26, R21 ;  /* 0x0000001a14147224 */ /* 0x000fe400078e0215 */
[----:B------:R-:W-:Y:S01]  /*3d00*/  IMAD R21, R26, R21, R33 ;  /* 0x000000151a157224 */ /* 0x000fe200078e0221 */
[----:B------:R-:W4:Y:S01]  /*3d10*/  LDS R15, [R15] ;  /* 0x000000000f0f7984 */ /* 0x000f220000000800 */
[--C-:B0-----:R-:W-:Y:S02]  /*3d20*/  IMAD R6, R18, 0x4, R27.reuse ;  /* 0x0000000412067824 */ /* 0x101fe400078e021b */
[----:B------:R-:W-:-:S02]  /*3d30*/  IMAD R35, R19, 0x4, R27 ;  /* 0x0000000413237824 */ /* 0x000fc400078e021b */
[--C-:B------:R-:W-:Y:S02]  /*3d40*/  IMAD R18, R20, 0x4, R27.reuse ;  /* 0x0000000414127824 */ /* 0x100fe400078e021b */
[----:B------:R-:W-:Y:S01]  /*3d50*/  IMAD R19, R21, 0x4, R27 ;  /* 0x0000000415137824 */ /* 0x000fe200078e021b */
[----:B------:R-:W-:Y:S04]  /*3d60*/  LDS R6, [R6] ;  /* 0x0000000006067984 */ /* 0x000fe80000000800 */
[----:B------:R-:W0:Y:S04]  /*3d70*/  LDS R21, [R35] ;  /* 0x0000000023157984 */ /* 0x000e280000000800 */
[----:B------:R-:W-:Y:S04]  /*3d80*/  LDS R18, [R18] ;  /* 0x0000000012127984 */ /* 0x000fe80000000800 */
[----:B------:R-:W0:Y:S01]  /*3d90*/  LDS R19, [R19] ;  /* 0x0000000013137984 */ /* 0x000e220000000800 */
[----:B-1----:R-:W-:-:S04]  /*3da0*/  IADD3 R7, PT, PT, R36, R34, R7 ;  /* 0x0000002224077210 */ /* 0x002fc80007ffe007 */
[----:B--2---:R-:W-:-:S04]  /*3db0*/  IADD3 R7, PT, PT, R9, R8, R7 ;  /* 0x0000000809077210 */ /* 0x004fc80007ffe007 */
[----:B---3--:R-:W-:-:S04]  /*3dc0*/  IADD3 R7, PT, PT, R11, R7, R10 ;  /* 0x000000070b077210 */ /* 0x008fc80007ffe00a */
[----:B------:R-:W-:-:S04]  /*3dd0*/  IADD3 R7, PT, PT, R13, R12, R7 ;  /* 0x0000000c0d077210 */ /* 0x000fc80007ffe007 */
[----:B----4-:R-:W-:-:S04]  /*3de0*/  IADD3 R7, PT, PT, R15, R7, R14 ;  /* 0x000000070f077210 */ /* 0x010fc80007ffe00e */
[----:B0-----:R-:W-:-:S04]  /*3df0*/  IADD3 R6, PT, PT, R21, R6, R7 ;  /* 0x0000000615067210 */ /* 0x001fc80007ffe007 */
[----:B------:R-:W-:Y:S01]  /*3e00*/  IADD3 R18, PT, PT, R19, R6, R18 ;  /* 0x0000000613127210 */ /* 0x000fe20007ffe012 */
[----:B------:R-:W-:Y:S06]  /*3e10*/  @P0 BRA `(.L_x_130) ;  /* 0xfffffff800e80947 */ /* 0x000fec000383ffff */
.L_x_129:
[----:B------:R-:W-:Y:S01]  /*3e20*/  IMAD.MOV.U32 R20, RZ, RZ, R24 ;  /* 0x000000ffff147224 */ /* 0x000fe200078e0018 */
[----:B------:R-:W-:Y:S06]  /*3e30*/  @!P1 BRA `(.L_x_128) ;  /* 0x0000000000ec9947 */ /* 0x000fec0003800000 */
[C---:B------:R-:W-:Y:S02]  /*3e40*/  LOP3.LUT P1, RZ, R0.reuse, 0xc, RZ, 0xc0, !PT ;  /* 0x0000000c00ff7812 */ /* 0x040fe4000782c0ff */
[----:B------:R-:W-:-:S11]  /*3e50*/  LOP3.LUT P0, RZ, R0, 0x4, RZ, 0xc0, !PT ;  /* 0x0000000400ff7812 */ /* 0x000fd6000780c0ff */
[----:B------:R-:W-:Y:S05]  /*3e60*/  @!P1 BRA `(.L_x_131) ;  /* 0x00000000008c9947 */ /* 0x000fea0003800000 */
[----:B------:R-:W-:-:S05]  /*3e70*/  IMAD R14, R28, 0x4, R30 ;  /* 0x000000041c0e7824 */ /* 0x000fca00078e021e */
[----:B------:R-:W4:Y:S04]  /*3e80*/  LDL.64 R6, [R14] ;  /* 0x000000000e067983 */ /* 0x000f280000100a00 */
[----:B------:R-:W5:Y:S04]  /*3e90*/  LDL.64 R8, [R14+0x8] ;  /* 0x000008000e087983 */ /* 0x000f680000100a00 */
[----:B------:R-:W2:Y:S04]  /*3ea0*/  LDL.64 R10, [R14+0x10] ;  /* 0x000010000e0a7983 */ /* 0x000ea80000100a00 */
[----:B---3--:R-:W3:Y:S04]  /*3eb0*/  LDL.64 R12, [R14+0x18] ;  /* 0x000018000e0c7983 */ /* 0x008ee80000100a00 */
[----:B------:R-:W3:Y:S01]  /*3ec0*/  LDL R15, [R14+0x20] ;  /* 0x000020000e0f7983 */ /* 0x000ee20000100800 */
[----:B------:R-:W-:-:S02]  /*3ed0*/  VIADD R28, R28, 0x8 ;  /* 0x000000081c1c7836 */ /* 0x000fc40000000000 */
[-C--:B----4-:R-:W-:Y:S02]  /*3ee0*/  IMAD R6, R6, R26.reuse, R7 ;  /* 0x0000001a06067224 */ /* 0x090fe400078e0207 */
[----:B-----5:R-:W-:Y:S02]  /*3ef0*/  IMAD R20, R26, R7, R8 ;  /* 0x000000071a147224 */ /* 0x020fe400078e0208 */
[----:B------:R-:W-:Y:S02]  /*3f00*/  IMAD R8, R8, R26, R9 ;  /* 0x0000001a08087224 */ /* 0x000fe400078e0209 */
[--C-:B------:R-:W-:Y:S02]  /*3f10*/  IMAD R20, R20, 0x4, R27.reuse ;  /* 0x0000000414147824 */ /* 0x100fe400078e021b */
[----:B--2---:R-:W-:Y:S02]  /*3f20*/  IMAD R32, R26, R9, R10 ;  /* 0x000000091a207224 */ /* 0x004fe400078e020a */
[----:B------:R-:W-:-:S02]  /*3f30*/  IMAD R6, R6, 0x4, R27 ;  /* 0x0000000406067824 */ /* 0x000fc400078e021b */
[-C--:B------:R-:W-:Y:S01]  /*3f40*/  IMAD R10, R10, R26.reuse, R11 ;  /* 0x0000001a0a0a7224 */ /* 0x080fe200078e020b */
[----:B------:R-:W-:Y:S01]  /*3f50*/  LDS R20, [R20] ;  /* 0x0000000014147984 */ /* 0x000fe20000000800 */
[----:B---3--:R-:W-:Y:S02]  /*3f60*/  IMAD R34, R26, R11, R12 ;  /* 0x0000000b1a227224 */ /* 0x008fe400078e020c */
[--C-:B------:R-:W-:Y:S01]  /*3f70*/  IMAD R8, R8, 0x4, R27.reuse ;  /* 0x0000000408087824 */ /* 0x100fe200078e021b */
[----:B------:R-:W0:Y:S01]  /*3f80*/  LDS R7, [R6] ;  /* 0x0000000006077984 */ /* 0x000e220000000800 */
[----:B------:R-:W-:Y:S02]  /*3f90*/  IMAD R32, R32, 0x4, R27 ;  /* 0x0000000420207824 */ /* 0x000fe400078e021b */
[----:B------:R-:W-:Y:S02]  /*3fa0*/  IMAD R12, R12, R26, R13 ;  /* 0x0000001a0c0c7224 */ /* 0x000fe400078e020d */
[--C-:B------:R-:W-:Y:S01]  /*3fb0*/  IMAD R10, R10, 0x4, R27.reuse ;  /* 0x000000040a0a7824 */ /* 0x100fe200078e021b */
[----:B------:R-:W-:Y:S01]  /*3fc0*/  LDS R8, [R8] ;  /* 0x0000000008087984 */ /* 0x000fe20000000800 */
[----:B------:R-:W-:-:S02]  /*3fd0*/  IMAD R34, R34, 0x4, R27 ;  /* 0x0000000422227824 */ /* 0x000fc400078e021b */
[----:B------:R-:W-:Y:S01]  /*3fe0*/  IMAD R36, R26, R13, R15 ;  /* 0x0000000d1a247224 */ /* 0x000fe200078e020f */
[----:B------:R-:W1:Y:S01]  /*3ff0*/  LDS R9, [R32] ;  /* 0x0000000020097984 */ /* 0x000e620000000800 */
[--C-:B------:R-:W-:Y:S02]  /*4000*/  IMAD R12, R12, 0x4, R27.reuse ;  /* 0x000000040c0c7824 */ /* 0x100fe400078e021b */
[----:B------:R-:W-:Y:S01]  /*4010*/  IMAD R36, R36, 0x4, R27 ;  /* 0x0000000424247824 */ /* 0x000fe200078e021b */
[----:B------:R-:W-:Y:S04]  /*4020*/  LDS R10, [R10] ;  /* 0x000000000a0a7984 */ /* 0x000fe80000000800 */
[----:B------:R-:W2:Y:S04]  /*4030*/  LDS R34, [R34] ;  /* 0x0000000022227984 */ /* 0x000ea80000000800 */
[----:B------:R-:W-:Y:S04]  /*4040*/  LDS R12, [R12] ;  /* 0x000000000c0c7984 */ /* 0x000fe80000000800 */
[----:B------:R-:W3:Y:S01]  /*4050*/  LDS R11, [R36] ;  /* 0x00000000240b7984 */ /* 0x000ee20000000800 */
[----:B0-----:R-:W-:-:S04]  /*4060*/  IADD3 R7, PT, PT, R20, R7, R18 ;  /* 0x0000000714077210 */ /* 0x001fc80007ffe012 */
[----:B-1----:R-:W-:-:S04]  /*4070*/  IADD3 R7, PT, PT, R9, R7, R8 ;  /* 0x0000000709077210 */ /* 0x002fc80007ffe008 */
[----:B--2---:R-:W-:-:S04]  /*4080*/  IADD3 R7, PT, PT, R34, R10, R7 ;  /* 0x0000000a22077210 */ /* 0x004fc80007ffe007 */
[----:B---3--:R-:W-:-:S07]  /*4090*/  IADD3 R18, PT, PT, R11, R7, R12 ;  /* 0x000000070b127210 */ /* 0x008fce0007ffe00c */
.L_x_131:
[----:B------:R-:W-:Y:S01]  /*40a0*/  IMAD.MOV.U32 R20, RZ, RZ, R24 ;  /* 0x000000ffff147224 */ /* 0x000fe200078e0018 */
[----:B------:R-:W-:Y:S06]  /*40b0*/  @P0 BRA `(.L_x_128) ;  /* 0x00000000004c0947 */ /* 0x000fec0003800000 */
[----:B------:R-:W-:-:S05]  /*40c0*/  IMAD R28, R28, 0x4, R30 ;  /* 0x000000041c1c7824 */ /* 0x000fca00078e021e */
[----:B------:R-:W4:Y:S04]  /*40d0*/  LDL.64 R8, [R28] ;  /* 0x000000001c087983 */ /* 0x000f280000100a00 */
[----:B------:R-:W5:Y:S04]  /*40e0*/  LDL.64 R6, [R28+0x8] ;  /* 0x000008001c067983 */ /* 0x000f680000100a00 */
[----:B------:R-:W3:Y:S01]  /*40f0*/  LDL R11, [R28+0x10] ;  /* 0x000010001c0b7983 */ /* 0x000ee20000100800 */
[----:B------:R-:W-:Y:S02]  /*4100*/  IMAD.MOV.U32 R20, RZ, RZ, R24 ;  /* 0x000000ffff147224 */ /* 0x000fe400078e0018 */
[----:B----4-:R-:W-:-:S02]  /*4110*/  IMAD R8, R8, R26, R9 ;  /* 0x0000001a08087224 */ /* 0x010fc400078e0209 */
[----:B-----5:R-:W-:Y:S02]  /*4120*/  IMAD R10, R26, R9, R6 ;  /* 0x000000091a0a7224 */ /* 0x020fe400078e0206 */
[----:B------:R-:W-:Y:S02]  /*4130*/  IMAD R6, R6, R26, R7 ;  /* 0x0000001a06067224 */ /* 0x000fe400078e0207 */
[----:B------:R-:W-:Y:S02]  /*4140*/  IMAD R10, R10, 0x4, R27 ;  /* 0x000000040a0a7824 */ /* 0x000fe400078e021b */
[----:B---3--:R-:W-:Y:S02]  /*4150*/  IMAD R12, R26, R7, R11 ;  /* 0x000000071a0c7224 */ /* 0x008fe400078e020b */
[--C-:B------:R-:W-:Y:S02]  /*4160*/  IMAD R8, R8, 0x4, R27.reuse ;  /* 0x0000000408087824 */ /* 0x100fe400078e021b */
[--C-:B------:R-:W-:Y:S01]  /*4170*/  IMAD R6, R6, 0x4, R27.reuse ;  /* 0x0000000406067824 */ /* 0x100fe200078e021b */
[----:B------:R-:W-:Y:S01]  /*4180*/  LDS R10, [R10] ;  /* 0x000000000a0a7984 */ /* 0x000fe20000000800 */
[----:B------:R-:W-:-:S03]  /*4190*/  IMAD R12, R12, 0x4, R27 ;  /* 0x000000040c0c7824 */ /* 0x000fc600078e021b */
[----:B------:R-:W0:Y:S04]  /*41a0*/  LDS R7, [R8] ;  /* 0x0000000008077984 */ /* 0x000e280000000800 */
[----:B------:R-:W-:Y:S04]  /*41b0*/  LDS R6, [R6] ;  /* 0x0000000006067984 */ /* 0x000fe80000000800 */
[----:B------:R-:W1:Y:S01]  /*41c0*/  LDS R9, [R12] ;  /* 0x000000000c097984 */ /* 0x000e620000000800 */
[----:B0-----:R-:W-:-:S04]  /*41d0*/  IADD3 R7, PT, PT, R10, R7, R18 ;  /* 0x000000070a077210 */ /* 0x001fc80007ffe012 */
[----:B-1----:R-:W-:-:S07]  /*41e0*/  IADD3 R18, PT, PT, R9, R7, R6 ;  /* 0x0000000709127210 */ /* 0x002fce0007ffe006 */
.L_x_128:
[----:B------:R-:W-:Y:S05]  /*41f0*/  BSYNC.RECONVERGENT B1 ;  /* 0x0000000000017941 */ /* 0x000fea0003800200 */
.L_x_127:
        /* <DEDUP_REMOVED lines=15> */
.L_x_136:
[----:B------:R-:W-:-:S05]  /*42f0*/  IMAD R32, R20, 0x4, R30 ;  /* 0x0000000414207824 */ /* 0x000fca00078e021e */
[----:B------:R-:W4:Y:S04]  /*4300*/  LDL R11, [R32+0x4] ;  /* 0x00000400200b7983 */ /* 0x000f280000100800 */
[----:B------:R-:W3:Y:S04]  /*4310*/  LDL.64 R8, [R32+0x8] ;  /* 0x0000080020087983 */ /* 0x000ee80000100a00 */
[----:B------:R-:W2:Y:S01]  /*4320*/  LDL.64 R6, [R32+0x10] ;  /* 0x0000100020067983 */ /* 0x000ea20000100a00 */
[-C--:B----45:R-:W-:Y:S02]  /*4330*/  IMAD R10, R29, R26.reuse, R11 ;  /* 0x0000001a1d0a7224 */ /* 0x0b0fe400078e020b */
[----:B---3--:R-:W-:-:S02]  /*4340*/  IMAD R12, R11, R26, R8 ;  /* 0x0000001a0b0c7224 */ /* 0x008fc400078e0208 */
[--C-:B------:R-:W-:Y:S02]  /*4350*/  IMAD R29, R10, 0x4, R27.reuse ;  /* 0x000000040a1d7824 */ /* 0x100fe400078e021b */
[----:B--2---:R-:W-:Y:S01]  /*4360*/  IMAD R14, R26, R9, R6 ;  /* 0x000000091a0e7224 */ /* 0x004fe200078e0206 */
[----:B------:R-:W2:Y:S01]  /*4370*/  LDL.64 R10, [R32+0x20] ;  /* 0x00002000200a7983 */ /* 0x000ea20000100a00 */
[----:B------:R-:W-:Y:S02]  /*4380*/  IMAD R36, R12, 0x4, R27 ;  /* 0x000000040c247824 */ /* 0x000fe400078e021b */
[----:B------:R-:W-:Y:S01]  /*4390*/  IMAD R8, R8, R26, R9 ;  /* 0x0000001a08087224 */ /* 0x000fe200078e0209 */
[----:B------:R-:W-:Y:S01]  /*43a0*/  LDS R29, [R29] ;  /* 0x000000001d1d7984 */ /* 0x000fe20000000800 */
[--C-:B------:R-:W-:Y:S02]  /*43b0*/  IMAD R14, R14, 0x4, R27.reuse ;  /* 0x000000040e0e7824 */ /* 0x100fe400078e021b */
[----:B------:R-:W-:Y:S01]  /*43c0*/  IMAD R37, R8, 0x4, R27 ;  /* 0x0000000408257824 */ /* 0x000fe200078e021b */
[----:B------:R-:W0:Y:S04]  /*43d0*/  LDS R36, [R36] ;  /* 0x0000000024247984 */ /* 0x000e280000000800 */
[----:B------:R-:W-:Y:S04]  /*43e0*/  LDS R12, [R37] ;  /* 0x00000000250c7984 */ /* 0x000fe80000000800 */
[----:B------:R-:W1:Y:S04]  /*43f0*/  LDS R14, [R14] ;  /* 0x000000000e0e7984 */ /* 0x000e680000000800 */
[----:B------:R-:W3:Y:S01]  /*4400*/  LDL.64 R8, [R32+0x18] ;  /* 0x0000180020087983 */ /* 0x000ee20000100a00 */
[----:B0-----:R-:W-:-:S03]  /*4410*/  IADD3 R35, PT, PT, R36, R29, R18 ;  /* 0x0000001d24237210 */ /* 0x001fc60007ffe012 */
[----:B------:R-:W4:Y:S04]  /*4420*/  LDL.64 R18, [R32+0x38] ;  /* 0x0000380020127983 */ /* 0x000f280000100a00 */
[----:B------:R-:W4:Y:S01]  /*4430*/  LDL R29, [R32+0x40] ;  /* 0x00004000201d7983 */ /* 0x000f220000100800 */
[----:B-1----:R-:W-:-:S03]  /*4440*/  IADD3 R35, PT, PT, R14, R12, R35 ;  /* 0x0000000c0e237210 */ /* 0x002fc60007ffe023 */
[----:B------:R-:W4:Y:S04]  /*4450*/  LDL.64 R12, [R32+0x28] ;  /* 0x00002800200c7983 */ /* 0x000f280000100a00 */
[----:B------:R-:W4:Y:S01]  /*4460*/  LDL.64 R14, [R32+0x30] ;  /* 0x00003000200e7983 */ /* 0x000f220000100a00 */
[----:B------:R-:W-:-:S04]  /*4470*/  IMAD R6, R6, R26, R7 ;  /* 0x0000001a06067224 */ /* 0x000fc800078e0207 */
[----:B------:R-:W-:-:S06]  /*4480*/  IMAD R6, R6, 0x4, R27 ;  /* 0x0000000406067824 */ /* 0x000fcc00078e021b */
[----:B------:R-:W-:Y:S01]  /*4490*/  LDS R6, [R6] ;  /* 0x0000000006067984 */ /* 0x000fe20000000800 */
[----:B------:R-:W-:-:S05]  /*44a0*/  VIADD R28, R28, 0x10 ;  /* 0x000000101c1c7836 */ /* 0x000fca0000000000 */
[----:B------:R-:W-:Y:S01]  /*44b0*/  ISETP.NE.AND P0, PT, R28, R33, PT ;  /* 0x000000211c00720c */ /* 0x000fe20003f05270 */
[----:B------:R-:W-:Y:S02]  /*44c0*/  VIADD R20, R20, 0x10 ;  /* 0x0000001014147836 */ /* 0x000fe40000000000 */
[----:B---3--:R-:W-:Y:S02]  /*44d0*/  IMAD R36, R26, R7, R8 ;  /* 0x000000071a247224 */ /* 0x008fe400078e0208 */
[-C--:B------:R-:W-:Y:S02]  /*44e0*/  IMAD R8, R8, R26.reuse, R9 ;  /* 0x0000001a08087224 */ /* 0x080fe400078e0209 */
[----:B--2---:R-:W-:Y:S02]  /*44f0*/  IMAD R9, R26, R9, R10 ;  /* 0x000000091a097224 */ /* 0x004fe400078e020a */
[----:B------:R-:W-:Y:S02]  /*4500*/  IMAD R36, R36, 0x4, R27 ;  /* 0x0000000424247824 */ /* 0x000fe400078e021b */
[----:B------:R-:W-:-:S02]  /*4510*/  IMAD R10, R10, R26, R11 ;  /* 0x0000001a0a0a7224 */ /* 0x000fc400078e020b */
[--C-:B------:R-:W-:Y:S02]  /*4520*/  IMAD R8, R8, 0x4, R27.reuse ;  /* 0x0000000408087824 */ /* 0x100fe400078e021b */
[--C-:B------:R-:W-:Y:S01]  /*4530*/  IMAD R9, R9, 0x4, R27.reuse ;  /* 0x0000000409097824 */ /* 0x100fe200078e021b */
[----:B------:R-:W0:Y:S01]  /*4540*/  LDS R36, [R36] ;  /* 0x0000000024247984 */ /* 0x000e220000000800 */
[----:B------:R-:W-:-:S03]  /*4550*/  IMAD R10, R10, 0x4, R27 ;  /* 0x000000040a0a7824 */ /* 0x000fc600078e021b */
[----:B------:R-:W-:Y:S04]  /*4560*/  LDS R8, [R8] ;  /* 0x0000000008087984 */ /* 0x000fe80000000800 */
[----:B------:R-:W1:Y:S04]  /*4570*/  LDS R9, [R9] ;  /* 0x0000000009097984 */ /* 0x000e680000000800 */
[----:B------:R-:W-:Y:S01]  /*4580*/  LDS R10, [R10] ;  /* 0x000000000a0a7984 */ /* 0x000fe20000000800 */
[----:B----4-:R-:W-:Y:S02]  /*4590*/  IMAD R11, R26, R11, R12 ;  /* 0x0000000b1a0b7224 */ /* 0x010fe400078e020c */
[----:B------:R-:W-:-:S02]  /*45a0*/  IMAD R12, R12, R26, R13 ;  /* 0x0000001a0c0c7224 */ /* 0x000fc400078e020d */
[----:B------:R-:W-:Y:S02]  /*45b0*/  IMAD R13, R26, R13, R14 ;  /* 0x0000000d1a0d7224 */ /* 0x000fe400078e020e */
[----:B------:R-:W-:Y:S02]  /*45c0*/  IMAD R11, R11, 0x4, R27 ;  /* 0x000000040b0b7824 */ /* 0x000fe400078e021b */
[----:B------:R-:W-:Y:S02]  /*45d0*/  IMAD R14, R14, R26, R15 ;  /* 0x0000001a0e0e7224 */ /* 0x000fe400078e020f */
[----:B------:R-:W-:Y:S02]  /*45e0*/  IMAD R15, R26, R15, R18 ;  /* 0x0000000f1a0f7224 */ /* 0x000fe400078e0212 */
[--C-:B------:R-:W-:Y:S01]  /*45f0*/  IMAD R12, R12, 0x4, R27.reuse ;  /* 0x000000040c0c7824 */ /* 0x100fe200078e021b */
[----:B------:R-:W2:Y:S01]  /*4600*/  LDS R11, [R11] ;  /* 0x000000000b0b7984 */ /* 0x000ea20000000800 */
[----:B------:R-:W-:-:S02]  /*4610*/  IMAD R13, R13, 0x4, R27 ;  /* 0x000000040d0d7824 */ /* 0x000fc400078e021b */
[----:B------:R-:W-:Y:S02]  /*4620*/  IMAD R7, R14, 0x4, R27 ;  /* 0x000000040e077824 */ /* 0x000fe400078e021b */
[----:B------:R-:W-:Y:S01]  /*4630*/  IMAD R18, R18, R26, R19 ;  /* 0x0000001a12127224 */ /* 0x000fe200078e0213 */
[----:B------:R-:W-:Y:S01]  /*4640*/  LDS R12, [R12] ;  /* 0x000000000c0c7984 */ /* 0x000fe20000000800 */
[----:B------:R-:W-:Y:S02]  /*4650*/  IMAD R14, R15, 0x4, R27 ;  /* 0x000000040f0e7824 */ /* 0x000fe400078e021b */
[----:B------:R-:W-:Y:S01]  /*4660*/  IMAD R32, R26, R19, R29 ;  /* 0x000000131a207224 */ /* 0x000fe200078e021d */
[----:B------:R-:W3:Y:S01]  /*4670*/  LDS R13, [R13] ;  /* 0x000000000d0d7984 */ /* 0x000ee20000000800 */
[--C-:B------:R-:W-:Y:S02]  /*4680*/  IMAD R15, R18, 0x4, R27.reuse ;  /* 0x00000004120f7824 */ /* 0x100fe400078e021b */
[----:B------:R-:W-:Y:S01]  /*4690*/  IMAD R32, R32, 0x4, R27 ;  /* 0x0000000420207824 */ /* 0x000fe200078e021b */
[----:B------:R-:W-:Y:S04]  /*46a0*/  LDS R7, [R7] ;  /* 0x0000000007077984 */ /* 0x000fe80000000800 */
[----:B------:R-:W4:Y:S04]  /*46b0*/  LDS R14, [R14] ;  /* 0x000000000e0e7984 */ /* 0x000f280000000800 */
[----:B------:R-:W-:Y:S04]  /*46c0*/  LDS R15, [R15] ;  /* 0x000000000f0f7984 */ /* 0x000fe80000000800 */
[----:B------:R-:W4:Y:S01]  /*46d0*/  LDS R18, [R32] ;  /* 0x0000000020127984 */ /* 0x000f220000000800 */
[----:B0-----:R-:W-:-:S04]  /*46e0*/  IADD3 R6, PT, PT, R36, R6, R35 ;  /* 0x0000000624067210 */ /* 0x001fc80007ffe023 */
[----:B-1----:R-:W-:-:S04]  /*46f0*/  IADD3 R6, PT, PT, R9, R8, R6 ;  /* 0x0000000809067210 */ /* 0x002fc80007ffe006 */
[----:B--2---:R-:W-:-:S04]  /*4700*/  IADD3 R6, PT, PT, R11, R10, R6 ;  /* 0x0000000a0b067210 */ /* 0x004fc80007ffe006 */
[----:B---3--:R-:W-:-:S04]  /*4710*/  IADD3 R6, PT, PT, R13, R12, R6 ;  /* 0x0000000c0d067210 */ /* 0x008fc80007ffe006 */
[----:B----4-:R-:W-:-:S04]  /*4720*/  IADD3 R6, PT, PT, R14, R7, R6 ;  /* 0x000000070e067210 */ /* 0x010fc80007ffe006 */
[----:B------:R-:W-:Y:S01]  /*4730*/  IADD3 R18, PT, PT, R18, R15, R6 ;  /* 0x0000000f12127210 */ /* 0x000fe20007ffe006 */
[----:B------:R-:W-:Y:S06]  /*4740*/  @P0 BRA `(.L_x_136) ;  /* 0xfffffff800e80947 */ /* 0x000fec000383ffff */
.L_x_135:
[----:B------:R-:W-:Y:S05]  /*4750*/  BSYNC.RECONVERGENT B2 ;  /* 0x0000000000027941 */ /* 0x000fea0003800200 */
.L_x_134:
[----:B------:R-:W-:Y:S05]  /*4760*/  @!P1 BRA `(.L_x_133) ;  /* 0x0000000400589947 */ /* 0x000fea0003800000 */
[----:B------:R-:W-:Y:S01]  /*4770*/  ISETP.GE.U32.AND P0, PT, R34, 0x8, PT ;  /* 0x000000082200780c */ /* 0x000fe20003f06070 */
[----:B------:R-:W-:Y:S01]  /*4780*/  BSSY.RECONVERGENT B2, `(.L_x_137) ;  /* 0x0000027000027945 */ /* 0x000fe20003800200 */
[----:B------:R-:W-:-:S04]  /*4790*/  LOP3.LUT R15, R21, 0x7, RZ, 0xc0, !PT ;  /* 0x00000007150f7812 */ /* 0x000fc800078ec0ff */
[----:B------:R-:W-:-:S07]  /*47a0*/  ISETP.NE.AND P1, PT, R15, RZ, PT ;  /* 0x000000ff0f00720c */ /* 0x000fce0003f25270 */
[----:B------:R-:W-:Y:S06]  /*47b0*/  @!P0 BRA `(.L_x_138) ;  /* 0x00000000008c8947 */ /* 0x000fec0003800000 */
        /* <DEDUP_REMOVED lines=10> */
[----:B--2---:R-:W-:Y:S02]  /*4860*/  IMAD R28, R26, R9, R10 ;  /* 0x000000091a1c7224 */ /* 0x004fe400078e020a */
[--C-:B------:R-:W-:Y:S02]  /*4870*/  IMAD R14, R14, 0x4, R27.reuse ;  /* 0x000000040e0e7824 */ /* 0x100fe400078e021b */
[----:B------:R-:W-:-:S02]  /*4880*/  IMAD R6, R6, 0x4, R27 ;  /* 0x0000000406067824 */ /* 0x000fc400078e021b */
[-C--:B------:R-:W-:Y:S02]  /*4890*/  IMAD R10, R10, R26.reuse, R11 ;  /* 0x0000001a0a0a7224 */ /* 0x080fe400078e020b */
[----:B---3--:R-:W-:Y:S01]  /*48a0*/  IMAD R32, R26, R11, R12 ;  /* 0x0000000b1a207224 */ /* 0x008fe200078e020c */
[----:B------:R-:W-:Y:S01]  /*48b0*/  LDS R7, [R6] ;  /* 0x0000000006077984 */ /* 0x000fe20000000800 */
[--C-:B------:R-:W-:Y:S02]  /*48c0*/  IMAD R8, R8, 0x4, R27.reuse ;  /* 0x0000000408087824 */ /* 0x100fe400078e021b */
[----:B------:R-:W-:Y:S01]  /*48d0*/  IMAD R28, R28, 0x4, R27 ;  /* 0x000000041c1c7824 */ /* 0x000fe200078e021b */
[----:B------:R-:W0:Y:S01]  /*48e0*/  LDS R14, [R14] ;  /* 0x000000000e0e7984 */ /* 0x000e220000000800 */
[----:B------:R-:W-:Y:S02]  /*48f0*/  IMAD R12, R12, R26, R13 ;  /* 0x0000001a0c0c7224 */ /* 0x000fe400078e020d */
[----:B------:R-:W-:Y:S01]  /*4900*/  IMAD R34, R26, R13, R19 ;  /* 0x0000000d1a227224 */ /* 0x000fe200078e0213 */
[----:B------:R-:W-:Y:S01]  /*4910*/  LDS R8, [R8] ;  /* 0x0000000008087984 */ /* 0x000fe20000000800 */
[----:B------:R-:W-:-:S02]  /*4920*/  IMAD R10, R10, 0x4, R27 ;  /* 0x000000040a0a7824 */ /* 0x000fc400078e021b */
[--C-:B------:R-:W-:Y:S01]  /*4930*/  IMAD R32, R32, 0x4, R27.reuse ;  /* 0x0000000420207824 */ /* 0x100fe200078e021b */
        /* <DEDUP_REMOVED lines=11> */
.L_x_138:
[----:B------:R-:W-:Y:S05]  /*49f0*/  BSYNC.RECONVERGENT B2 ;  /* 0x0000000000027941 */ /* 0x000fea0003800200 */
.L_x_137:
        /* <DEDUP_REMOVED lines=8> */
[----:B------:R-:W3:Y:S04]  /*4a80*/  LDL.64 R8, [R10+0x8] ;  /* 0x000008000a087983 */ /* 0x000ee80000100a00 */
[----:B------:R-:W5:Y:S01]  /*4a90*/  LDL R11, [R10+0x10] ;  /* 0x000010000a0b7983 */ /* 0x000f620000100800 */
[----:B------:R-:W-:Y:S02]  /*4aa0*/  VIADD R20, R20, 0x4 ;  /* 0x0000000414147836 */ /* 0x000fe40000000000 */
[----:B----4-:R-:W-:-:S02]  /*4ab0*/  IMAD R6, R6, R26, R7 ;  /* 0x0000001a06067224 */ /* 0x010fc400078e0207 */
[----:B---3--:R-:W-:Y:S02]  /*4ac0*/  IMAD R12, R26, R7, R8 ;  /* 0x000000071a0c7224 */ /* 0x008fe400078e0208 */
[----:B------:R-:W-:Y:S02]  /*4ad0*/  IMAD R8, R8, R26, R9 ;  /* 0x0000001a08087224 */ /* 0x000fe400078e0209 */
[----:B-----5:R-:W-:Y:S02]  /*4ae0*/  IMAD R14, R26, R9, R11 ;  /* 0x000000091a0e7224 */ /* 0x020fe400078e020b */
[--C-:B------:R-:W-:Y:S02]  /*4af0*/  IMAD R12, R12, 0x4, R27.reuse ;  /* 0x000000040c0c7824 */ /* 0x100fe400078e021b */
[--C-:B------:R-:W-:Y:S02]  /*4b00*/  IMAD R6, R6, 0x4, R27.reuse ;  /* 0x0000000406067824 */ /* 0x100fe400078e021b */
[----:B------:R-:W-:-:S02]  /*4b10*/  IMAD R8, R8, 0x4, R27 ;  /* 0x0000000408087824 */ /* 0x000fc400078e021b */
[----:B------:R-:W-:Y:S01]  /*4b20*/  IMAD R14, R14, 0x4, R27 ;  /* 0x000000040e0e7824 */ /* 0x000fe200078e021b */
[----:B------:R-:W-:Y:S04]  /*4b30*/  LDS R7, [R6] ;  /* 0x0000000006077984 */ /* 0x000fe80000000800 */
[----:B------:R-:W0:Y:S04]  /*4b40*/  LDS R12, [R12] ;  /* 0x000000000c0c7984 */ /* 0x000e280000000800 */
[----:B------:R-:W-:Y:S04]  /*4b50*/  LDS R8, [R8] ;  /* 0x0000000008087984 */ /* 0x000fe80000000800 */
[----:B------:R-:W1:Y:S01]  /*4b60*/  LDS R14, [R14] ;  /* 0x000000000e0e7984 */ /* 0x000e620000000800 */
[----:B0-----:R-:W-:-:S04]  /*4b70*/  IADD3 R7, PT, PT, R12, R7, R18 ;  /* 0x000000070c077210 */ /* 0x001fc80007ffe012 */
[----:B-1----:R-:W-:-:S07]  /*4b80*/  IADD3 R18, PT, PT, R14, R8, R7 ;  /* 0x000000080e127210 */ /* 0x002fce0007ffe007 */
.L_x_140:
[----:B------:R-:W-:Y:S05]  /*4b90*/  BSYNC.RECONVERGENT B2 ;  /* 0x0000000000027941 */ /* 0x000fea0003800200 */
.L_x_139:
[----:B------:R-:W-:Y:S05]  /*4ba0*/  @!P1 BRA `(.L_x_133) ;  /* 0x0000000000489947 */ /* 0x000fea0003800000 */
[----:B------:R-:W-:-:S05]  /*4bb0*/  IMAD R8, R20, 0x4, R30 ;  /* 0x0000000414087824 */ /* 0x000fca00078e021e */
[----:B------:R-:W4:Y:S01]  /*4bc0*/  LDL.64 R6, [R8] ;  /* 0x0000000008067983 */ /* 0x000f220000100a00 */
[----:B------:R-:W-:Y:S01]  /*4bd0*/  ISETP.NE.AND P0, PT, R21, 0x1, PT ;  /* 0x000000011500780c */ /* 0x000fe20003f05270 */
[----:B----4-:R-:W-:-:S04]  /*4be0*/  IMAD R6, R6, R26, R7 ;  /* 0x0000001a06067224 */ /* 0x010fc800078e0207 */
[----:B------:R-:W-:-:S05]  /*4bf0*/  IMAD R6, R6, 0x4, R27 ;  /* 0x0000000406067824 */ /* 0x000fca00078e021b */
[----:B------:R-:W0:Y:S02]  /*4c00*/  LDS R9, [R6] ;  /* 0x0000000006097984 */ /* 0x000e240000000800 */
[----:B0-----:R-:W-:Y:S01]  /*4c10*/  IMAD.IADD R18, R18, 0x1, R9 ;  /* 0x0000000112127824 */ /* 0x001fe200078e0209 */
[----:B------:R-:W-:Y:S06]  /*4c20*/  @!P0 BRA `(.L_x_133) ;  /* 0x0000000000288947 */ /* 0x000fec0003800000 */
[----:B------:R-:W4:Y:S01]  /*4c30*/  LDL.64 R8, [R8+0x8] ;  /* 0x0000080008087983 */ /* 0x000f220000100a00 */
[----:B------:R-:W-:Y:S01]  /*4c40*/  ISETP.NE.AND P0, PT, R21, 0x2, PT ;  /* 0x000000021500780c */ /* 0x000fe20003f05270 */
[----:B----4-:R-:W-:-:S12]  /*4c50*/  IMAD R6, R7, R26, R8 ;  /* 0x0000001a07067224 */ /* 0x010fd800078e0208 */
[----:B------:R-:W-:Y:S02]  /*4c60*/  @P0 IMAD R10, R8, R26, R9 ;  /* 0x0000001a080a0224 */ /* 0x000fe400078e0209 */
[--C-:B------:R-:W-:Y:S02]  /*4c70*/  IMAD R6, R6, 0x4, R27.reuse ;  /* 0x0000000406067824 */ /* 0x100fe400078e021b */
[----:B------:R-:W-:-:S03]  /*4c80*/  @P0 IMAD R10, R10, 0x4, R27 ;  /* 0x000000040a0a0824 */ /* 0x000fc600078e021b */
[----:B------:R-:W0:Y:S04]  /*4c90*/  LDS R7, [R6] ;  /* 0x0000000006077984 */ /* 0x000e280000000800 */
[----:B------:R-:W1:Y:S01]  /*4ca0*/  @P0 LDS R9, [R10] ;  /* 0x000000000a090984 */ /* 0x000e620000000800 */
[----:B0-----:R-:W-:-:S04]  /*4cb0*/  IMAD.IADD R18, R18, 0x1, R7 ;  /* 0x0000000112127824 */ /* 0x001fc800078e0207 */
[----:B-1----:R-:W-:-:S07]  /*4cc0*/  @P0 IMAD.IADD R18, R18, 0x1, R9 ;  /* 0x0000000112120824 */ /* 0x002fce00078e0209 */
.L_x_133:
[----:B------:R-:W-:Y:S05]  /*4cd0*/  BSYNC.RECONVERGENT B1 ;  /* 0x0000000000017941 */ /* 0x000fea0003800200 */
.L_x_132:
[--C-:B------:R-:W-:Y:S02]  /*4ce0*/  IMAD.MOV.U32 R7, RZ, RZ, R30.reuse ;  /* 0x000000ffff077224 */ /* 0x100fe400078e001e */
[----:B------:R-:W-:-:S04]  /*4cf0*/  IMAD R6, R22, 0x4, R30 ;  /* 0x0000000416067824 */ /* 0x000fc800078e021e */
[----:B------:R-:W4:Y:S04]  /*4d00*/  LDL R7, [R7] ;  /* 0x0000000007077983 */ /* 0x000f280000100800 */
[----:B------:R-:W4:Y:S01]  /*4d10*/  LDL R6, [R6] ;  /* 0x0000000006067983 */ /* 0x000f220000100800 */
[----:B------:R-:W-:Y:S01]  /*4d20*/  ISETP.GE.AND P0, PT, R26, 0x2, PT ;  /* 0x000000021a00780c */ /* 0x000fe20003f06270 */
[----:B------:R-:W-:Y:S01]  /*4d30*/  BSSY.RELIABLE B1, `(.L_x_141) ;  /* 0x0000217000017945 */ /* 0x000fe20003800100 */
[----:B----4-:R-:W-:-:S04]  /*4d40*/  IMAD R8, R7, R26, R6 ;  /* 0x0000001a07087224 */ /* 0x010fc800078e0206 */
[----:B------:R-:W-:-:S05]  /*4d50*/  IMAD R8, R8, 0x4, R27 ;  /* 0x0000000408087824 */ /* 0x000fca00078e021b */
[----:B------:R0:W1:Y:S02]  /*4d60*/  LDS R9, [R8] ;  /* 0x0000000008097984 */ /* 0x0000640000000800 */
[----:B------:R-:W-:Y:S05]  /*4d70*/  @!P0 BRA `(.L_x_142) ;  /* 0x0000000000b08947 */ /* 0x000fea0003800000 */
[----:B01----:R-:W-:Y:S01]  /*4d80*/  I2FP.F32.S32 R8, R9 ;  /* 0x0000000900087245 */ /* 0x003fe20000201400 */
[----:B------:R-:W-:Y:S02]  /*4d90*/  IMAD.MOV.U32 R10, RZ, RZ, RZ ;  /* 0x000000ffff0a7224 */ /* 0x000fe400078e00ff */
[----:B---3--:R-:W-:Y:S02]  /*4da0*/  IMAD.MOV.U32 R12, RZ, RZ, 0x1 ;  /* 0x00000001ff0c7424 */ /* 0x008fe400078e00ff */
[----:B------:R-:W-:-:S07]  /*4db0*/  IMAD.MOV.U32 R13, RZ, RZ, 0x2 ;  /* 0x00000002ff0d7424 */ /* 0x000fce00078e00ff */
.L_x_145:
[----:B------:R-:W-:Y:S01]  /*4dc0*/  ISETP.GE.AND P0, PT, R12, R23, PT ;  /* 0x000000170c00720c */ /* 0x000fe20003f06270 */
[----:B------:R-:W-:-:S12]  /*4dd0*/  IMAD.MOV.U32 R11, RZ, RZ, R12 ;  /* 0x000000ffff0b7224 */ /* 0x000fd800078e000c */
[----:B------:R-:W-:Y:S05]  /*4de0*/  @P0 BRA `(.L_x_143) ;  /* 0x0000000000780947 */ /* 0x000fea0003800000 */
[----:B------:R-:W-:Y:S01]  /*4df0*/  VIADD R10, R10, 0x2 ;  /* 0x000000020a0a7836 */ /* 0x000fe20000000000 */
[C---:B------:R-:W-:Y:S01]  /*4e00*/  ISETP.NE.AND P0, PT, R11.reuse, R22, PT ;  /* 0x000000160b00720c */ /* 0x040fe20003f05270 */
[----:B------:R-:W-:Y:S01]  /*4e10*/  IMAD R12, R11, 0x4, R30 ;  /* 0x000000040b0c7824 */ /* 0x000fe200078e021e */
[----:B------:R-:W0:Y:S02]  /*4e20*/  LDCU UR4, c[0x0][0x384] ;  /* 0x00007080ff0477ac */ /* 0x000e240008000800 */
[----:B------:R-:W-:-:S05]  /*4e30*/  SEL R15, R10, RZ, P0 ;  /* 0x000000ff0a0f7207 */ /* 0x000fca0000000000 */
[----:B------:R-:W-:Y:S02]  /*4e40*/  IMAD R14, R15, 0x4, R30 ;  /* 0x000000040f0e7824 */ /* 0x000fe400078e021e */
[----:B------:R-:W3:Y:S04]  /*4e50*/  LDL R15, [R12] ;  /* 0x000000000c0f7983 */ /* 0x000ee80000100800 */
[----:B------:R-:W4:Y:S01]  /*4e60*/  LDL R14, [R14] ;  /* 0x000000000e0e7983 */ /* 0x000f220000100800 */
[----:B------:R-:W-:-:S05]  /*4e70*/  VIADD R10, R11, 0x1 ;  /* 0x000000010b0a7836 */ /* 0x000fca0000000000 */
[----:B------:R-:W-:-:S05]  /*4e80*/  SEL R19, R10, RZ, P0 ;  /* 0x000000ff0a137207 */ /* 0x000fca0000000000 */
[----:B------:R-:W-:-:S06]  /*4e90*/  IMAD R19, R19, 0x4, R30 ;  /* 0x0000000413137824 */ /* 0x000fcc00078e021e */
[----:B------:R-:W5:Y:S01]  /*4ea0*/  LDL R19, [R19] ;  /* 0x0000000013137983 */ /* 0x000f620000100800 */
[----:B0-----:R-:W-:Y:S01]  /*4eb0*/  IMAD.U32 R10, RZ, RZ, UR4 ;  /* 0x00000004ff0a7e24 */ /* 0x001fe2000f8e00ff */
[----:B------:R-:W-:-:S03]  /*4ec0*/  PLOP3.LUT P0, PT, PT, PT, PT, 0x80, 0x8 ;  /* 0x000000000008781c */ /* 0x000fc60003f0f070 */
[-C--:B---3--:R-:W-:Y:S02]  /*4ed0*/  IMAD R12, R6, R10.reuse, R15 ;  /* 0x0000000a060c7224 */ /* 0x088fe400078e020f */
[----:B----4-:R-:W-:Y:S02]  /*4ee0*/  IMAD R20, R15, R10, R14 ;  /* 0x0000000a0f147224 */ /* 0x010fe400078e020e */
[--C-:B------:R-:W-:Y:S02]  /*4ef0*/  IMAD R14, R12, 0x4, R27.reuse ;  /* 0x000000040c0e7824 */ /* 0x100fe400078e021b */
[----:B------:R-:W-:-:S04]  /*4f00*/  IMAD R20, R20, 0x4, R27 ;  /* 0x0000000414147824 */ /* 0x000fc800078e021b */
[----:B------:R-:W-:Y:S04]  /*4f10*/  LDS R14, [R14] ;  /* 0x000000000e0e7984 */ /* 0x000fe80000000800 */
[----:B------:R-:W0:Y:S01]  /*4f20*/  LDS R20, [R20] ;  /* 0x0000000014147984 */ /* 0x000e220000000800 */
[----:B-----5:R-:W-:-:S04]  /*4f30*/  IMAD R26, R19, R10, R7 ;  /* 0x0000000a131a7224 */ /* 0x020fc800078e0207 */
[----:B------:R-:W-:-:S05]  /*4f40*/  IMAD R26, R26, 0x4, R27 ;  /* 0x000000041a1a7824 */ /* 0x000fca00078e021b */
[----:B------:R-:W1:Y:S01]  /*4f50*/  LDS R19, [R26] ;  /* 0x000000001a137984 */ /* 0x000e620000000800 */
[----:B0-----:R-:W-:-:S05]  /*4f60*/  I2FP.F32.S32 R15, R20 ;  /* 0x00000014000f7245 */ /* 0x001fca0000201400 */
[----:B------:R-:W-:-:S06]  /*4f70*/  FADD R15, R8, R15 ;  /* 0x0000000f080f7221 */ /* 0x000fcc0000000000 */
[----:B------:R-:W0:Y:S01]  /*4f80*/  F2I.TRUNC.NTZ R15, R15 ;  /* 0x0000000f000f7305 */ /* 0x000e22000020f100 */
[----:B-1----:R-:W-:-:S05]  /*4f90*/  IMAD.IADD R12, R14, 0x1, R19 ;  /* 0x000000010e0c7824 */ /* 0x002fca00078e0213 */
[----:B0-----:R-:W-:Y:S01]  /*4fa0*/  ISETP.GE.AND P1, PT, R12, R15, PT ;  /* 0x0000000f0c00720c */ /* 0x001fe20003f26270 */
[----:B------:R-:W-:-:S12]  /*4fb0*/  IMAD.MOV.U32 R12, RZ, RZ, RZ ;  /* 0x000000ffff0c7224 */ /* 0x000fd800078e00ff */
[----:B------:R-:W-:Y:S05]  /*4fc0*/  @!P1 BRA `(.L_x_144) ;  /* 0x0000000000e89947 */ /* 0x000fea0003800000 */
.L_x_143:
[----:B------:R-:W0:Y:S01]  /*4fd0*/  LDCU UR4, c[0x0][0x384] ;  /* 0x00007080ff0477ac */ /* 0x000e220008000800 */
[C---:B------:R-:W-:Y:S02]  /*4fe0*/  VIADD R12, R11.reuse, 0x1 ;  /* 0x000000010b0c7836 */ /* 0x040fe40000000000 */
[----:B------:R-:W-:Y:S02]  /*4ff0*/  VIADD R13, R11, 0x2 ;  /* 0x000000020b0d7836 */ /* 0x000fe40000000000 */
[----:B------:R-:W-:Y:S02]  /*5000*/  IMAD.MOV.U32 R10, RZ, RZ, R11 ;  /* 0x000000ffff0a7224 */ /* 0x000fe400078e000b */
[----:B0-----:R-:W-:-:S05]  /*5010*/  IMAD.U32 R26, RZ, RZ, UR4 ;  /* 0x00000004ff1a7e24 */ /* 0x001fca000f8e00ff */
[----:B------:R-:W-:-:S13]  /*5020*/  ISETP.NE.AND P0, PT, R12, R26, PT ;  /* 0x0000001a0c00720c */ /* 0x000fda0003f05270 */
[----:B------:R-:W-:Y:S05]  /*5030*/  @P0 BRA `(.L_x_145) ;  /* 0xfffffffc00600947 */ /* 0x000fea000383ffff */
.L_x_142:
[----:B------:R-:W-:-:S13]  /*5040*/  ISETP.GE.AND P0, PT, R26, 0x3, PT ;  /* 0x000000031a00780c */ /* 0x000fda0003f06270 */
[----:B------:R-:W-:Y:S05]  /*5050*/  @!P0 BRA `(.L_x_146) ;  /* 0x0000000800448947 */ /* 0x000fea0003800000 */
[----:B------:R-:W-:-:S05]  /*5060*/  IMAD.MOV.U32 R11, RZ, RZ, R30 ;  /* 0x000000ffff0b7224 */ /* 0x000fca00078e001e */
[----:B------:R-:W4:Y:S01]  /*5070*/  LDL R15, [R11+0x4] ;  /* 0x000004000b0f7983 */ /* 0x000f220000100800 */
[----:B0-----:R-:W-:Y:S02]  /*5080*/  IMAD.MOV.U32 R8, RZ, RZ, 0x1 ;  /* 0x00000001ff087424 */ /* 0x001fe400078e00ff */
[----:B------:R-:W-:Y:S02]  /*5090*/  IMAD.MOV.U32 R10, RZ, RZ, 0x2 ;  /* 0x00000002ff0a7424 */ /* 0x000fe400078e00ff */
[----:B----4-:R-:W-:-:S04]  /*50a0*/  IMAD R26, R15, R26, R7 ;  /* 0x0000001a0f1a7224 */ /* 0x010fc800078e0207 */
[----:B------:R-:W-:-:S05]  /*50b0*/  IMAD R26, R26, 0x4, R27 ;  /* 0x000000041a1a7824 */ /* 0x000fca00078e021b */
[----:B------:R-:W0:Y:S02]  /*50c0*/  LDS R6, [R26] ;  /* 0x000000001a067984 */ /* 0x000e240000000800 */
[----:B0-----:R-:W-:-:S07]  /*50d0*/  I2FP.F32.S32 R6, R6 ;  /* 0x0000000600067245 */ /* 0x001fce0000201400 */
.L_x_148:
[----:B------:R-:W-:Y:S01]  /*50e0*/  ISETP.GT.AND P0, PT, R10, R23, PT ;  /* 0x000000170a00720c */ /* 0x000fe20003f04270 */
[----:B------:R-:W-:-:S12]  /*50f0*/  IMAD.MOV.U32 R13, RZ, RZ, R10 ;  /* 0x000000ffff0d7224 */ /* 0x000fd800078e000a */
[----:B------:R-:W-:Y:S05]  /*5100*/  @P0 BRA `(.L_x_147) ;  /* 0x00000000007c0947 */ /* 0x000fea0003800000 */
[----:B------:R-:W-:Y:S01]  /*5110*/  VIADD R8, R8, 0x2 ;  /* 0x0000000208087836 */ /* 0x000fe20000000000 */
[C---:B------:R-:W-:Y:S01]  /*5120*/  ISETP.NE.AND P0, PT, R13.reuse, R22, PT ;  /* 0x000000160d00720c */ /* 0x040fe20003f05270 */
[C---:B------:R-:W-:Y:S01]  /*5130*/  VIADD R10, R13.reuse, 0x1 ;  /* 0x000000010d0a7836 */ /* 0x040fe20000000000 */
[----:B------:R-:W0:Y:S02]  /*5140*/  LDCU UR4, c[0x0][0x384] ;  /* 0x00007080ff0477ac */ /* 0x000e240008000800 */
[----:B------:R-:W-:Y:S01]  /*5150*/  SEL R11, R8, RZ, P0 ;  /* 0x000000ff080b7207 */ /* 0x000fe20000000000 */
[----:B------:R-:W-:-:S04]  /*5160*/  IMAD R8, R13, 0x4, R30 ;  /* 0x000000040d087824 */ /* 0x000fc800078e021e */
[----:B---3--:R-:W-:Y:S02]  /*5170*/  IMAD R12, R11, 0x4, R30 ;  /* 0x000000040b0c7824 */ /* 0x008fe400078e021e */
[----:B------:R-:W3:Y:S04]  /*5180*/  LDL R11, [R8] ;  /* 0x00000000080b7983 */ /* 0x000ee80000100800 */
[----:B------:R-:W4:Y:S01]  /*5190*/  LDL R12, [R12] ;  /* 0x000000000c0c7983 */ /* 0x000f220000100800 */
        /* <DEDUP_REMOVED lines=13> */
[----:B------:R-:W3:Y:S01]  /*5270*/  LDS R12, [R21] ;  /* 0x00000000150c7984 */ /* 0x000ee20000000800 */
[----:B0-----:R-:W-:-:S05]  /*5280*/  I2FP.F32.S32 R11, R14 ;  /* 0x0000000e000b7245 */ /* 0x001fca0000201400 */
[----:B------:R-:W-:Y:S01]  /*5290*/  FADD R8, R6, R11 ;  /* 0x0000000b06087221 */ /* 0x000fe20000000000 */
[----:B---3--:R-:W-:-:S05]  /*52a0*/  IMAD.IADD R11, R19, 0x1, R12 ;  /* 0x00000001130b7824 */ /* 0x008fca00078e020c */
[----:B------:R-:W0:Y:S01]  /*52b0*/  F2I.TRUNC.NTZ R8, R8 ;  /* 0x0000000800087305 */ /* 0x000e22000020f100 */
[----:B------:R-:W-:Y:S01]  /*52c0*/  IMAD.MOV.U32 R12, RZ, RZ, 0x1 ;  /* 0x00000001ff0c7424 */ /* 0x000fe200078e00ff */
[----:B0-----:R-:W-:Y:S01]  /*52d0*/  ISETP.GE.AND P1, PT, R11, R8, PT ;  /* 0x000000080b00720c */ /* 0x001fe20003f26270 */
[----:B------:R-:W-:-:S12]  /*52e0*/  IMAD.MOV.U32 R11, RZ, RZ, R13 ;  /* 0x000000ffff0b7224 */ /* 0x000fd800078e000d */
[----:B------:R-:W-:Y:S05]  /*52f0*/  @!P1 BRA `(.L_x_144) ;  /* 0x00000000001c9947 */ /* 0x000fea0003800000 */
.L_x_147:
[----:B------:R-:W0:Y:S01]  /*5300*/  LDCU UR4, c[0x0][0x384] ;  /* 0x00007080ff0477ac */ /* 0x000e220008000800 */
[----:B------:R-:W-:Y:S02]  /*5310*/  VIADD R10, R13, 0x1 ;  /* 0x000000010d0a7836 */ /* 0x000fe40000000000 */
[----:B------:R-:W-:Y:S02]  /*5320*/  IMAD.MOV.U32 R8, RZ, RZ, R13 ;  /* 0x000000ffff087224 */ /* 0x000fe400078e000d */
[----:B0-----:R-:W-:-:S05]  /*5330*/  IMAD.U32 R26, RZ, RZ, UR4 ;  /* 0x00000004ff1a7e24 */ /* 0x001fca000f8e00ff */
[----:B------:R-:W-:-:S13]  /*5340*/  ISETP.NE.AND P0, PT, R10, R26, PT ;  /* 0x0000001a0a00720c */ /* 0x000fda0003f05270 */
[----:B------:R-:W-:Y:S05]  /*5350*/  @P0 BRA `(.L_x_148) ;  /* 0xfffffffc00600947 */ /* 0x000fea000383ffff */
[----:B------:R-:W-:Y:S05]  /*5360*/  BRA `(.L_x_146) ;  /* 0x0000000400807947 */ /* 0x000fea0003800000 */
.L_x_144:
[----:B------:R-:W-:Y:S01]  /*5370*/  @!P0 IMAD.MOV.U32 R6, RZ, RZ, R4 ;  /* 0x000000ffff068224 */ /* 0x000fe200078e0004 */
[----:B------:R-:W-:Y:S01]  /*5380*/  BSSY.RECONVERGENT B2, `(.L_x_149) ;  /* 0x000002a000027945 */ /* 0x000fe20003800200 */
[----:B-1----:R-:W-:-:S03]  /*5390*/  VIADD R9, R11, 0x1 ;  /* 0x000000010b097836 */ /* 0x002fc60000000000 */
        /* <DEDUP_REMOVED lines=10> */
[C---:B------:R-:W-:Y:S01]  /*5440*/  IMAD R8, R11.reuse, 0x4, R4 ;  /* 0x000000040b087824 */ /* 0x040fe200078e0204 */
        /* <DEDUP_REMOVED lines=9> */
[----:B-1----:R-:W3:Y:S01]  /*54e0*/  LDL R7, [R6+0xc] ;  /* 0x00000c0006077983 */ /* 0x002ee20000100800 */
[----:B------:R-:W-:-:S03]  /*54f0*/  VIADD R9, R11, 0x4 ;  /* 0x000000040b097836 */ /* 0x000fc60000000000 */
[----:B---3--:R3:W-:Y:S04]  /*5500*/  STL [R8+0xc], R7 ;  /* 0x00000c0708007387 */ /* 0x0087e80000100800 */
.L_x_152:
[----:B------:R-:W-:Y:S05]  /*5510*/  BSYNC.RECONVERGENT B3 ;  /* 0x0000000000037941 */ /* 0x000fea0003800200 */
.L_x_151:
[----:B------:R-:W-:-:S05]  /*5520*/  IMAD.IADD R6, R23, 0x1, -R11 ;  /* 0x0000000117067824 */ /* 0x000fca00078e0a0b */
[----:B------:R-:W-:-:S13]  /*5530*/  ISETP.GE.U32.AND P0, PT, R6, 0x3, PT ;  /* 0x000000030600780c */ /* 0x000fda0003f06070 */
[----:B------:R-:W-:Y:S05]  /*5540*/  @!P0 BRA `(.L_x_150) ;  /* 0x0000000000348947 */ /* 0x000fea0003800000 */
.L_x_153:
[----:B------:R-:W-:-:S05]  /*5550*/  IMAD R6, R9, 0x4, R30 ;  /* 0x0000000409067824 */ /* 0x000fca00078e021e */
[----:B01-34-:R-:W3:Y:S01]  /*5560*/  LDL R7, [R6] ;  /* 0x0000000006077983 */ /* 0x01bee20000100800 */
[----:B------:R-:W-:-:S05]  /*5570*/  IMAD R8, R9, 0x4, R4 ;  /* 0x0000000409087824 */ /* 0x000fca00078e0204 */
[----:B---3--:R4:W-:Y:S04]  /*5580*/  STL [R8], R7 ;  /* 0x0000000708007387 */ /* 0x0089e80000100800 */
[----:B------:R-:W3:Y:S04]  /*5590*/  LDL R15, [R6+0x4] ;  /* 0x00000400060f7983 */ /* 0x000ee80000100800 */
[----:B---3--:R4:W-:Y:S04]  /*55a0*/  STL [R8+0x4], R15 ;  /* 0x0000040f08007387 */ /* 0x0089e80000100800 */
[----:B------:R-:W3:Y:S04]  /*55b0*/  LDL R17, [R6+0x8] ;  /* 0x0000080006117983 */ /* 0x000ee80000100800 */
[----:B---3--:R4:W-:Y:S04]  /*55c0*/  STL [R8+0x8], R17 ;  /* 0x0000081108007387 */ /* 0x0089e80000100800 */
[----:B------:R-:W3:Y:S01]  /*55d0*/  LDL R19, [R6+0xc] ;  /* 0x00000c0006137983 */ /* 0x000ee20000100800 */
[----:B------:R-:W-:-:S05]  /*55e0*/  VIADD R9, R9, 0x4 ;  /* 0x0000000409097836 */ /* 0x000fca0000000000 */
[----:B------:R-:W-:Y:S01]  /*55f0*/  ISETP.GE.AND P0, PT, R9, R10, PT ;  /* 0x0000000a0900720c */ /* 0x000fe20003f06270 */
[----:B---3--:R4:W-:-:S12]  /*5600*/  STL [R8+0xc], R19 ;  /* 0x00000c1308007387 */ /* 0x0089d80000100800 */
[----:B------:R-:W-:Y:S05]  /*5610*/  @!P0 BRA `(.L_x_153) ;  /* 0xfffffffc00cc8947 */ /* 0x000fea000383ffff */
.L_x_150:
[----:B------:R-:W-:Y:S05]  /*5620*/  BSYNC.RECONVERGENT B2 ;  /* 0x0000000000027941 */ /* 0x000fea0003800200 */
.L_x_149:
[C---:B------:R-:W-:Y:S01]  /*5630*/  ISETP.GE.U32.AND P0, PT, R13.reuse, 0x4, PT ;  /* 0x000000040d00780c */ /* 0x040fe20003f06070 */
[----:B------:R-:W-:Y:S01]  /*5640*/  BSSY.RECONVERGENT B2, `(.L_x_154) ;  /* 0x0000015000027945 */ /* 0x000fe20003800200 */
[----:B----4-:R-:W-:Y:S01]  /*5650*/  LOP3.LUT R15, R13, 0x3, RZ, 0xc0, !PT ;  /* 0x000000030d0f7812 */ /* 0x010fe200078ec0ff */
[----:B------:R-:W-:-:S10]  /*5660*/  IMAD.MOV.U32 R9, RZ, RZ, RZ ;  /* 0x000000ffff097224 */ /* 0x000fd400078e00ff */
[----:B------:R-:W-:Y:S05]  /*5670*/  @!P0 BRA `(.L_x_155) ;  /* 0x0000000000448947 */ /* 0x000fea0003800000 */
[----:B------:R-:W-:Y:S01]  /*5680*/  LOP3.LUT R9, R13, 0xfffffffc, RZ, 0xc0, !PT ;  /* 0xfffffffc0d097812 */ /* 0x000fe200078ec0ff */
[----:B------:R-:W-:-:S07]  /*5690*/  IMAD.MOV.U32 R6, RZ, RZ, RZ ;  /* 0x000000ffff067224 */ /* 0x000fce00078e00ff */
.L_x_156:
[----:B01-3--:R-:W-:-:S04]  /*56a0*/  IMAD.IADD R7, R11, 0x1, -R6 ;  /* 0x000000010b077824 */ /* 0x00bfc800078e0a06 */
[----:B------:R-:W-:-:S05]  /*56b0*/  IMAD R7, R7, 0x4, R30 ;  /* 0x0000000407077824 */ /* 0x000fca00078e021e */
[----:B----4-:R-:W3:Y:S01]  /*56c0*/  LDL R8, [R7] ;  /* 0x0000000007087983 */ /* 0x010ee20000100800 */
        /* <DEDUP_REMOVED lines=12> */
.L_x_155:
[----:B------:R-:W-:Y:S05]  /*5790*/  BSYNC.RECONVERGENT B2 ;  /* 0x0000000000027941 */ /* 0x000fea0003800200 */
.L_x_154:
[----:B------:R-:W-:Y:S01]  /*57a0*/  ISETP.NE.AND P0, PT, R15, RZ, PT ;  /* 0x000000ff0f00720c */ /* 0x000fe20003f05270 */
[----:B------:R-:W-:Y:S01]  /*57b0*/  BSSY.RECONVERGENT B2, `(.L_x_157) ;  /* 0x000001a000027945 */ /* 0x000fe20003800200 */
[----:B------:R-:W-:Y:S02]  /*57c0*/  IMAD.MOV.U32 R6, RZ, RZ, R4 ;  /* 0x000000ffff067224 */ /* 0x000fe400078e0004 */
[----:B01-3--:R-:W-:-:S09]  /*57d0*/  IMAD.MOV.U32 R7, RZ, RZ, R5 ;  /* 0x000000ffff077224 */ /* 0x00bfd200078e0005 */
[----:B------:R-:W-:Y:S05]  /*57e0*/  @!P0 BRA `(.L_x_158) ;  /* 0x0000000000588947 */ /* 0x000fea0003800000 */
[----:B------:R-:W-:-:S04]  /*57f0*/  IMAD.IADD R11, R11, 0x1, -R9 ;  /* 0x000000010b0b7824 */ /* 0x000fc800078e0a09 */
[----:B------:R-:W-:-:S05]  /*5800*/  IMAD R11, R11, 0x4, R30 ;  /* 0x000000040b0b7824 */ /* 0x000fca00078e021e */
[----:B----4-:R-:W3:Y:S01]  /*5810*/  LDL R8, [R11] ;  /* 0x000000000b087983 */ /* 0x010ee20000100800 */
[----:B------:R-:W-:Y:S01]  /*5820*/  IMAD.IADD R7, R9, 0x1, R12 ;  /* 0x0000000109077824 */ /* 0x000fe200078e020c */
[----:B------:R-:W-:Y:S01]  /*5830*/  ISETP.NE.AND P0, PT, R15, 0x1, PT ;  /* 0x000000010f00780c */ /* 0x000fe20003f05270 */
[--C-:B------:R-:W-:Y:S02]  /*5840*/  IMAD.MOV.U32 R6, RZ, RZ, R4.reuse ;  /* 0x000000ffff067224 */ /* 0x100fe400078e0004 */
[----:B------:R-:W-:Y:S02]  /*5850*/  IMAD R13, R7, 0x4, R4 ;  /* 0x00000004070d7824 */ /* 0x000fe400078e0204 */
[----:B------:R-:W-:-:S03]  /*5860*/  IMAD.MOV.U32 R7, RZ, RZ, R5 ;  /* 0x000000ffff077224 */ /* 0x000fc600078e0005 */
[----:B---3--:R0:W-:Y:S05]  /*5870*/  STL [R13], R8 ;  /* 0x000000080d007387 */ /* 0x0081ea0000100800 */
[----:B------:R-:W-:Y:S05]  /*5880*/  @!P0 BRA `(.L_x_158) ;  /* 0x0000000000308947 */ /* 0x000fea0003800000 */
[----:B0-----:R-:W3:Y:S01]  /*5890*/  LDL R8, [R11+-0x4] ;  /* 0xfffffc000b087983 */ /* 0x001ee20000100800 */
        /* <DEDUP_REMOVED lines=11> */
.L_x_158:
[----:B------:R-:W-:Y:S05]  /*5950*/  BSYNC.RECONVERGENT B2 ;  /* 0x0000000000027941 */ /* 0x000fea0003800200 */
.L_x_157:
[----:B------:R-:W-:Y:S05]  /*5960*/  BRA `(.L_x_159) ;  /* 0x00000014004c7947 */ /* 0x000fea0003800000 */
.L_x_146:
[----:B------:R-:W-:-:S13]  /*5970*/  ISETP.GE.AND P0, PT, R26, 0x4, PT ;  /* 0x000000041a00780c */ /* 0x000fda0003f06270 */
[----:B------:R-:W-:Y:S05]  /*5980*/  @!P0 BREAK.RELIABLE B1 ;  /* 0x0000000000018942 */ /* 0x000fea0003800100 */
[----:B------:R-:W-:Y:S05]  /*5990*/  @!P0 BRA `(.L_x_160) ;  /* 0x0000001400488947 */ /* 0x000fea0003800000 */
[----:B------:R-:W-:Y:S02]  /*59a0*/  IMAD.MOV.U32 R13, RZ, RZ, 0x2 ;  /* 0x00000002ff0d7424 */ /* 0x000fe400078e00ff */
[----:B------:R-:W-:Y:S02]  /*59b0*/  IMAD.MOV.U32 R11, RZ, RZ, 0x3 ;  /* 0x00000003ff0b7424 */ /* 0x000fe400078e00ff */
[----:B0-----:R-:W-:-:S07]  /*59c0*/  IMAD.MOV.U32 R8, RZ, RZ, -0x1 ;  /* 0xffffffffff087424 */ /* 0x001fce00078e00ff */
.L_x_166:
[----:B---3--:R-:W-:Y:S01]  /*59d0*/  IMAD R12, R13, 0x4, R30 ;  /* 0x000000040d0c7824 */ /* 0x008fe200078e021e */
[----:B------:R-:W0:Y:S04]  /*59e0*/  LDCU UR4, c[0x0][0x384] ;  /* 0x00007080ff0477ac */ /* 0x000e280008000800 */
[----:B------:R-:W0:Y:S04]  /*59f0*/  LDL R6, [R12] ;  /* 0x000000000c067983 */ /* 0x000e280000100800 */
[----:B------:R-:W0:Y:S02]  /*5a00*/  LDL R15, [R12+-0x4] ;  /* 0xfffffc000c0f7983 */ /* 0x000e240000100800 */
[----:B0-----:R-:W-:-:S02]  /*5a10*/  IMAD R6, R6, UR4, R15 ;  /* 0x0000000406067c24 */ /* 0x001fc4000f8e020f */
[----:B------:R-:W-:Y:S02]  /*5a20*/  VIADD R15, R13, 0x1 ;  /* 0x000000010d0f7836 */ /* 0x000fe40000000000 */
[----:B------:R-:W-:Y:S02]  /*5a30*/  IMAD R14, R6, 0x4, R27 ;  /* 0x00000004060e7824 */ /* 0x000fe400078e021b */
[----:B------:R-:W-:Y:S01]  /*5a40*/  IMAD.MOV.U32 R10, RZ, RZ, R15 ;  /* 0x000000ffff0a7224 */ /* 0x000fe200078e000f */
[----:B------:R-:W-:Y:S02]  /*5a50*/  ISETP.GE.AND P0, PT, R15, R22, PT ;  /* 0x000000160f00720c */ /* 0x000fe40003f06270 */
[----:B------:R-:W0:Y:S02]  /*5a60*/  LDS R6, [R14] ;  /* 0x000000000e067984 */ /* 0x000e240000000800 */
[----:B0-----:R-:W-:-:S09]  /*5a70*/  I2FP.F32.S32 R6, R6 ;  /* 0x0000000600067245 */ /* 0x001fd20000201400 */
[----:B------:R-:W-:Y:S05]  /*5a80*/  @P0 BRA `(.L_x_161) ;  /* 0x0000000000b80947 */ /* 0x000fea0003800000 */
[----:B------:R-:W-:Y:S02]  /*5a90*/  IMAD.MOV.U32 R10, RZ, RZ, 0x2 ;  /* 0x00000002ff0a7424 */ /* 0x000fe400078e00ff */
[----:B------:R-:W-:Y:S02]  /*5aa0*/  IMAD.MOV.U32 R12, RZ, RZ, R15 ;  /* 0x000000ffff0c7224 */ /* 0x000fe400078e000f */
[----:B------:R-:W-:-:S07]  /*5ab0*/  IMAD.MOV.U32 R21, RZ, RZ, R13 ;  /* 0x000000ffff157224 */ /* 0x000fce00078e000d */
.L_x_164:
[----:B------:R-:W-:Y:S02]  /*5ac0*/  IMAD.IADD R14, R12, 0x1, -R13 ;  /* 0x000000010c0e7824 */ /* 0x000fe400078e0a0d */
[----:B------:R-:W-:-:S03]  /*5ad0*/  IMAD.MOV.U32 R19, RZ, RZ, R12 ;  /* 0x000000ffff137224 */ /* 0x000fc600078e000c */
[----:B------:R-:W-:-:S13]  /*5ae0*/  ISETP.GE.AND P0, PT, R14, R23, PT ;  /* 0x000000170e00720c */ /* 0x000fda0003f06270 */
[----:B------:R-:W-:Y:S05]  /*5af0*/  @P0 BRA `(.L_x_162) ;  /* 0x0000000000840947 */ /* 0x000fea0003800000 */
[--C-:B------:R-:W-:Y:S02]  /*5b00*/  IMAD R21, R21, 0x4, R30.reuse ;  /* 0x0000000415157824 */ /* 0x100fe400078e021e */
[C---:B------:R-:W-:Y:S01]  /*5b10*/  IMAD R26, R12.reuse, 0x4, R30 ;  /* 0x000000040c1a7824 */ /* 0x040fe200078e021e */
[----:B------:R-:W-:-:S03]  /*5b20*/  VIMNMX R29, PT, PT, R12, R13, !PT ;  /* 0x0000000d0c1d7248 */ /* 0x000fc60007fe0100 */
[----:B------:R-:W3:Y:S04]  /*5b30*/  LDL R21, [R21+0x8] ;  /* 0x0000080015157983 */ /* 0x000ee80000100800 */
[----:B------:R-:W3:Y:S01]  /*5b40*/  LDL R26, [R26] ;  /* 0x000000001a1a7983 */ /* 0x000ee20000100800 */
[C---:B------:R-:W-:Y:S01]  /*5b50*/  VIADD R20, R29.reuse, 0x1 ;  /* 0x000000011d147836 */ /* 0x040fe20000000000 */
[C---:B------:R-:W-:Y:S01]  /*5b60*/  ISETP.NE.AND P0, PT, R29.reuse, R22, PT ;  /* 0x000000161d00720c */ /* 0x040fe20003f05270 */
[----:B------:R-:W-:Y:S01]  /*5b70*/  IMAD R29, R29, 0x4, R30 ;  /* 0x000000041d1d7824 */ /* 0x000fe200078e021e */
[----:B------:R-:W-:Y:S02]  /*5b80*/  VIMNMX R33, PT, PT, R12, R13, PT ;  /* 0x0000000d0c217248 */ /* 0x000fe40003fe0100 */
[----:B------:R-:W-:-:S02]  /*5b90*/  SEL R35, R20, RZ, P0 ;  /* 0x000000ff14237207 */ /* 0x000fc40000000000 */
[----:B------:R-:W3:Y:S01]  /*5ba0*/  LDC R20, c[0x0][0x384] ;  /* 0x0000e100ff147b82 */ /* 0x000ee20000000800 */
[C-C-:B------:R-:W-:Y:S01]  /*5bb0*/  IMAD R28, R33.reuse, 0x4, R30.reuse ;  /* 0x00000004211c7824 */ /* 0x140fe200078e021e */
[----:B------:R-:W4:Y:S01]  /*5bc0*/  LDL R29, [R29] ;  /* 0x000000001d1d7983 */ /* 0x000f220000100800 */
[--C-:B------:R-:W-:Y:S02]  /*5bd0*/  IMAD R33, R33, 0x4, R30.reuse ;  /* 0x0000000421217824 */ /* 0x100fe400078e021e */
[----:B------:R-:W-:Y:S02]  /*5be0*/  IMAD R35, R35, 0x4, R30 ;  /* 0x0000000423237824 */ /* 0x000fe400078e021e */
[----:B------:R-:W4:Y:S04]  /*5bf0*/  LDL R28, [R28+-0x4] ;  /* 0xfffffc001c1c7983 */ /* 0x000f280000100800 */
[----:B------:R-:W5:Y:S04]  /*5c00*/  LDL R33, [R33] ;  /* 0x0000000021217983 */ /* 0x000f680000100800 */
[----:B------:R-:W5:Y:S01]  /*5c10*/  LDL R35, [R35] ;  /* 0x0000000023237983 */ /* 0x000f620000100800 */
[----:B---3--:R-:W-:-:S04]  /*5c20*/  IMAD R26, R26, R20, R21 ;  /* 0x000000141a1a7224 */ /* 0x008fc800078e0215 */
[----:B------:R-:W-:-:S06]  /*5c30*/  IMAD R21, R26, 0x4, R27 ;  /* 0x000000041a157824 */ /* 0x000fcc00078e021b */
[----:B------:R-:W0:Y:S01]  /*5c40*/  LDS R21, [R21] ;  /* 0x0000000015157984 */ /* 0x000e220000000800 */
[----:B----4-:R-:W-:-:S04]  /*5c50*/  IMAD R26, R28, R20, R29 ;  /* 0x000000141c1a7224 */ /* 0x010fc800078e021d */
[----:B------:R-:W-:Y:S02]  /*5c60*/  IMAD R26, R26, 0x4, R27 ;  /* 0x000000041a1a7824 */ /* 0x000fe400078e021b */
[----:B-----5:R-:W-:-:S04]  /*5c70*/  IMAD R32, R35, R20, R33 ;  /* 0x0000001423207224 */ /* 0x020fc800078e0221 */
[----:B------:R-:W-:Y:S01]  /*5c80*/  LDS R26, [R26] ;  /* 0x000000001a1a7984 */ /* 0x000fe20000000800 */
[----:B------:R-:W-:-:S05]  /*5c90*/  IMAD R32, R32, 0x4, R27 ;  /* 0x0000000420207824 */ /* 0x000fca00078e021b */
[----:B------:R-:W3:Y:S01]  /*5ca0*/  LDS R33, [R32] ;  /* 0x0000000020217984 */ /* 0x000ee20000000800 */
[----:B0-----:R-:W-:-:S05]  /*5cb0*/  I2FP.F32.S32 R29, R21 ;  /* 0x00000015001d7245 */ /* 0x001fca0000201400 */
[----:B------:R-:W-:-:S06]  /*5cc0*/  FADD R29, R6, R29 ;  /* 0x0000001d061d7221 */ /* 0x000fcc0000000000 */
[----:B------:R-:W0:Y:S01]  /*5cd0*/  F2I.TRUNC.NTZ R29, R29 ;  /* 0x0000001d001d7305 */ /* 0x000e22000020f100 */
[----:B---3--:R-:W-:-:S05]  /*5ce0*/  IMAD.IADD R28, R26, 0x1, R33 ;  /* 0x000000011a1c7824 */ /* 0x008fca00078e0221 */
[----:B0-----:R-:W-:-:S13]  /*5cf0*/  ISETP.GE.AND P0, PT, R28, R29, PT ;  /* 0x0000001d1c00720c */ /* 0x001fda0003f06270 */
[----:B------:R-:W-:Y:S05]  /*5d00*/  @!P0 BRA `(.L_x_163) ;  /* 0x0000000800c48947 */ /* 0x000fea0003800000 */
.L_x_162:
[----:B------:R-:W-:Y:S02]  /*5d10*/  VIADD R12, R12, 0x1 ;  /* 0x000000010c0c7836 */ /* 0x000fe40000000000 */
[----:B------:R-:W-:Y:S02]  /*5d20*/  VIADD R10, R10, 0x1 ;  /* 0x000000010a0a7836 */ /* 0x000fe40000000000 */
[----:B------:R-:W-:Y:S01]  /*5d30*/  IMAD.MOV.U32 R21, RZ, RZ, R19 ;  /* 0x000000ffff157224 */ /* 0x000fe200078e0013 */
[----:B------:R-:W-:-:S13]  /*5d40*/  ISETP.NE.AND P0, PT, R12, R22, PT ;  /* 0x000000160c00720c */ /* 0x000fda0003f05270 */
[----:B------:R-:W-:Y:S05]  /*5d50*/  @P0 BRA `(.L_x_164) ;  /* 0xfffffffc00580947 */ /* 0x000fea000383ffff */
[----:B------:R-:W-:-:S07]  /*5d60*/  IMAD.MOV.U32 R10, RZ, RZ, R22 ;  /* 0x000000ffff0a7224 */ /* 0x000fce00078e0016 */
.L_x_161:
[C---:B------:R-:W-:Y:S01]  /*5d70*/  IMAD R12, R10.reuse, 0x4, R30 ;  /* 0x000000040a0c7824 */ /* 0x040fe200078e021e */
[CC--:B------:R-:W-:Y:S01]  /*5d80*/  VIMNMX R19, PT, PT, R10.reuse, R13.reuse, !PT ;  /* 0x0000000d0a137248 */ /* 0x0c0fe20007fe0100 */
[----:B------:R-:W0:Y:S03]  /*5d90*/  LDC R14, c[0x0][0x384] ;  /* 0x0000e100ff0e7b82 */ /* 0x000e260000000800 */
[----:B------:R-:W0:Y:S01]  /*5da0*/  LDL R29, [R12] ;  /* 0x000000000c1d7983 */ /* 0x000e220000100800 */
[C---:B------:R-:W-:Y:S01]  /*5db0*/  VIADD R21, R19.reuse, 0x1 ;  /* 0x0000000113157836 */ /* 0x040fe20000000000 */
[----:B------:R-:W-:Y:S02]  /*5dc0*/  ISETP.NE.AND P0, PT, R19, R22, PT ;  /* 0x000000161300720c */ /* 0x000fe40003f05270 */
[----:B------:R-:W-:Y:S02]  /*5dd0*/  VIMNMX R33, PT, PT, R10, R13, PT ;  /* 0x0000000d0a217248 */ /* 0x000fe40003fe0100 */
[----:B------:R-:W-:-:S03]  /*5de0*/  SEL R35, R21, RZ, P0 ;  /* 0x000000ff15237207 */ /* 0x000fc60000000000 */
[--C-:B------:R-:W-:Y:S02]  /*5df0*/  IMAD R33, R33, 0x4, R30.reuse ;  /* 0x0000000421217824 */ /* 0x100fe400078e021e */
[----:B------:R-:W-:-:S03]  /*5e00*/  IMAD R35, R35, 0x4, R30 ;  /* 0x0000000423237824 */ /* 0x000fc600078e021e */
[----:B------:R-:W3:Y:S04]  /*5e10*/  LDL R26, [R33+-0x4] ;  /* 0xfffffc00211a7983 */ /* 0x000ee80000100800 */
[----:B------:R-:W4:Y:S04]  /*5e20*/  LDL R28, [R33] ;  /* 0x00000000211c7983 */ /* 0x000f280000100800 */
[----:B------:R-:W4:Y:S01]  /*5e30*/  LDL R35, [R35] ;  /* 0x0000000023237983 */ /* 0x000f220000100800 */
[----:B0-----:R-:W-:-:S04]  /*5e40*/  IMAD R20, R29, R14, R7 ;  /* 0x0000000e1d147224 */ /* 0x001fc800078e0207 */
[----:B------:R-:W-:-:S06]  /*5e50*/  IMAD R20, R20, 0x4, R27 ;  /* 0x0000000414147824 */ /* 0x000fcc00078e021b */
[----:B------:R-:W0:Y:S01]  /*5e60*/  LDS R20, [R20] ;  /* 0x0000000014147984 */ /* 0x000e220000000800 */
[----:B---3--:R-:W-:-:S04]  /*5e70*/  IMAD R26, R26, R14, R29 ;  /* 0x0000000e1a1a7224 */ /* 0x008fc800078e021d */
[----:B------:R-:W-:Y:S02]  /*5e80*/  IMAD R26, R26, 0x4, R27 ;  /* 0x000000041a1a7824 */ /* 0x000fe400078e021b */
[----:B----4-:R-:W-:-:S04]  /*5e90*/  IMAD R28, R35, R14, R28 ;  /* 0x0000000e231c7224 */ /* 0x010fc800078e021c */
        /* <DEDUP_REMOVED lines=16> */
.L_x_165:
[C---:B------:R-:W-:Y:S01]  /*5fa0*/  ISETP.GE.U32.AND P0, PT, R13.reuse, 0x4, PT ;  /* 0x000000040d00780c */ /* 0x040fe20003f06070 */
[----:B------:R-:W-:Y:S01]  /*5fb0*/  BSSY.RECONVERGENT B2, `(.L_x_167) ;  /* 0x0000014000027945 */ /* 0x000fe20003800200 */
[----:B------:R-:W-:Y:S01]  /*5fc0*/  LOP3.LUT R20, R13, 0x3, RZ, 0xc0, !PT ;  /* 0x000000030d147812 */ /* 0x000fe200078ec0ff */
[----:B------:R-:W-:-:S03]  /*5fd0*/  IMAD.MOV.U32 R7, RZ, RZ, RZ ;  /* 0x000000ffff077224 */ /* 0x000fc600078e00ff */
[----:B------:R-:W-:-:S07]  /*5fe0*/  ISETP.NE.AND P1, PT, R20, RZ, PT ;  /* 0x000000ff1400720c */ /* 0x000fce0003f25270 */
[----:B------:R-:W-:Y:S06]  /*5ff0*/  @!P0 BRA `(.L_x_168) ;  /* 0x00000000003c8947 */ /* 0x000fec0003800000 */
[----:B------:R-:W-:Y:S01]  /*6000*/  LOP3.LUT R7, R13, 0x7ffffffc, RZ, 0xc0, !PT ;  /* 0x7ffffffc0d077812 */ /* 0x000fe200078ec0ff */
[----:B-1----:R-:W-:-:S07]  /*6010*/  IMAD.MOV.U32 R9, RZ, RZ, RZ ;  /* 0x000000ffff097224 */ /* 0x002fce00078e00ff */
.L_x_169:
[----:B------:R-:W-:-:S05]  /*6020*/  IMAD R6, R9, 0x4, R30 ;  /* 0x0000000409067824 */ /* 0x000fca00078e021e */
[----:B0-----:R-:W3:Y:S01]  /*6030*/  LDL R15, [R6] ;  /* 0x00000000060f7983 */ /* 0x001ee20000100800 */
        /* <DEDUP_REMOVED lines=8> */
[----:B------:R-:W-:Y:S01]  /*60c0*/  ISETP.NE.AND P0, PT, R9, R7, PT ;  /* 0x000000070900720c */ /* 0x000fe20003f05270 */
[----:B---3--:R0:W-:-:S12]  /*60d0*/  STL [R18+0xc], R29 ;  /* 0x00000c1d12007387 */ /* 0x0081d80000100800 */
[----:B------:R-:W-:Y:S05]  /*60e0*/  @P0 BRA `(.L_x_169) ;  /* 0xfffffffc00cc0947 */ /* 0x000fea000383ffff */
.L_x_168:
[----:B------:R-:W-:Y:S05]  /*60f0*/  BSYNC.RECONVERGENT B2 ;  /* 0x0000000000027941 */ /* 0x000fea0003800200 */
.L_x_167:
[----:B------:R-:W-:Y:S04]  /*6100*/  BSSY.RECONVERGENT B2, `(.L_x_170) ;  /* 0x000000e000027945 */ /* 0x000fe80003800200 */
[----:B------:R-:W-:Y:S05]  /*6110*/  @!P1 BRA `(.L_x_171) ;  /* 0x0000000000309947 */ /* 0x000fea0003800000 */
[----:B------:R-:W-:-:S05]  /*6120*/  IMAD R6, R7, 0x4, R30 ;  /* 0x0000000407067824 */ /* 0x000fca00078e021e */
[----:B-1----:R-:W3:Y:S01]  /*6130*/  LDL R9, [R6] ;  /* 0x0000000006097983 */ /* 0x002ee20000100800 */
[----:B0-----:R-:W-:Y:S01]  /*6140*/  IMAD R18, R7, 0x4, R4 ;  /* 0x0000000407127824 */ /* 0x001fe200078e0204 */
[----:B------:R-:W-:-:S04]  /*6150*/  ISETP.NE.AND P0, PT, R20, 0x1, PT ;  /* 0x000000011400780c */ /* 0x000fc80003f05270 */
[----:B---3--:R3:W-:Y:S09]  /*6160*/  STL [R18], R9 ;  /* 0x0000000912007387 */ /* 0x0087f20000100800 */
[----:B------:R-:W-:Y:S05]  /*6170*/  @!P0 BRA `(.L_x_171) ;  /* 0x0000000000188947 */ /* 0x000fea0003800000 */
[----:B------:R-:W4:Y:S01]  /*6180*/  LDL R7, [R6+0x4] ;  /* 0x0000040006077983 */ /* 0x000f220000100800 */
[----:B------:R-:W-:-:S03]  /*6190*/  ISETP.NE.AND P0, PT, R20, 0x2, PT ;  /* 0x000000021400780c */ /* 0x000fc60003f05270 */
[----:B----4-:R4:W-:Y:S10]  /*61a0*/  STL [R18+0x4], R7 ;  /* 0x0000040712007387 */ /* 0x0109f40000100800 */
[----:B------:R-:W-:Y:S05]  /*61b0*/  @!P0 BRA `(.L_x_171) ;  /* 0x0000000000088947 */ /* 0x000fea0003800000 */
[----:B----4-:R-:W4:Y:S04]  /*61c0*/  LDL R7, [R6+0x8] ;  /* 0x0000080006077983 */ /* 0x010f280000100800 */
[----:B----4-:R0:W-:Y:S02]  /*61d0*/  STL [R18+0x8], R7 ;  /* 0x0000080712007387 */ /* 0x0101e40000100800 */
.L_x_171:
[----:B------:R-:W-:Y:S05]  /*61e0*/  BSYNC.RECONVERGENT B2 ;  /* 0x0000000000027941 */ /* 0x000fea0003800200 */
.L_x_170:
[----:B------:R-:W-:Y:S01]  /*61f0*/  ISETP.GE.AND P0, PT, R21, R14, PT ;  /* 0x0000000e1500720c */ /* 0x000fe20003f06270 */
[----:B------:R-:W-:-:S12]  /*6200*/  BSSY.RECONVERGENT B2, `(.L_x_172) ;  /* 0x0000026000027945 */ /* 0x000fd80003800200 */
[----:B------:R-:W-:Y:S05]  /*6210*/  @P0 BRA `(.L_x_173) ;  /* 0x0000000000900947 */ /* 0x000fea0003800000 */
[----:B0---4-:R-:W-:Y:S01]  /*6220*/  LOP3.LUT R7, RZ, R10, RZ, 0x33, !PT ;  /* 0x0000000aff077212 */ /* 0x011fe200078e33ff */
[----:B------:R-:W-:Y:S04]  /*6230*/  BSSY.RECONVERGENT B3, `(.L_x_174) ;  /* 0x0000012000037945 */ /* 0x000fe80003800200 */
[----:B------:R-:W-:-:S05]  /*6240*/  IMAD.IADD R7, R7, 0x1, R14 ;  /* 0x0000000107077824 */ /* 0x000fca00078e020e */
[----:B-1-3--:R-:W-:-:S13]  /*6250*/  LOP3.LUT P0, R9, R7, 0x3, RZ, 0xc0, !PT ;  /* 0x0000000307097812 */ /* 0x00afda000780c0ff */
[----:B------:R-:W-:Y:S05]  /*6260*/  @!P0 BRA `(.L_x_175) ;  /* 0x0000000000388947 */ /* 0x000fea0003800000 */
        /* <DEDUP_REMOVED lines=14> */
.L_x_175:
[----:B------:R-:W-:Y:S05]  /*6350*/  BSYNC.RECONVERGENT B3 ;  /* 0x0000000000037941 */ /* 0x000fea0003800200 */
.L_x_174:
[----:B01----:R-:W-:-:S05]  /*6360*/  IMAD.IADD R6, R23, 0x1, -R10 ;  /* 0x0000000117067824 */ /* 0x003fca00078e0a0a */
[----:B------:R-:W-:-:S13]  /*6370*/  ISETP.GE.U32.AND P0, PT, R6, 0x3, PT ;  /* 0x000000030600780c */ /* 0x000fda0003f06070 */
[----:B------:R-:W-:Y:S05]  /*6380*/  @!P0 BRA `(.L_x_173) ;  /* 0x0000000000348947 */ /* 0x000fea0003800000 */
.L_x_176:
[----:B------:R-:W-:-:S05]  /*6390*/  IMAD R6, R21, 0x4, R30 ;  /* 0x0000000415067824 */ /* 0x000fca00078e021e */
[----:B0--3--:R-:W3:Y:S01]  /*63a0*/  LDL R7, [R6] ;  /* 0x0000000006077983 */ /* 0x009ee20000100800 */
        /* <DEDUP_REMOVED lines=11> */
.L_x_173:
[----:B------:R-:W-:Y:S05]  /*6460*/  BSYNC.RECONVERGENT B2 ;  /* 0x0000000000027941 */ /* 0x000fea0003800200 */
.L_x_172:
[----:B01-3--:R-:W-:Y:S01]  /*6470*/  IMAD.IADD R9, R10, 0x1, -R13 ;  /* 0x000000010a097824 */ /* 0x00bfe200078e0a0d */
[----:B------:R-:W-:Y:S01]  /*6480*/  BSSY.RECONVERGENT B2, `(.L_x_177) ;  /* 0x0000038000027945 */ /* 0x000fe20003800200 */
[----:B------:R-:W-:Y:S02]  /*6490*/  IMAD.MOV.U32 R6, RZ, RZ, R4 ;  /* 0x000000ffff067224 */ /* 0x000fe400078e0004 */
[----:B----4-:R-:W-:Y:S01]  /*64a0*/  IMAD.MOV.U32 R7, RZ, RZ, R5 ;  /* 0x000000ffff077224 */ /* 0x010fe200078e0005 */
[----:B------:R-:W-:-:S13]  /*64b0*/  ISETP.GE.AND P0, PT, R9, RZ, PT ;  /* 0x000000ff0900720c */ /* 0x000fda0003f06270 */
[----:B------:R-:W-:Y:S05]  /*64c0*/  @!P0 BRA `(.L_x_178) ;  /* 0x0000000000cc8947 */ /* 0x000fea0003800000 */
[----:B------:R-:W-:Y:S01]  /*64d0*/  ISETP.GE.U32.AND P0, PT, R9, 0x3, PT ;  /* 0x000000030900780c */ /* 0x000fe20003f06070 */
[----:B------:R-:W-:Y:S01]  /*64e0*/  BSSY.RECONVERGENT B3, `(.L_x_179) ;  /* 0x0000017000037945 */ /* 0x000fe20003800200 */
[----:B------:R-:W-:-:S05]  /*64f0*/  VIMNMX R11, PT, PT, R22, R11, !PT ;  /* 0x0000000b160b7248 */ /* 0x000fca0007fe0100 */
[----:B------:R-:W-:Y:S02]  /*6500*/  IMAD.IADD R11, R11, 0x1, R8 ;  /* 0x000000010b0b7824 */ /* 0x000fe400078e0208 */
[----:B------:R-:W-:-:S03]  /*6510*/  IMAD.MOV.U32 R8, RZ, RZ, RZ ;  /* 0x000000ffff087224 */ /* 0x000fc600078e00ff */
[----:B------:R-:W-:Y:S01]  /*6520*/  LOP3.LUT R15, R11, 0x3, RZ, 0xc0, !PT ;  /* 0x000000030b0f7812 */ /* 0x000fe200078ec0ff */
[----:B------:R-:W-:Y:S06]  /*6530*/  @!P0 BRA `(.L_x_180) ;  /* 0x0000000000448947 */ /* 0x000fec0003800000 */
[----:B------:R-:W-:Y:S01]  /*6540*/  LOP3.LUT R8, R11, 0xfffffffc, RZ, 0xc0, !PT ;  /* 0xfffffffc0b087812 */ /* 0x000fe200078ec0ff */
[----:B------:R-:W-:-:S07]  /*6550*/  IMAD.MOV.U32 R7, RZ, RZ, RZ ;  /* 0x000000ffff077224 */ /* 0x000fce00078e00ff */
.L_x_181:
[----:B------:R-:W-:-:S04]  /*6560*/  IMAD.IADD R9, R10, 0x1, -R7 ;  /* 0x000000010a097824 */ /* 0x000fc800078e0a07 */
[----:B------:R-:W-:-:S05]  /*6570*/  IMAD R9, R9, 0x4, R30 ;  /* 0x0000000409097824 */ /* 0x000fca00078e021e */
[----:B0-----:R-:W3:Y:S01]  /*6580*/  LDL R6, [R9] ;  /* 0x0000000009067983 */ /* 0x001ee20000100800 */
        /* <DEDUP_REMOVED lines=12> */
.L_x_180:
[----:B------:R-:W-:Y:S05]  /*6650*/  BSYNC.RECONVERGENT B3 ;  /* 0x0000000000037941 */ /* 0x000fea0003800200 */
.L_x_179:
[----:B------:R-:W-:Y:S01]  /*6660*/  ISETP.NE.AND P0, PT, R15, RZ, PT ;  /* 0x000000ff0f00720c */ /* 0x000fe20003f05270 */
[----:B0-----:R-:W-:Y:S02]  /*6670*/  IMAD.MOV.U32 R6, RZ, RZ, R4 ;  /* 0x000000ffff067224 */ /* 0x001fe400078e0004 */
[----:B------:R-:W-:-:S10]  /*6680*/  IMAD.MOV.U32 R7, RZ, RZ, R5 ;  /* 0x000000ffff077224 */ /* 0x000fd400078e0005 */
[----:B------:R-:W-:Y:S05]  /*6690*/  @!P0 BRA `(.L_x_178) ;  /* 0x0000000000588947 */ /* 0x000fea0003800000 */
[----:B------:R-:W-:-:S04]  /*66a0*/  IMAD.IADD R7, R10, 0x1, -R8 ;  /* 0x000000010a077824 */ /* 0x000fc800078e0a08 */
[----:B------:R-:W-:-:S05]  /*66b0*/  IMAD R9, R7, 0x4, R30 ;  /* 0x0000000407097824 */ /* 0x000fca00078e021e */
[----:B------:R-:W3:Y:S01]  /*66c0*/  LDL R10, [R9] ;  /* 0x00000000090a7983 */ /* 0x000ee20000100800 */
        /* <DEDUP_REMOVED lines=19> */
.L_x_178:
[----:B------:R-:W-:Y:S05]  /*6800*/  BSYNC.RECONVERGENT B2 ;  /* 0x0000000000027941 */ /* 0x000fea0003800200 */
.L_x_177:
[----:B------:R-:W-:Y:S05]  /*6810*/  BRA `(.L_x_159) ;  /* 0x0000000400a07947 */ /* 0x000fea0003800000 */
.L_x_163:
        /* <DEDUP_REMOVED lines=8> */
.L_x_184:
        /* <DEDUP_REMOVED lines=13> */
.L_x_183:
[----:B------:R-:W-:Y:S05]  /*6970*/  BSYNC.RECONVERGENT B2 ;  /* 0x0000000000027941 */ /* 0x000fea0003800200 */
.L_x_182:
[----:B------:R-:W-:Y:S04]  /*6980*/  BSSY.RECONVERGENT B2, `(.L_x_185) ;  /* 0x000000e000027945 */ /* 0x000fe80003800200 */
[----:B------:R-:W-:Y:S05]  /*6990*/  @!P1 BRA `(.L_x_186) ;  /* 0x0000000000309947 */ /* 0x000fea0003800000 */
[----:B------:R-:W-:-:S05]  /*69a0*/  IMAD R6, R7, 0x4, R30 ;  /* 0x0000000407067824 */ /* 0x000fca00078e021e */
[----:B0-----:R-:W3:Y:S01]  /*69b0*/  LDL R8, [R6] ;  /* 0x0000000006087983 */ /* 0x001ee20000100800 */
[----:B------:R-:W-:Y:S01]  /*69c0*/  IMAD R7, R7, 0x4, R4 ;  /* 0x0000000407077824 */ /* 0x000fe200078e0204 */
[----:B------:R-:W-:-:S04]  /*69d0*/  ISETP.NE.AND P0, PT, R15, 0x1, PT ;  /* 0x000000010f00780c */ /* 0x000fc80003f05270 */
[----:B---3--:R3:W-:Y:S09]  /*69e0*/  STL [R7], R8 ;  /* 0x0000000807007387 */ /* 0x0087f20000100800 */
[----:B------:R-:W-:Y:S05]  /*69f0*/  @!P0 BRA `(.L_x_186) ;  /* 0x0000000000188947 */ /* 0x000fea0003800000 */
[----:B---3--:R-:W3:Y:S01]  /*6a00*/  LDL R8, [R6+0x4] ;  /* 0x0000040006087983 */ /* 0x008ee20000100800 */
[----:B------:R-:W-:-:S03]  /*6a10*/  ISETP.NE.AND P0, PT, R15, 0x2, PT ;  /* 0x000000020f00780c */ /* 0x000fc60003f05270 */
[----:B---3--:R4:W-:Y:S10]  /*6a20*/  STL [R7+0x4], R8 ;  /* 0x0000040807007387 */ /* 0x0089f40000100800 */
[----:B------:R-:W-:Y:S05]  /*6a30*/  @!P0 BRA `(.L_x_186) ;  /* 0x0000000000088947 */ /* 0x000fea0003800000 */
[----:B------:R-:W3:Y:S04]  /*6a40*/  LDL R6, [R6+0x8] ;  /* 0x0000080006067983 */ /* 0x000ee80000100800 */
[----:B---3--:R0:W-:Y:S02]  /*6a50*/  STL [R7+0x8], R6 ;  /* 0x0000080607007387 */ /* 0x0081e40000100800 */
.L_x_186:
[----:B------:R-:W-:Y:S05]  /*6a60*/  BSYNC.RECONVERGENT B2 ;  /* 0x0000000000027941 */ /* 0x000fea0003800200 */
.L_x_185:
[----:B0--34-:R-:W-:Y:S01]  /*6a70*/  VIADD R7, R12, 0x1 ;  /* 0x000000010c077836 */ /* 0x019fe20000000000 */
[----:B------:R-:W-:Y:S04]  /*6a80*/  BSSY.RECONVERGENT B2, `(.L_x_187) ;  /* 0x000000a000027945 */ /* 0x000fe80003800200 */
[----:B------:R-:W-:-:S13]  /*6a90*/  ISETP.GE.AND P0, PT, R7, R20, PT ;  /* 0x000000140700720c */ /* 0x000fda0003f06270 */
[----:B------:R-:W-:Y:S05]  /*6aa0*/  @P0 BRA `(.L_x_188) ;  /* 0x00000000001c0947 */ /* 0x000fea0003800000 */
.L_x_189:
[----:B0-----:R-:W-:-:S06]  /*6ab0*/  IMAD R6, R7, 0x4, R30 ;  /* 0x0000000407067824 */ /* 0x001fcc00078e021e */
[----:B------:R-:W3:Y:S01]  /*6ac0*/  LDL R6, [R6] ;  /* 0x0000000006067983 */ /* 0x000ee20000100800 */
[C---:B-1----:R-:W-:Y:S02]  /*6ad0*/  IMAD R9, R7.reuse, 0x4, R4 ;  /* 0x0000000407097824 */ /* 0x042fe400078e0204 */
[----:B------:R-:W-:-:S05]  /*6ae0*/  VIADD R7, R7, 0x1 ;  /* 0x0000000107077836 */ /* 0x000fca0000000000 */
[----:B------:R-:W-:Y:S01]  /*6af0*/  ISETP.NE.AND P0, PT, R7, R20, PT ;  /* 0x000000140700720c */ /* 0x000fe20003f05270 */
[----:B---3--:R0:W-:-:S12]  /*6b00*/  STL [R9], R6 ;  /* 0x0000000609007387 */ /* 0x0081d80000100800 */
[----:B------:R-:W-:Y:S05]  /*6b10*/  @P0 BRA `(.L_x_189) ;  /* 0xfffffffc00e40947 */ /* 0x000fea000383ffff */
.L_x_188:
[----:B------:R-:W-:Y:S05]  /*6b20*/  BSYNC.RECONVERGENT B2 ;  /* 0x0000000000027941 */ /* 0x000fea0003800200 */
.L_x_187:
[----:B------:R-:W-:Y:S01]  /*6b30*/  ISETP.GE.AND P0, PT, R14, RZ, PT ;  /* 0x000000ff0e00720c */ /* 0x000fe20003f06270 */
[----:B------:R-:W-:Y:S01]  /*6b40*/  BSSY.RECONVERGENT B2, `(.L_x_159) ;  /* 0x0000035000027945 */ /* 0x000fe20003800200 */
[----:B0-----:R-:W-:Y:S02]  /*6b50*/  IMAD.MOV.U32 R6, RZ, RZ, R4 ;  /* 0x000000ffff067224 */ /* 0x001fe400078e0004 */
[----:B------:R-:W-:-:S09]  /*6b60*/  IMAD.MOV.U32 R7, RZ, RZ, R5 ;  /* 0x000000ffff077224 */ /* 0x000fd200078e0005 */
[----:B------:R-:W-:Y:S05]  /*6b70*/  @!P0 BRA `(.L_x_190) ;  /* 0x0000000000c48947 */ /* 0x000fea0003800000 */
[----:B------:R-:W-:Y:S01]  /*6b80*/  ISETP.GE.U32.AND P0, PT, R14, 0x3, PT ;  /* 0x000000030e00780c */ /* 0x000fe20003f06070 */
[----:B------:R-:W-:Y:S01]  /*6b90*/  BSSY.RECONVERGENT B3, `(.L_x_191) ;  /* 0x0000015000037945 */ /* 0x000fe20003800200 */
[----:B------:R-:W-:Y:S01]  /*6ba0*/  LOP3.LUT R15, R10, 0x3, RZ, 0xc0, !PT ;  /* 0x000000030a0f7812 */ /* 0x000fe200078ec0ff */
[----:B------:R-:W-:-:S10]  /*6bb0*/  IMAD.MOV.U32 R8, RZ, RZ, RZ ;  /* 0x000000ffff087224 */ /* 0x000fd400078e00ff */
[----:B------:R-:W-:Y:S05]  /*6bc0*/  @!P0 BRA `(.L_x_192) ;  /* 0x0000000000448947 */ /* 0x000fea0003800000 */
[----:B------:R-:W-:Y:S01]  /*6bd0*/  LOP3.LUT R8, R10, 0xfffffffc, RZ, 0xc0, !PT ;  /* 0xfffffffc0a087812 */ /* 0x000fe200078ec0ff */
[----:B------:R-:W-:-:S07]  /*6be0*/  IMAD.MOV.U32 R7, RZ, RZ, RZ ;  /* 0x000000ffff077224 */ /* 0x000fce00078e00ff */
.L_x_193:
[----:B-1----:R-:W-:-:S04]  /*6bf0*/  IMAD.IADD R9, R12, 0x1, -R7 ;  /* 0x000000010c097824 */ /* 0x002fc800078e0a07 */
        /* <DEDUP_REMOVED lines=14> */
.L_x_192:
[----:B------:R-:W-:Y:S05]  /*6ce0*/  BSYNC.RECONVERGENT B3 ;  /* 0x0000000000037941 */ /* 0x000fea0003800200 */
.L_x_191:
[----:B------:R-:W-:Y:S01]  /*6cf0*/  ISETP.NE.AND P0, PT, R15, RZ, PT ;  /* 0x000000ff0f00720c */ /* 0x000fe20003f05270 */
[----:B0-----:R-:W-:Y:S02]  /*6d00*/  IMAD.MOV.U32 R6, RZ, RZ, R4 ;  /* 0x000000ffff067224 */ /* 0x001fe400078e0004 */
[----:B------:R-:W-:-:S10]  /*6d10*/  IMAD.MOV.U32 R7, RZ, RZ, R5 ;  /* 0x000000ffff077224 */ /* 0x000fd400078e0005 */
[----:B------:R-:W-:Y:S05]  /*6d20*/  @!P0 BRA `(.L_x_190) ;  /* 0x0000000000588947 */ /* 0x000fea0003800000 */
[----:B------:R-:W-:-:S04]  /*6d30*/  IMAD.IADD R7, R12, 0x1, -R8 ;  /* 0x000000010c077824 */ /* 0x000fc800078e0a08 */
[----:B-1----:R-:W-:-:S05]  /*6d40*/  IMAD R9, R7, 0x4, R30 ;  /* 0x0000000407097824 */ /* 0x002fca00078e021e */
        /* <DEDUP_REMOVED lines=16> */
[----:B------:R-:W4:Y:S01]  /*6e50*/  LDL R9, [R9+-0x8] ;  /* 0xfffff80009097983 */ /* 0x000f220000100800 */
[----:B------:R-:W-:Y:S02]  /*6e60*/  IMAD.MOV.U32 R6, RZ, RZ, R4 ;  /* 0x000000ffff067224 */ /* 0x000fe400078e0004 */
[----:B------:R-:W-:Y:S01]  /*6e70*/  IMAD.MOV.U32 R7, RZ, RZ, R5 ;  /* 0x000000ffff077224 */ /* 0x000fe200078e0005 */
[----:B----4-:R4:W-:Y:S06]  /*6e80*/  STL [R13+0x8], R9 ;  /* 0x000008090d007387 */ /* 0x0109ec0000100800 */
.L_x_190:
[----:B------:R-:W-:Y:S05]  /*6e90*/  BSYNC.RECONVERGENT B2 ;  /* 0x0000000000027941 */ /* 0x000fea0003800200 */
.L_x_159:
[----:B------:R-:W-:Y:S05]  /*6ea0*/  BSYNC.RELIABLE B1 ;  /* 0x0000000000017941 */ /* 0x000fea0003800100 */
.L_x_141:
[----:B------:R-:W-:Y:S05]  /*6eb0*/  BRA `(.L_x_194) ;  /* 0xffffffc800587947 */ /* 0x000fea000383ffff */
.L_x_160:
[----:B------:R-:W-:Y:S05]  /*6ec0*/  BSYNC.RECONVERGENT B0 ;  /* 0x0000000000007941 */ /* 0x000fea0003800200 */
.L_x_126:
[----:B-1----:R-:W-:Y:S01]  /*6ed0*/  IMAD.IADD R18, R9, 0x1, R18 ;  /* 0x0000000109127824 */ /* 0x002fe200078e0212 */
[----:B------:R-:W-:Y:S01]  /*6ee0*/  MOV R0, 0x0 ;  /* 0x0000000000007802 */ /* 0x000fe20000000f00 */
[----:B------:R-:W1:Y:S01]  /*6ef0*/  LDCU.64 UR4, c[0x4][0x48] ;  /* 0x01000900ff0477ac */ /* 0x000e620008000a00 */
[----:B------:R-:W-:Y:S02]  /*6f00*/  IADD3 R6, P0, PT, R16, 0x1db30, RZ ;  /* 0x0001db3010067810 */ /* 0x000fe40007f1e0ff */
[----:B------:R4:W-:Y:S01]  /*6f10*/  STL [R1+0x1db30], R18 ;  /* 0x01db301201007387 */ /* 0x0009e20000100800 */
[----:B0-----:R4:W0:Y:S02]  /*6f20*/  LDC.64 R8, c[0x4][R0] ;  /* 0x0100000000087b82 */ /* 0x0018240000000a00 */
[----:B------:R-:W-:Y:S02]  /*6f30*/  IMAD.X R7, RZ, RZ, R2, P0 ;  /* 0x000000ffff077224 */ /* 0x000fe400000e0602 */
[----:B-1----:R-:W-:-:S02]  /*6f40*/  IMAD.U32 R4, RZ, RZ, UR4 ;  /* 0x00000004ff047e24 */ /* 0x002fc4000f8e00ff */
[----:B----4-:R-:W-:-:S07]  /*6f50*/  IMAD.U32 R5, RZ, RZ, UR5 ;  /* 0x00000005ff057e24 */ /* 0x010fce000f8e00ff */
[----:B------:R-:W-:-:S07]  /*6f60*/  LEPC R20, `(.L_x_195) ;  /* 0x000000001014794e */ /* 0x000fce0000000000 */
[----:B0-23--:R-:W-:Y:S05]  /*6f70*/  CALL.ABS.NOINC R8 ;  /* 0x0000000008007343 */ /* 0x00dfea0003c00000 */
.L_x_195:
[----:B------:R-:W0:Y:S02]  /*6f80*/  S2R R0, SR_TID.X ;  /* 0x0000000000007919 */ /* 0x000e240000002100 */
[----:B0-----:R-:W-:-:S05]  /*6f90*/  IMAD R17, R0, 0x4, R17 ;  /* 0x0000000400117824 */ /* 0x001fca00078e0211 */
[----:B------:R0:W-:Y:S02]  /*6fa0*/  STS [R17], R18 ;  /* 0x0000001211007388 */ /* 0x0001e40000000800 */
.L_x_107:
[----:B------:R-:W1:Y:S01]  /*6fb0*/  S2R R5, SR_TID.X ;  /* 0x0000000000057919 */ /* 0x000e620000002100 */
[----:B------:R-:W3:Y:S01]  /*6fc0*/  LDC R7, c[0x0][0x380] ;  /* 0x0000e000ff077b82 */ /* 0x000ee20000000800 */
[----:B------:R-:W-:Y:S05]  /*6fd0*/  WARPSYNC.ALL ;  /* 0x0000000000007948 */ /* 0x000fea0003800000 */
[----:B------:R-:W4:Y:S01]  /*6fe0*/  S2R R3, SR_CgaCtaId ;  /* 0x0000000000037919 */ /* 0x000f220000008800 */
[----:B------:R-:W-:Y:S01]  /*6ff0*/  MOV R0, 0x400 ;  /* 0x0000040000007802 */ /* 0x000fe20000000f00 */
[----:B------:R-:W5:Y:S02]  /*7000*/  LDCU UR4, c[0x0][0x388] ;  /* 0x00007100ff0477ac */ /* 0x000f640008000800 */
[----:B-----5:R-:W-:Y:S01]  /*7010*/  UISETP.NE.AND UP0, UPT, UR4, URZ, UPT ;  /* 0x000000ff0400728c */ /* 0x020fe2000bf05270 */
[----:B------:R-:W-:Y:S01]  /*7020*/  BAR.SYNC.DEFER_BLOCKING 0x0 ;  /* 0x0000000000007b1d */ /* 0x000fe20000010000 */
[----:B-1----:R-:W-:-:S02]  /*7030*/  ISETP.NE.AND P0, PT, R5, RZ, PT ;  /* 0x000000ff0500720c */ /* 0x002fc40003f05270 */
[----:B----4-:R-:W-:-:S05]  /*7040*/  LEA R6, R3, R0, 0x18 ;  /* 0x0000000003067211 */ /* 0x010fca00078ec0ff */
[----:B---3--:R-:W-:-:S06]  /*7050*/  IMAD R13, R7, 0x4, R6 ;  /* 0x00000004070d7824 */ /* 0x008fcc00078e0206 */
[----:B------:R1:W-:Y:S01]  /*7060*/  @!P0 STS [R13], RZ ;  /* 0x000000ff0d008388 */ /* 0x0003e20000000800 */
[----:B------:R-:W-:Y:S05]  /*7070*/  BRA.U !UP0, `(.L_x_196) ;  /* 0x0000000108887547 */ /* 0x000fea000b800000 */
[----:B------:R-:W3:Y:S01]  /*7080*/  LDCU UR4, c[0x0][0x388] ;  /* 0x00007100ff0477ac */ /* 0x000ee20008000800 */
[----:B------:R-:W4:Y:S01]  /*7090*/  LDCU UR5, c[0x0][0x380] ;  /* 0x00007000ff0577ac */ /* 0x000f220008000800 */
[----:B------:R-:W0:Y:S01]  /*70a0*/  LDCU UR6, c[0x0][0x388] ;  /* 0x00007100ff0677ac */ /* 0x000e220008000800 */
[----:B---3--:R-:W-:-:S07]  /*70b0*/  IMAD.U32 R0, RZ, RZ, UR4 ;  /* 0x00000004ff007e24 */ /* 0x008fce000f8e00ff */
.L_x_201:
[----:B------:R-:W-:Y:S01]  /*70c0*/  ISETP.GE.U32.AND P0, PT, R5, R0, PT ;  /* 0x000000000500720c */ /* 0x000fe20003f06070 */
[----:B------:R-:W-:-:S12]  /*70d0*/  BSSY.RECONVERGENT B0, `(.L_x_197) ;  /* 0x0000018000007945 */ /* 0x000fd80003800200 */
[----:B--23--:R-:W-:Y:S05]  /*70e0*/  @P0 BRA `(.L_x_198) ;  /* 0x0000000000580947 */ /* 0x00cfea0003800000 */
[C---:B------:R-:W-:Y:S01]  /*70f0*/  IMAD R7, R5.reuse, 0x4, R6 ;  /* 0x0000000405077824 */ /* 0x040fe200078e0206 */
[----:B------:R-:W-:Y:S01]  /*7100*/  BSSY.RECONVERGENT B1, `(.L_x_199) ;  /* 0x000000b000017945 */ /* 0x000fe20003800200 */
[----:B--2---:R-:W-:Y:S01]  /*7110*/  IMAD.IADD R4, R5, 0x1, R0 ;  /* 0x0000000105047824 */ /* 0x004fe200078e0200 */
[----:B0-----:R-:W-:Y:S02]  /*7120*/  ISETP.NE.AND P1, PT, R0, UR6, PT ;  /* 0x0000000600007c0c */ /* 0x001fe4000bf25270 */
[----:B------:R0:W2:Y:S02]  /*7130*/  LDS R3, [R7] ;  /* 0x0000000007037984 */ /* 0x0000a40000000800 */
[----:B----4-:R-:W-:Y:S01]  /*7140*/  ISETP.GE.AND P0, PT, R4, UR5, PT ;  /* 0x0000000504007c0c */ /* 0x010fe2000bf06270 */
[----:B------:R-:W-:-:S12]  /*7150*/  IMAD.MOV.U32 R4, RZ, RZ, RZ ;  /* 0x000000ffff047224 */ /* 0x000fd800078e00ff */
[----:B0-----:R-:W-:Y:S05]  /*7160*/  @P0 BRA `(.L_x_200) ;  /* 0x0000000000100947 */ /* 0x001fea0003800000 */
[----:B------:R-:W-:-:S06]  /*7170*/  IMAD R4, R0, 0x4, R7 ;  /* 0x0000000400047824 */ /* 0x000fcc00078e0207 */
[----:B------:R-:W2:Y:S02]  /*7180*/  LDS R4, [R4] ;  /* 0x0000000004047984 */ /* 0x000ea40000000800 */
[----:B--2---:R-:W-:-:S13]  /*7190*/  ISETP.GE.AND P0, PT, R4, R3, PT ;  /* 0x000000030400720c */ /* 0x004fda0003f06270 */
[----:B------:R0:W-:Y:S02]  /*71a0*/  @!P0 STS [R7], R4 ;  /* 0x0000000407008388 */ /* 0x0001e40000000800 */
.L_x_200:
[----:B------:R-:W-:Y:S05]  /*71b0*/  BSYNC.RECONVERGENT B1 ;  /* 0x0000000000017941 */ /* 0x000fea0003800200 */
.L_x_199:
[----:B------:R-:W-:Y:S05]  /*71c0*/  @P1 BRA `(.L_x_198) ;  /* 0x0000000000201947 */ /* 0x000fea0003800000 */
[----:B0-----:R-:W0:Y:S01]  /*71d0*/  S2R R7, SR_LANEID ;  /* 0x0000000000077919 */ /* 0x001e220000000000 */
[----:B--2---:R-:W-:Y:S01]  /*71e0*/  IMAD.IADD R3, R3, 0x1, R4 ;  /* 0x0000000103037824 */ /* 0x004fe200078e0204 */
[----:B------:R-:W-:Y:S02]  /*71f0*/  VOTEU.ANY UR4, UPT, PT ;  /* 0x0000000000047886 */ /* 0x000fe400038e0100 */
[----:B------:R-:W-:Y:S01]  /*7200*/  UFLO.U32 UR4, UR4 ;  /* 0x00000004000472bd */ /* 0x000fe200080e0000 */
[----:B------:R-:W2:Y:S02]  /*7210*/  REDUX.SUM UR7, R3 ;  /* 0x00000000030773c4 */ /* 0x000ea4000000c000 */
[----:B--2---:R-:W-:-:S03]  /*7220*/  IMAD.U32 R4, RZ, RZ, UR7 ;  /* 0x00000007ff047e24 */ /* 0x004fc6000f8e00ff */
[----:B0-----:R-:W-:-:S13]  /*7230*/  ISETP.EQ.U32.AND P0, PT, R7, UR4, PT ;  /* 0x0000000407007c0c */ /* 0x001fda000bf02070 */
[----:B------:R3:W-:Y:S02]  /*7240*/  @P0 ATOMS.ADD RZ, [R13], R4 ;  /* 0x000000040dff038c */ /* 0x0007e40000000000 */
.L_x_198:
[----:B0---4-:R-:W-:Y:S05]  /*7250*/  BSYNC.RECONVERGENT B0 ;  /* 0x0000000000007941 */ /* 0x011fea0003800200 */
.L_x_197:
[----:B------:R-:W-:Y:S01]  /*7260*/  BAR.SYNC.DEFER_BLOCKING 0x0 ;  /* 0x0000000000007b1d */ /* 0x000fe20000010000 */
[----:B------:R-:W-:Y:S02]  /*7270*/  ISETP.GT.U32.AND P0, PT, R0, 0x1, PT ;  /* 0x000000010000780c */ /* 0x000fe40003f04070 */
[----:B------:R-:W-:-:S11]  /*7280*/  SHF.R.U32.HI R0, RZ, 0x1, R0 ;  /* 0x00000001ff007819 */ /* 0x000fd60000011600 */
[----:B------:R-:W-:Y:S05]  /*7290*/  @P0 BRA `(.L_x_201) ;  /* 0xfffffffc00880947 */ /* 0x000fea000383ffff */
.L_x_196:
[----:B------:R-:W-:-:S13]  /*72a0*/  ISETP.NE.AND P0, PT, R5, RZ, PT ;  /* 0x000000ff0500720c */ /* 0x000fda0003f05270 */
[----:B------:R-:W-:Y:S05]  /*72b0*/  @P0 EXIT ;  /* 0x000000000000094d */ /* 0x000fea0003800000 */
[----:B------:R-:W4:Y:S01]  /*72c0*/  LDCU UR4, c[0x0][0x380] ;  /* 0x00007000ff0477ac */ /* 0x000f220008000800 */
[----:B------:R-:W5:Y:S01]  /*72d0*/  LDS R10, [R13] ;  /* 0x000000000d0a7984 */ /* 0x000f620000000800 */
[----:B--23--:R-:W-:Y:S01]  /*72e0*/  IMAD.MOV.U32 R4, RZ, RZ, 0x1 ;  /* 0x00000001ff047424 */ /* 0x00cfe200078e00ff */
[----:B------:R-:W2:Y:S01]  /*72f0*/  S2UR UR5, SR_CgaCtaId ;  /* 0x00000000000579c3 */ /* 0x000ea20000008800 */
[----:B----4-:R-:W3:Y:S01]  /*7300*/  I2F.F64 R6, UR4 ;  /* 0x0000000400067d12 */ /* 0x010ee20008201c00 */
[----:B------:R-:W-:Y:S02]  /*7310*/  UMOV UR4, 0x400 ;  /* 0x0000040000047882 */ /* 0x000fe40000000000 */
[----:B--2---:R-:W-:-:S05]  /*7320*/  ULEA UR4, UR5, UR4, 0x18 ;  /* 0x0000000405047291 */ /* 0x004fca000f8ec0ff */
[----:B---3--:R-:W2:Y:S04]  /*7330*/  MUFU.RCP64H R5, R7 ;  /* 0x0000000700057308 */ /* 0x008ea80000001800 */
[----:B------:R-:W3:Y:S04]  /*7340*/  LDS R0, [UR4] ;  /* 0x00000004ff007984 */ /* 0x000ee80008000800 */
[----:B-----5:R-:W4:Y:S01]  /*7350*/  I2F.F64 R10, R10 ;  /* 0x0000000a000a7312 */ /* 0x020f220000201c00 */
[----:B--2---:R-:W-:Y:S01]  /*7360*/  DFMA R8, -R6, R4, 1 ;  /* 0x3ff000000608742b */ /* 0x004fe20000000104 */
[----:B----4-:R-:W-:-:S07]  /*7370*/  FSETP.GEU.AND P1, PT, |R11|, 6.5827683646048100446e-37, PT ;  /* 0x036000000b00780b */ /* 0x010fce0003f2e200 */
[----:B------:R-:W-:-:S08]  /*7380*/  DFMA R8, R8, R8, R8 ;  /* 0x000000080808722b */ /* 0x000fd00000000008 */
[----:B------:R-:W-:-:S08]  /*7390*/  DFMA R8, R4, R8, R4 ;  /* 0x000000080408722b */ /* 0x000fd00000000004 */
[----:B------:R-:W-:-:S08]  /*73a0*/  DFMA R4, -R6, R8, 1 ;  /* 0x3ff000000604742b */ /* 0x000fd00000000108 */
[----:B------:R-:W-:-:S08]  /*73b0*/  DFMA R4, R8, R4, R8 ;  /* 0x000000040804722b */ /* 0x000fd00000000008 */
[----:B------:R-:W-:-:S08]  /*73c0*/  DMUL R8, R10, R4 ;  /* 0x000000040a087228 */ /* 0x000fd00000000000 */
[----:B-1----:R-:W-:-:S08]  /*73d0*/  DFMA R12, -R6, R8, R10 ;  /* 0x00000008060c722b */ /* 0x002fd0000000010a */
[----:B------:R-:W-:-:S10]  /*73e0*/  DFMA R8, R4, R12, R8 ;  /* 0x0000000c0408722b */ /* 0x000fd40000000008 */
[----:B------:R-:W-:-:S05]  /*73f0*/  FFMA R3, RZ, R7, R9 ;  /* 0x00000007ff037223 */ /* 0x000fca0000000009 */
[----:B------:R-:W-:-:S13]  /*7400*/  FSETP.GT.AND P0, PT, |R3|, 1.469367938527859385e-39, PT ;  /* 0x001000000300780b */ /* 0x000fda0003f04200 */
[----:B---3--:R-:W-:Y:S05]  /*7410*/  @P0 BRA P1, `(.L_x_202) ;  /* 0x0000000000100947 */ /* 0x008fea0000800000 */
[----:B------:R-:W-:-:S07]  /*7420*/  MOV R8, 0x7440 ;  /* 0x0000744000087802 */ /* 0x000fce0000000f00 */
[----:B0-----:R-:W-:Y:S05]  /*7430*/  CALL.REL.NOINC `($__internal_1_$__cuda_sm20_div_rn_f64_full) ;  /* 0x0000000000387944 */ /* 0x001fea0003c00000 */
[----:B------:R-:W-:Y:S02]  /*7440*/  IMAD.MOV.U32 R8, RZ, RZ, R18 ;  /* 0x000000ffff087224 */ /* 0x000fe400078e0012 */
[----:B------:R-:W-:-:S07]  /*7450*/  IMAD.MOV.U32 R9, RZ, RZ, R19 ;  /* 0x000000ffff097224 */ /* 0x000fce00078e0013 */
.L_x_202:
[----:B------:R-:W-:Y:S01]  /*7460*/  MOV R3, 0x0 ;  /* 0x0000000000037802 */ /* 0x000fe20000000f00 */
[----:B------:R1:W-:Y:S01]  /*7470*/  STL.64 [R1+0x1db38], R8 ;  /* 0x01db380801007387 */ /* 0x0003e20000100a00 */
[----:B------:R-:W2:Y:S01]  /*7480*/  LDCU.64 UR4, c[0x4][0x50] ;  /* 0x01000a00ff0477ac */ /* 0x000ea20008000a00 */
[----:B------:R-:W-:Y:S01]  /*7490*/  IADD3 R6, P0, PT, R16, 0x1db30, RZ ;  /* 0x0001db3010067810 */ /* 0x000fe20007f1e0ff */
[----:B------:R1:W3:Y:S01]  /*74a0*/  LDC.64 R10, c[0x4][R3] ;  /* 0x01000000030a7b82 */ /* 0x0002e20000000a00 */
[----:B------:R1:W-:Y:S03]  /*74b0*/  STL [R1+0x1db30], R0 ;  /* 0x01db300001007387 */ /* 0x0003e60000100800 */
[----:B------:R-:W-:Y:S02]  /*74c0*/  IMAD.X R7, RZ, RZ, R2, P0 ;  /* 0x000000ffff077224 */ /* 0x000fe400000e0602 */
[----:B--2---:R-:W-:-:S02]  /*74d0*/  IMAD.U32 R4, RZ, RZ, UR4 ;  /* 0x00000004ff047e24 */ /* 0x004fc4000f8e00ff */
[----:B-1----:R-:W-:-:S07]  /*74e0*/  IMAD.U32 R5, RZ, RZ, UR5 ;  /* 0x00000005ff057e24 */ /* 0x002fce000f8e00ff */
[----:B------:R-:W-:-:S07]  /*74f0*/  LEPC R20, `(.L_x_203) ;  /* 0x000000001014794e */ /* 0x000fce0000000000 */
[----:B0--3--:R-:W-:Y:S05]  /*7500*/  CALL.ABS.NOINC R10 ;  /* 0x000000000a007343 */ /* 0x009fea0003c00000 */
.L_x_203:
[----:B------:R-:W-:Y:S05]  /*7510*/  EXIT ;  /* 0x000000000000794d */ /* 0x000fea0003800000 */
        .weak           $__internal_1_$__cuda_sm20_div_rn_f64_full
        .type           $__internal_1_$__cuda_sm20_div_rn_f64_full,@function
        .size           $__internal_1_$__cuda_sm20_div_rn_f64_full,(.L_x_236 - $__internal_1_$__cuda_sm20_div_rn_f64_full)
$__internal_1_$__cuda_sm20_div_rn_f64_full:
        /* <DEDUP_REMOVED lines=32> */
.L_x_204:
        /* <DEDUP_REMOVED lines=37> */
.L_x_205:
        /* <DEDUP_REMOVED lines=16> */
.L_x_208:
[----:B------:R-:W-:Y:S01]  /*7a70*/  LOP3.LUT R19, R7, 0x80000, RZ, 0xfc, !PT ;  /* 0x0008000007137812 */ /* 0x000fe200078efcff */
[----:B------:R-:W-:Y:S01]  /*7a80*/  IMAD.MOV.U32 R18, RZ, RZ, R6 ;  /* 0x000000ffff127224 */ /* 0x000fe200078e0006 */
[----:B------:R-:W-:Y:S06]  /*7a90*/  BRA `(.L_x_206) ;  /* 0x0000000000087947 */ /* 0x000fec0003800000 */
.L_x_207:
[----:B------:R-:W-:Y:S01]  /*7aa0*/  LOP3.LUT R19, R13, 0x80000, RZ, 0xfc, !PT ;  /* 0x000800000d137812 */ /* 0x000fe200078efcff */
[----:B------:R-:W-:-:S07]  /*7ab0*/  IMAD.MOV.U32 R18, RZ, RZ, R12 ;  /* 0x000000ffff127224 */ /* 0x000fce00078e000c */
.L_x_206:
[----:B------:R-:W-:-:S04]  /*7ac0*/  IMAD.MOV.U32 R9, RZ, RZ, 0x0 ;  /* 0x00000000ff097424 */ /* 0x000fc800078e00ff */
[----:B------:R-:W-:Y:S05]  /*7ad0*/  RET.REL.NODEC R8 `(_Z23do_hill_climbing_sharediiiPi) ;  /* 0xffffff8408487950 */ /* 0x000fea0003c3ffff */
.L_x_209:
        /* <DEDUP_REMOVED lines=10> */
.L_x_236:


//--------------------- .text._Z24calculate_city_distancesiPiS_ --------------------------
	.section	.text._Z24calculate_city_distancesiPiS_,"ax",@progbits
	.align	128
.text._Z24calculate_city_distancesiPiS_:
        .type           _Z24calculate_city_distancesiPiS_,@function
        .size           _Z24calculate_city_distancesiPiS_,(.L_x_238 - _Z24calculate_city_distancesiPiS_)
        .other          _Z24calculate_city_distancesiPiS_,@"STO_CUDA_ENTRY STV_DEFAULT"
_Z24calculate_city_distancesiPiS_:
[----:B------:R-:W-:Y:S01]  /*0000*/  LDC R1, c[0x0][0x37c] ;  /* 0x0000df00ff017b82 */ /* 0x000fe20000000800 */
[----:B------:R-:W0:Y:S01]  /*0010*/  S2R R3, SR_TID.X ;  /* 0x0000000000037919 */ /* 0x000e220000002100 */
[----:B------:R-:W1:Y:S06]  /*0020*/  LDCU UR5, c[0x0][0x380] ;  /* 0x00007000ff0577ac */ /* 0x000e6c0008000800 */
[----:B------:R-:W2:Y:S01]  /*0030*/  S2UR UR4, SR_CTAID.X ;  /* 0x00000000000479c3 */ /* 0x000ea20000002500 */
[----:B------:R-:W-:Y:S01]  /*0040*/  BSSY.RECONVERGENT B0, `(.L_x_210) ;  /* 0x0000015000007945 */ /* 0x000fe20003800200 */
[----:B------:R-:W3:Y:S06]  /*0050*/  LDCU.64 UR6, c[0x0][0x358] ;  /* 0x00006b00ff0677ac */ /* 0x000eec0008000a00 */
[----:B------:R-:W2:Y:S01]  /*0060*/  LDC R10, c[0x0][0x360] ;  /* 0x0000d800ff0a7b82 */ /* 0x000ea20000000800 */
[----:B-1----:R-:W-:-:S04]  /*0070*/  MOV R9, UR5 ;  /* 0x0000000500097c02 */ /* 0x002fc80008000f00 */
[----:B------:R-:W-:-:S04]  /*0080*/  SHF.L.U32 R0, R9, 0x1, RZ ;  /* 0x0000000109007819 */ /* 0x000fc800000006ff */
[----:B0-----:R-:W-:Y:S01]  /*0090*/  ISETP.GE.AND P1, PT, R3, R0, PT ;  /* 0x000000000300720c */ /* 0x001fe20003f26270 */
[----:B--2---:R-:W-:-:S05]  /*00a0*/  IMAD R2, R10, UR4, R3 ;  /* 0x000000040a027c24 */ /* 0x004fca000f8e0203 */
[----:B------:R-:W-:-:S04]  /*00b0*/  ISETP.GE.AND P0, PT, R2, 0x1, PT ;  /* 0x000000010200780c */ /* 0x000fc80003f06270 */
[----:B------:R-:W-:-:S03]  /*00c0*/  ISETP.GE.OR P0, PT, R2, R9, !P0 ;  /* 0x000000090200720c */ /* 0x000fc60004706670 */
[----:B---3--:R-:W-:Y:S10]  /*00d0*/  @P1 BRA `(.L_x_211) ;  /* 0x00000000002c1947 */ /* 0x008ff40003800000 */
[----:B------:R-:W0:Y:S01]  /*00e0*/  S2R R5, SR_CgaCtaId ;  /* 0x0000000000057919 */ /* 0x000e220000008800 */
[----:B------:R-:W1:Y:S01]  /*00f0*/  LDC.64 R6, c[0x0][0x388] ;  /* 0x0000e200ff067b82 */ /* 0x000e620000000a00 */
[----:B------:R-:W-:-:S04]  /*0100*/  MOV R4, 0x400 ;  /* 0x0000040000047802 */ /* 0x000fc80000000f00 */
[----:B0-----:R-:W-:-:S07]  /*0110*/  LEA R8, R5, R4, 0x18 ;  /* 0x0000000405087211 */ /* 0x001fce00078ec0ff */
.L_x_212:
[----:B01----:R-:W-:-:S06]  /*0120*/  IMAD.WIDE R4, R3, 0x4, R6 ;  /* 0x0000000403047825 */ /* 0x003fcc00078e0206 */
[----:B------:R-:W2:Y:S01]  /*0130*/  LDG.E R4, desc[UR6][R4.64] ;  /* 0x0000000604047981 */ /* 0x000ea2000c1e1900 */
[----:B------:R-:W-:Y:S01]  /*0140*/  IMAD R11, R3, 0x4, R8 ;  /* 0x00000004030b7824 */ /* 0x000fe200078e0208 */
[----:B------:R-:W-:-:S04]  /*0150*/  IADD3 R3, PT, PT, R10, R3, RZ ;  /* 0x000000030a037210 */ /* 0x000fc80007ffe0ff */
[----:B------:R-:W-:Y:S01]  /*0160*/  ISETP.GE.AND P1, PT, R3, R0, PT ;  /* 0x000000000300720c */ /* 0x000fe20003f26270 */
[----:B--2---:R0:W-:-:S12]  /*0170*/  STS [R11], R4 ;  /* 0x000000040b007388 */ /* 0x0041d80000000800 */
[----:B------:R-:W-:Y:S05]  /*0180*/  @!P1 BRA `(.L_x_212) ;  /* 0xfffffffc00e49947 */ /* 0x000fea000383ffff */
.L_x_211:
[----:B------:R-:W-:Y:S05]  /*0190*/  BSYNC.RECONVERGENT B0 ;  /* 0x0000000000007941 */ /* 0x000fea0003800200 */
.L_x_210:
[----:B------:R-:W-:Y:S06]  /*01a0*/  BAR.SYNC.DEFER_BLOCKING 0x0 ;  /* 0x0000000000007b1d */ /* 0x000fec0000010000 */
[----:B------:R-:W-:Y:S05]  /*01b0*/  @P0 EXIT ;  /* 0x000000000000094d */ /* 0x000fea0003800000 */
[----:B------:R-:W1:Y:S01]  /*01c0*/  S2UR UR5, SR_CgaCtaId ;  /* 0x00000000000579c3 */ /* 0x000e620000008800 */
[----:B------:R-:W-:Y:S01]  /*01d0*/  UMOV UR4, 0x400 ;  /* 0x0000040000047882 */ /* 0x000fe20000000000 */
[C---:B------:R-:W-:Y:S01]  /*01e0*/  ISETP.GE.U32.AND P0, PT, R2.reuse, 0x4, PT ;  /* 0x000000040200780c */ /* 0x040fe20003f06070 */
[----:B------:R-:W2:Y:S01]  /*01f0*/  LDCU UR8, c[0x0][0x380] ;  /* 0x00007000ff0877ac */ /* 0x000ea20008000800 */
[----:B------:R-:W-:Y:S01]  /*0200*/  BSSY.RECONVERGENT B0, `(.L_x_213) ;  /* 0x000007f000007945 */ /* 0x000fe20003800200 */
[C---:B------:R-:W-:Y:S01]  /*0210*/  IMAD R3, R2.reuse, R9, RZ ;  /* 0x0000000902037224 */ /* 0x040fe200078e02ff */
[----:B0-----:R-:W-:Y:S01]  /*0220*/  LOP3.LUT R4, R2, 0x3, RZ, 0xc0, !PT ;  /* 0x0000000302047812 */ /* 0x001fe200078ec0ff */
[----:B------:R-:W-:Y:S01]  /*0230*/  IMAD.MOV.U32 R5, RZ, RZ, RZ ;  /* 0x000000ffff057224 */ /* 0x000fe200078e00ff */
[----:B-1----:R-:W-:-:S06]  /*0240*/  ULEA UR4, UR5, UR4, 0x18 ;  /* 0x0000000405047291 */ /* 0x002fcc000f8ec0ff */
[----:B------:R-:W-:-:S06]  /*0250*/  LEA R16, R2, UR4, 0x3 ;  /* 0x0000000402107c11 */ /* 0x000fcc000f8e18ff */
[----:B------:R-:W0:Y:S01]  /*0260*/  LDS.64 R16, [R16] ;  /* 0x0000000010107984 */ /* 0x000e220000000a00 */
[----:B--2---:R-:W-:Y:S05]  /*0270*/  @!P0 BRA `(.L_x_214) ;  /* 0x0000000400dc8947 */ /* 0x004fea0003800000 */
[----:B------:R-:W1:Y:S01]  /*0280*/  LDC R6, c[0x0][0x380] ;  /* 0x0000e000ff067b82 */ /* 0x000e620000000800 */
[----:B------:R-:W-:Y:S01]  /*0290*/  UIADD3 UR5, UPT, UPT, UR4, 0x10, URZ ;  /* 0x0000001004057890 */ /* 0x000fe2000fffe0ff */
[----:B------:R-:W-:Y:S02]  /*02a0*/  LOP3.LUT R5, R2, 0x7ffffffc, RZ, 0xc0, !PT ;  /* 0x7ffffffc02057812 */ /* 0x000fe400078ec0ff */
[----:B------:R-:W-:Y:S02]  /*02b0*/  MOV R7, R2 ;  /* 0x0000000200077202 */ /* 0x000fe40000000f00 */
[----:B------:R-:W-:Y:S01]  /*02c0*/  MOV R12, R3 ;  /* 0x00000003000c7202 */ /* 0x000fe20000000f00 */
[----:B------:R-:W-:Y:S01]  /*02d0*/  IMAD.MOV R13, RZ, RZ, -R5 ;  /* 0x000000ffff0d7224 */ /* 0x000fe200078e0a05 */
[----:B------:R-:W2:Y:S01]  /*02e0*/  LDC.64 R14, c[0x0][0x390] ;  /* 0x0000e400ff0e7b82 */ /* 0x000ea20000000a00 */
[----:B------:R-:W-:-:S07]  /*02f0*/  MOV R22, UR5 ;  /* 0x0000000500167c02 */ /* 0x000fce0008000f00 */
.L_x_227:
[----:B---3--:R-:W0:Y:S01]  /*0300*/  LDS.128 R8, [R22+-0x10] ;  /* 0xfffff00016087984 */ /* 0x008e220000000c00 */
[----:B------:R-:W-:Y:S01]  /*0310*/  BSSY.RECONVERGENT B1, `(.L_x_215) ;  /* 0x0000012000017945 */ /* 0x000fe20003800200 */
[----:B0-----:R-:W-:Y:S01]  /*0320*/  IADD3 R8, PT, PT, -R16, R8, RZ ;  /* 0x0000000810087210 */ /* 0x001fe20007ffe1ff */
[----:B------:R-:W-:-:S04]  /*0330*/  IMAD.IADD R9, R9, 0x1, -R17 ;  /* 0x0000000109097824 */ /* 0x000fc800078e0a11 */
[----:B------:R-:W-:-:S04]  /*0340*/  IMAD R8, R8, R8, RZ ;  /* 0x0000000808087224 */ /* 0x000fc800078e02ff */
[----:B------:R-:W-:-:S05]  /*0350*/  IMAD R8, R9, R9, R8 ;  /* 0x0000000909087224 */ /* 0x000fca00078e0208 */
[----:B------:R-:W-:-:S04]  /*0360*/  I2FP.F32.U32 R18, R8 ;  /* 0x0000000800127245 */ /* 0x000fc80000201000 */
[----:B------:R-:W-:Y:S01]  /*0370*/  IADD3 R0, PT, PT, R18, -0xd000000, RZ ;  /* 0xf300000012007810 */ /* 0x000fe20007ffe0ff */
[----:B------:R0:W3:Y:S03]  /*0380*/  MUFU.RSQ R9, R18 ;  /* 0x0000001200097308 */ /* 0x0000e60000001400 */
[----:B------:R-:W-:-:S13]  /*0390*/  ISETP.GT.U32.AND P0, PT, R0, 0x727fffff, PT ;  /* 0x727fffff0000780c */ /* 0x000fda0003f04070 */
[----:B0-----:R-:W-:Y:S05]  /*03a0*/  @!P0 BRA `(.L_x_216) ;  /* 0x0000000000108947 */ /* 0x001fea0003800000 */
[----:B------:R-:W-:Y:S02]  /*03b0*/  MOV R0, R18 ;  /* 0x0000001200007202 */ /* 0x000fe40000000f00 */
[----:B------:R-:W-:-:S07]  /*03c0*/  MOV R8, 0x3e0 ;  /* 0x000003e000087802 */ /* 0x000fce0000000f00 */
[----:B-123--:R-:W-:Y:S05]  /*03d0*/  CALL.REL.NOINC `($__internal_2_$__cuda_sm20_sqrt_rn_f32_slowpath) ;  /* 0x0000000800347944 */ /* 0x00efea0003c00000 */
[----:B------:R-:W-:Y:S05]  /*03e0*/  BRA `(.L_x_217) ;  /* 0x0000000000107947 */ /* 0x000fea0003800000 */
.L_x_216:
[----:B---3--:R-:W-:Y:S01]  /*03f0*/  FMUL.FTZ R23, R18, R9 ;  /* 0x0000000912177220 */ /* 0x008fe20000410000 */
[----:B------:R-:W-:-:S03]  /*0400*/  FMUL.FTZ R8, R9, 0.5 ;  /* 0x3f00000009087820 */ /* 0x000fc60000410000 */
[----:B------:R-:W-:-:S04]  /*0410*/  FFMA R0, -R23, R23, R18 ;  /* 0x0000001717007223 */ /* 0x000fc80000000112 */
[----:B------:R-:W-:-:S07]  /*0420*/  FFMA R23, R0, R8, R23 ;  /* 0x0000000800177223 */ /* 0x000fce0000000017 */
.L_x_217:
[----:B------:R-:W-:Y:S05]  /*0430*/  BSYNC.RECONVERGENT B1 ;  /* 0x0000000000017941 */ /* 0x000fea0003800200 */
.L_x_215:
[----:B------:R-:W-:Y:S01]  /*0440*/  IMAD.MOV.U32 R0, RZ, RZ, 0x3f000000 ;  /* 0x3f000000ff007424 */ /* 0x000fe200078e00ff */
[----:B------:R-:W-:Y:S01]  /*0450*/  IADD3 R10, PT, PT, -R16, R10, RZ ;  /* 0x0000000a100a7210 */ /* 0x000fe20007ffe1ff */
[----:B--2---:R-:W-:Y:S01]  /*0460*/  IMAD.WIDE R18, R7, 0x4, R14 ;  /* 0x0000000407127825 */ /* 0x004fe200078e020e */
[----:B------:R-:W-:Y:S01]  /*0470*/  IADD3 R11, PT, PT, -R17, R11, RZ ;  /* 0x0000000b110b7210 */ /* 0x000fe20007ffe1ff */
[----:B------:R-:W-:Y:S01]  /*0480*/  BSSY.RECONVERGENT B1, `(.L_x_218) ;  /* 0x0000015000017945 */ /* 0x000fe20003800200 */
[----:B------:R-:W-:Y:S01]  /*0490*/  LOP3.LUT R0, R0, 0x80000000, R23, 0xb8, !PT ;  /* 0x8000000000007812 */ /* 0x000fe200078eb817 */
[----:B------:R-:W-:Y:S02]  /*04a0*/  IMAD R10, R10, R10, RZ ;  /* 0x0000000a0a0a7224 */ /* 0x000fe400078e02ff */
[----:B------:R-:W-:-:S04]  /*04b0*/  IMAD.WIDE R20, R12, 0x4, R14 ;  /* 0x000000040c147825 */ /* 0x000fc800078e020e */
[----:B------:R-:W-:Y:S01]  /*04c0*/  FADD.RZ R0, R0, R23 ;  /* 0x0000001700007221 */ /* 0x000fe2000000c000 */
[----:B------:R-:W-:-:S03]  /*04d0*/  IMAD R10, R11, R11, R10 ;  /* 0x0000000b0b0a7224 */ /* 0x000fc600078e020a */
[----:B------:R0:W2:Y:S02]  /*04e0*/  F2I.TRUNC.NTZ R9, R0 ;  /* 0x0000000000097305 */ /* 0x0000a4000020f100 */
[----:B0-----:R-:W-:-:S06]  /*04f0*/  I2FP.F32.U32 R0, R10 ;  /* 0x0000000a00007245 */ /* 0x001fcc0000201000 */
[----:B------:R0:W3:Y:S01]  /*0500*/  MUFU.RSQ R11, R0 ;  /* 0x00000000000b7308 */ /* 0x0000e20000001400 */
[----:B------:R-:W-:Y:S01]  /*0510*/  VIADD R8, R0, 0xf3000000 ;  /* 0xf300000000087836 */ /* 0x000fe20000000000 */
[----:B--2---:R0:W-:Y:S04]  /*0520*/  STG.E desc[UR6][R18.64], R9 ;  /* 0x0000000912007986 */ /* 0x0041e8000c101906 */
[----:B------:R0:W-:Y:S01]  /*0530*/  STG.E desc[UR6][R20.64], R9 ;  /* 0x0000000914007986 */ /* 0x0001e2000c101906 */
[----:B------:R-:W-:-:S13]  /*0540*/  ISETP.GT.U32.AND P0, PT, R8, 0x727fffff, PT ;  /* 0x727fffff0800780c */ /* 0x000fda0003f04070 */
[----:B0--3--:R-:W-:Y:S05]  /*0550*/  @!P0 BRA `(.L_x_219) ;  /* 0x00000000000c8947 */ /* 0x009fea0003800000 */
[----:B------:R-:W-:-:S07]  /*0560*/  MOV R8, 0x580 ;  /* 0x0000058000087802 */ /* 0x000fce0000000f00 */
[----:B-1----:R-:W-:Y:S05]  /*0570*/  CALL.REL.NOINC `($__internal_2_$__cuda_sm20_sqrt_rn_f32_slowpath) ;  /* 0x0000000400cc7944 */ /* 0x002fea0003c00000 */
[----:B------:R-:W-:Y:S05]  /*0580*/  BRA `(.L_x_220) ;  /* 0x0000000000107947 */ /* 0x000fea0003800000 */
.L_x_219:
[----:B------:R-:W-:Y:S01]  /*0590*/  FMUL.FTZ R23, R0, R11 ;  /* 0x0000000b00177220 */ /* 0x000fe20000410000 */
[----:B------:R-:W-:-:S03]  /*05a0*/  FMUL.FTZ R8, R11, 0.5 ;  /* 0x3f0000000b087820 */ /* 0x000fc60000410000 */
[----:B------:R-:W-:-:S04]  /*05b0*/  FFMA R0, -R23, R23, R0 ;  /* 0x0000001717007223 */ /* 0x000fc80000000100 */
[----:B------:R-:W-:-:S07]  /*05c0*/  FFMA R23, R0, R8, R23 ;  /* 0x0000000800177223 */ /* 0x000fce0000000017 */
.L_x_220:
[----:B------:R-:W-:Y:S05]  /*05d0*/  BSYNC.RECONVERGENT B1 ;  /* 0x0000000000017941 */ /* 0x000fea0003800200 */
.L_x_218:
[----:B------:R-:W0:Y:S01]  /*05e0*/  LDS.128 R8, [R22] ;  /* 0x0000000016087984 */ /* 0x000e220000000c00 */
[----:B------:R-:W-:Y:S02]  /*05f0*/  HFMA2 R0, -RZ, RZ, 1.75, 0 ;  /* 0x3f000000ff007431 */ /* 0x000fe400000001ff */
[----:B-1----:R-:W-:Y:S01]  /*0600*/  IMAD.WIDE R18, R6, 0x4, R18 ;  /* 0x0000000406127825 */ /* 0x002fe200078e0212 */
[----:B------:R-:W-:Y:S02]  /*0610*/  BSSY.RECONVERGENT B1, `(.L_x_221) ;  /* 0x0000016000017945 */ /* 0x000fe40003800200 */
[----:B------:R-:W-:-:S05]  /*0620*/  LOP3.LUT R0, R0, 0x80000000, R23, 0xb8, !PT ;  /* 0x8000000000007812 */ /* 0x000fca00078eb817 */
[----:B------:R-:W-:-:S04]  /*0630*/  FADD.RZ R0, R0, R23 ;  /* 0x0000001700007221 */ /* 0x000fc8000000c000 */
[----:B------:R-:W1:Y:S02]  /*0640*/  F2I.TRUNC.NTZ R23, R0 ;  /* 0x0000000000177305 */ /* 0x000e64000020f100 */
[----:B-1----:R1:W-:Y:S04]  /*0650*/  STG.E desc[UR6][R18.64], R23 ;  /* 0x0000001712007986 */ /* 0x0023e8000c101906 */
[----:B------:R1:W-:Y:S01]  /*0660*/  STG.E desc[UR6][R20.64+0x4], R23 ;  /* 0x0000041714007986 */ /* 0x0003e2000c101906 */
[----:B0-----:R-:W-:Y:S01]  /*0670*/  IADD3 R8, PT, PT, -R16, R8, RZ ;  /* 0x0000000810087210 */ /* 0x001fe20007ffe1ff */
[----:B------:R-:W-:-:S04]  /*0680*/  IMAD.IADD R9, R9, 0x1, -R17 ;  /* 0x0000000109097824 */ /* 0x000fc800078e0a11 */
[----:B------:R-:W-:-:S04]  /*0690*/  IMAD R8, R8, R8, RZ ;  /* 0x0000000808087224 */ /* 0x000fc800078e02ff */
[----:B------:R-:W-:-:S05]  /*06a0*/  IMAD R8, R9, R9, R8 ;  /* 0x0000000909087224 */ /* 0x000fca00078e0208 */
[----:B------:R-:W-:-:S04]  /*06b0*/  I2FP.F32.U32 R0, R8 ;  /* 0x0000000800007245 */ /* 0x000fc80000201000 */
[----:B------:R-:W-:Y:S01]  /*06c0*/  IADD3 R8, PT, PT, R0, -0xd000000, RZ ;  /* 0xf300000000087810 */ /* 0x000fe20007ffe0ff */
[----:B------:R1:W0:Y:S03]  /*06d0*/  MUFU.RSQ R9, R0 ;  /* 0x0000000000097308 */ /* 0x0002260000001400 */
[----:B------:R-:W-:-:S13]  /*06e0*/  ISETP.GT.U32.AND P0, PT, R8, 0x727fffff, PT ;  /* 0x727fffff0800780c */ /* 0x000fda0003f04070 */
[----:B-1----:R-:W-:Y:S05]  /*06f0*/  @!P0 BRA `(.L_x_222) ;  /* 0x00000000000c8947 */ /* 0x002fea0003800000 */
[----:B------:R-:W-:-:S07]  /*0700*/  MOV R8, 0x720 ;  /* 0x0000072000087802 */ /* 0x000fce0000000f00 */
[----:B0-----:R-:W-:Y:S05]  /*0710*/  CALL.REL.NOINC `($__internal_2_$__cuda_sm20_sqrt_rn_f32_slowpath) ;  /* 0x0000000400647944 */ /* 0x001fea0003c00000 */
[----:B------:R-:W-:Y:S05]  /*0720*/  BRA `(.L_x_223) ;  /* 0x0000000000107947 */ /* 0x000fea0003800000 */
.L_x_222:
[----:B0-----:R-:W-:Y:S01]  /*0730*/  FMUL.FTZ R23, R0, R9 ;  /* 0x0000000900177220 */ /* 0x001fe20000410000 */
[----:B------:R-:W-:-:S03]  /*0740*/  FMUL.FTZ R8, R9, 0.5 ;  /* 0x3f00000009087820 */ /* 0x000fc60000410000 */
[----:B------:R-:W-:-:S04]  /*0750*/  FFMA R0, -R23, R23, R0 ;  /* 0x0000001717007223 */ /* 0x000fc80000000100 */
[----:B------:R-:W-:-:S07]  /*0760*/  FFMA R23, R0, R8, R23 ;  /* 0x0000000800177223 */ /* 0x000fce0000000017 */
.L_x_223:
[----:B------:R-:W-:Y:S05]  /*0770*/  BSYNC.RECONVERGENT B1 ;  /* 0x0000000000017941 */ /* 0x000fea0003800200 */
.L_x_221:
[----:B------:R-:W-:Y:S01]  /*0780*/  MOV R0, 0x3f000000 ;  /* 0x3f00000000007802 */ /* 0x000fe20000000f00 */
[----:B------:R-:W-:Y:S01]  /*0790*/  IMAD.IADD R10, R10, 0x1, -R16 ;  /* 0x000000010a0a7824 */ /* 0x000fe200078e0a10 */
[----:B------:R-:W-:Y:S01]  /*07a0*/  IADD3 R11, PT, PT, -R17, R11, RZ ;  /* 0x0000000b110b7210 */ /* 0x000fe20007ffe1ff */
[----:B------:R-:W-:Y:S01]  /*07b0*/  IMAD.WIDE R18, R6, 0x4, R18 ;  /* 0x0000000406127825 */ /* 0x000fe200078e0212 */
[--C-:B------:R-:W-:Y:S01]  /*07c0*/  LOP3.LUT R0, R0, 0x80000000, R23.reuse, 0xb8, !PT ;  /* 0x8000000000007812 */ /* 0x100fe200078eb817 */
[----:B------:R-:W-:Y:S02]  /*07d0*/  BSSY.RECONVERGENT B1, `(.L_x_224) ;  /* 0x0000013000017945 */ /* 0x000fe40003800200 */
[----:B------:R-:W-:Y:S02]  /*07e0*/  IMAD R10, R10, R10, RZ ;  /* 0x0000000a0a0a7224 */ /* 0x000fe400078e02ff */
[----:B------:R-:W-:Y:S02]  /*07f0*/  FADD.RZ R0, R0, R23 ;  /* 0x0000001700007221 */ /* 0x000fe4000000c000 */
[----:B------:R-:W-:-:S02]  /*0800*/  IMAD R10, R11, R11, R10 ;  /* 0x0000000b0b0a7224 */ /* 0x000fc400078e020a */
[----:B------:R0:W1:Y:S03]  /*0810*/  F2I.TRUNC.NTZ R9, R0 ;  /* 0x0000000000097305 */ /* 0x000066000020f100 */
[----:B0-----:R-:W-:-:S04]  /*0820*/  I2FP.F32.U32 R0, R10 ;  /* 0x0000000a00007245 */ /* 0x001fc80000201000 */
[----:B------:R-:W-:Y:S01]  /*0830*/  IADD3 R8, PT, PT, R0, -0xd000000, RZ ;  /* 0xf300000000087810 */ /* 0x000fe20007ffe0ff */
[----:B------:R0:W2:Y:S01]  /*0840*/  MUFU.RSQ R11, R0 ;  /* 0x00000000000b7308 */ /* 0x0000a20000001400 */
[----:B-1----:R0:W-:Y:S02]  /*0850*/  STG.E desc[UR6][R18.64], R9 ;  /* 0x0000000912007986 */ /* 0x0021e4000c101906 */
[----:B------:R-:W-:Y:S02]  /*0860*/  ISETP.GT.U32.AND P0, PT, R8, 0x727fffff, PT ;  /* 0x727fffff0800780c */ /* 0x000fe40003f04070 */
[----:B------:R0:W-:Y:S11]  /*0870*/  STG.E desc[UR6][R20.64+0x8], R9 ;  /* 0x0000080914007986 */ /* 0x0001f6000c101906 */
[----:B------:R-:W-:Y:S05]  /*0880*/  @!P0 BRA `(.L_x_225) ;  /* 0x00000000000c8947 */ /* 0x000fea0003800000 */
[----:B------:R-:W-:-:S07]  /*0890*/  MOV R8, 0x8b0 ;  /* 0x000008b000087802 */ /* 0x000fce0000000f00 */
[----:B0-2---:R-:W-:Y:S05]  /*08a0*/  CALL.REL.NOINC `($__internal_2_$__cuda_sm20_sqrt_rn_f32_slowpath) ;  /* 0x0000000400007944 */ /* 0x005fea0003c00000 */
[----:B------:R-:W-:Y:S05]  /*08b0*/  BRA `(.L_x_226) ;  /* 0x0000000000107947 */ /* 0x000fea0003800000 */
.L_x_225:
[----:B--2---:R-:W-:Y:S01]  /*08c0*/  FMUL.FTZ R23, R0, R11 ;  /* 0x0000000b00177220 */ /* 0x004fe20000410000 */
[----:B------:R-:W-:-:S03]  /*08d0*/  FMUL.FTZ R8, R11, 0.5 ;  /* 0x3f0000000b087820 */ /* 0x000fc60000410000 */
[----:B0-----:R-:W-:-:S04]  /*08e0*/  FFMA R0, -R23, R23, R0 ;  /* 0x0000001717007223 */ /* 0x001fc80000000100 */
[----:B------:R-:W-:-:S07]  /*08f0*/  FFMA R23, R0, R8, R23 ;  /* 0x0000000800177223 */ /* 0x000fce0000000017 */
.L_x_226:
[----:B------:R-:W-:Y:S05]  /*0900*/  BSYNC.RECONVERGENT B1 ;  /* 0x0000000000017941 */ /* 0x000fea0003800200 */
.L_x_224:
[----:B------:R-:W-:Y:S01]  /*0910*/  IMAD.MOV.U32 R0, RZ, RZ, 0x3f000000 ;  /* 0x3f000000ff007424 */ /* 0x000fe200078e00ff */
[----:B------:R-:W-:Y:S01]  /*0920*/  MOV R9, UR8 ;  /* 0x0000000800097c02 */ /* 0x000fe20008000f00 */
[----:B------:R-:W-:Y:S01]  /*0930*/  VIADD R22, R22, 0x20 ;  /* 0x0000002016167836 */ /* 0x000fe20000000000 */
[----:B------:R-:W-:Y:S02]  /*0940*/  IADD3 R13, PT, PT, R13, 0x4, RZ ;  /* 0x000000040d0d7810 */ /* 0x000fe40007ffe0ff */
[----:B------:R-:W-:Y:S01]  /*0950*/  LOP3.LUT R0, R0, 0x80000000, R23, 0xb8, !PT ;  /* 0x8000000000007812 */ /* 0x000fe200078eb817 */
[----:B------:R-:W-:Y:S01]  /*0960*/  IMAD.WIDE R18, R9, 0x4, R18 ;  /* 0x0000000409127825 */ /* 0x000fe200078e0212 */
[----:B------:R-:W-:Y:S02]  /*0970*/  ISETP.NE.AND P0, PT, R13, RZ, PT ;  /* 0x000000ff0d00720c */ /* 0x000fe40003f05270 */
[----:B------:R-:W-:Y:S01]  /*0980*/  IADD3 R12, PT, PT, R12, 0x4, RZ ;  /* 0x000000040c0c7810 */ /* 0x000fe20007ffe0ff */
[----:B------:R-:W-:Y:S01]  /*0990*/  FADD.RZ R0, R0, R23 ;  /* 0x0000001700007221 */ /* 0x000fe2000000c000 */
[----:B------:R-:W-:-:S03]  /*09a0*/  LEA R7, R9, R7, 0x2 ;  /* 0x0000000709077211 */ /* 0x000fc600078e10ff */
[----:B------:R-:W0:Y:S02]  /*09b0*/  F2I.TRUNC.NTZ R11, R0 ;  /* 0x00000000000b7305 */ /* 0x000e24000020f100 */
[----:B0-----:R3:W-:Y:S04]  /*09c0*/  STG.E desc[UR6][R18.64], R11 ;  /* 0x0000000b12007986 */ /* 0x0017e8000c101906 */
[----:B------:R3:W-:Y:S01]  /*09d0*/  STG.E desc[UR6][R20.64+0xc], R11 ;  /* 0x00000c0b14007986 */ /* 0x0007e2000c101906 */
[----:B------:R-:W-:Y:S05]  /*09e0*/  @P0 BRA `(.L_x_227) ;  /* 0xfffffff800440947 */ /* 0x000fea000383ffff */
.L_x_214:
[----:B------:R-:W-:Y:S05]  /*09f0*/  BSYNC.RECONVERGENT B0 ;  /* 0x0000000000007941 */ /* 0x000fea0003800200 */
.L_x_213:
[----:B------:R-:W-:-:S13]  /*0a00*/  ISETP.NE.AND P0, PT, R4, RZ, PT ;  /* 0x000000ff0400720c */ /* 0x000fda0003f05270 */
[----:B------:R-:W-:Y:S05]  /*0a10*/  @!P0 EXIT ;  /* 0x000000000000894d */ /* 0x000fea0003800000 */
[----:B------:R-:W1:Y:S01]  /*0a20*/  LDC.64 R6, c[0x0][0x390] ;  /* 0x0000e400ff067b82 */ /* 0x000e620000000a00 */
[----:B---3--:R-:W-:Y:S01]  /*0a30*/  IMAD R11, R5, R9, R2 ;  /* 0x00000009050b7224 */ /* 0x008fe200078e0202 */
[----:B------:R-:W-:Y:S01]  /*0a40*/  IADD3 R4, PT, PT, -R4, RZ, RZ ;  /* 0x000000ff04047210 */ /* 0x000fe20007ffe1ff */
[----:B------:R-:W-:Y:S01]  /*0a50*/  IMAD.IADD R13, R3, 0x1, R5 ;  /* 0x00000001030d7824 */ /* 0x000fe200078e0205 */
[----:B------:R-:W-:Y:S01]  /*0a60*/  LEA R5, R5, UR4, 0x3 ;  /* 0x0000000405057c11 */ /* 0x000fe2000f8e18ff */
[----:B------:R-:W2:Y:S06]  /*0a70*/  LDCU UR5, c[0x0][0x380] ;  /* 0x00007000ff0577ac */ /* 0x000eac0008000800 */
.L_x_231:
[----:B---3--:R-:W0:Y:S01]  /*0a80*/  LDS.64 R2, [R5] ;  /* 0x0000000005027984 */ /* 0x008e220000000a00 */
[----:B------:R-:W-:Y:S01]  /*0a90*/  BSSY.RECONVERGENT B0, `(.L_x_228) ;  /* 0x0000013000007945 */ /* 0x000fe20003800200 */
[----:B0-----:R-:W-:Y:S01]  /*0aa0*/  IADD3 R2, PT, PT, -R16, R2, RZ ;  /* 0x0000000210027210 */ /* 0x001fe20007ffe1ff */
[----:B------:R-:W-:-:S04]  /*0ab0*/  IMAD.IADD R3, R3, 0x1, -R17 ;  /* 0x0000000103037824 */ /* 0x000fc800078e0a11 */
[----:B------:R-:W-:-:S04]  /*0ac0*/  IMAD R2, R2, R2, RZ ;  /* 0x0000000202027224 */ /* 0x000fc800078e02ff */
[----:B------:R-:W-:-:S05]  /*0ad0*/  IMAD R2, R3, R3, R2 ;  /* 0x0000000303027224 */ /* 0x000fca00078e0202 */
[----:B------:R-:W-:Y:S01]  /*0ae0*/  I2FP.F32.U32 R10, R2 ;  /* 0x00000002000a7245 */ /* 0x000fe20000201000 */
[----:B-1----:R-:W-:-:S03]  /*0af0*/  IMAD.WIDE R2, R13, 0x4, R6 ;  /* 0x000000040d027825 */ /* 0x002fc600078e0206 */
[----:B------:R-:W-:Y:S01]  /*0b00*/  IADD3 R0, PT, PT, R10, -0xd000000, RZ ;  /* 0xf30000000a007810 */ /* 0x000fe20007ffe0ff */
[----:B------:R0:W1:Y:S03]  /*0b10*/  MUFU.RSQ R9, R10 ;  /* 0x0000000a00097308 */ /* 0x0000660000001400 */
[----:B------:R-:W-:-:S13]  /*0b20*/  ISETP.GT.U32.AND P0, PT, R0, 0x727fffff, PT ;  /* 0x727fffff0000780c */ /* 0x000fda0003f04070 */
[----:B0-----:R-:W-:Y:S05]  /*0b30*/  @!P0 BRA `(.L_x_229) ;  /* 0x0000000000108947 */ /* 0x001fea0003800000 */
[----:B------:R-:W-:Y:S02]  /*0b40*/  MOV R0, R10 ;  /* 0x0000000a00007202 */ /* 0x000fe40000000f00 */
[----:B------:R-:W-:-:S07]  /*0b50*/  MOV R8, 0xb70 ;  /* 0x00000b7000087802 */ /* 0x000fce0000000f00 */
[----:B-12---:R-:W-:Y:S05]  /*0b60*/  CALL.REL.NOINC `($__internal_2_$__cuda_sm20_sqrt_rn_f32_slowpath) ;  /* 0x0000000000507944 */ /* 0x006fea0003c00000 */
[----:B------:R-:W-:Y:S05]  /*0b70*/  BRA `(.L_x_230) ;  /* 0x0000000000107947 */ /* 0x000fea0003800000 */
.L_x_229:
[----:B-1----:R-:W-:Y:S01]  /*0b80*/  FMUL.FTZ R23, R10, R9 ;  /* 0x000000090a177220 */ /* 0x002fe20000410000 */
[----:B------:R-:W-:-:S03]  /*0b90*/  FMUL.FTZ R8, R9, 0.5 ;  /* 0x3f00000009087820 */ /* 0x000fc60000410000 */
[----:B------:R-:W-:-:S04]  /*0ba0*/  FFMA R0, -R23, R23, R10 ;  /* 0x0000001717007223 */ /* 0x000fc8000000010a */
[----:B------:R-:W-:-:S07]  /*0bb0*/  FFMA R23, R0, R8, R23 ;  /* 0x0000000800177223 */ /* 0x000fce0000000017 */
.L_x_230:
[----:B--2---:R-:W-:Y:S05]  /*0bc0*/  BSYNC.RECONVERGENT B0 ;  /* 0x0000000000007941 */ /* 0x004fea0003800200 */
.L_x_228:
[----:B------:R-:W-:Y:S01]  /*0bd0*/  IMAD.MOV.U32 R0, RZ, RZ, 0x3f000000 ;  /* 0x3f000000ff007424 */ /* 0x000fe200078e00ff */
[----:B------:R-:W-:Y:S01]  /*0be0*/  IADD3 R4, PT, PT, R4, 0x1, RZ ;  /* 0x0000000104047810 */ /* 0x000fe20007ffe0ff */
[----:B------:R-:W-:Y:S01]  /*0bf0*/  IMAD.WIDE R8, R11, 0x4, R6 ;  /* 0x000000040b087825 */ /* 0x000fe200078e0206 */
[----:B------:R-:W-:Y:S02]  /*0c00*/  IADD3 R5, PT, PT, R5, 0x8, RZ ;  /* 0x0000000805057810 */ /* 0x000fe40007ffe0ff */
[--C-:B------:R-:W-:Y:S01]  /*0c10*/  LOP3.LUT R0, R0, 0x80000000, R23.reuse, 0xb8, !PT ;  /* 0x8000000000007812 */ /* 0x100fe200078eb817 */
[----:B------:R-:W-:Y:S01]  /*0c20*/  VIADD R13, R13, 0x1 ;  /* 0x000000010d0d7836 */ /* 0x000fe20000000000 */
[----:B------:R-:W-:Y:S02]  /*0c30*/  ISETP.NE.AND P0, PT, R4, RZ, PT ;  /* 0x000000ff0400720c */ /* 0x000fe40003f05270 */
[----:B------:R-:W-:Y:S01]  /*0c40*/  IADD3 R11, PT, PT, R11, UR5, RZ ;  /* 0x000000050b0b7c10 */ /* 0x000fe2000fffe0ff */
[----:B------:R-:W-:-:S04]  /*0c50*/  FADD.RZ R0, R0, R23 ;  /* 0x0000001700007221 */ /* 0x000fc8000000c000 */
[----:B------:R-:W0:Y:S02]  /*0c60*/  F2I.TRUNC.NTZ R15, R0 ;  /* 0x00000000000f7305 */ /* 0x000e24000020f100 */
[----:B0-----:R3:W-:Y:S04]  /*0c70*/  STG.E desc[UR6][R8.64], R15 ;  /* 0x0000000f08007986 */ /* 0x0017e8000c101906 */
[----:B------:R3:W-:Y:S01]  /*0c80*/  STG.E desc[UR6][R2.64], R15 ;  /* 0x0000000f02007986 */ /* 0x0007e2000c101906 */
[----:B------:R-:W-:Y:S05]  /*0c90*/  @P0 BRA `(.L_x_231) ;  /* 0xfffffffc00780947 */ /* 0x000fea000383ffff */
[----:B------:R-:W-:Y:S05]  /*0ca0*/  EXIT ;  /* 0x000000000000794d */ /* 0x000fea0003800000 */
        .weak           $__internal_2_$__cuda_sm20_sqrt_rn_f32_slowpath
        .type           $__internal_2_$__cuda_sm20_sqrt_rn_f32_slowpath,@function
        .size           $__internal_2_$__cuda_sm20_sqrt_rn_f32_slowpath,(.L_x_238 - $__internal_2_$__cuda_sm20_sqrt_rn_f32_slowpath)
$__internal_2_$__cuda_sm20_sqrt_rn_f32_slowpath:
[----:B------:R-:W-:-:S13]  /*0cb0*/  LOP3.LUT P0, RZ, R0, 0x7fffffff, RZ, 0xc0, !PT ;  /* 0x7fffffff00ff7812 */ /* 0x000fda000780c0ff */
[----:B------:R-:W-:Y:S01]  /*0cc0*/  @!P0 MOV R23, R0 ;  /* 0x0000000000178202 */ /* 0x000fe20000000f00 */
[----:B------:R-:W-:Y:S06]  /*0cd0*/  @!P0 BRA `(.L_x_232) ;  /* 0x0000000000408947 */ /* 0x000fec0003800000 */
[----:B------:R-:W-:-:S13]  /*0ce0*/  FSETP.GEU.FTZ.AND P0, PT, R0, RZ, PT ;  /* 0x000000ff0000720b */ /* 0x000fda0003f1e000 */
[----:B------:R-:W-:Y:S01]  /*0cf0*/  @!P0 IMAD.MOV.U32 R23, RZ, RZ, 0x7fffffff ;  /* 0x7fffffffff178424 */ /* 0x000fe200078e00ff */
[----:B------:R-:W-:Y:S06]  /*0d00*/  @!P0 BRA `(.L_x_232) ;  /* 0x0000000000348947 */ /* 0x000fec0003800000 */
[----:B------:R-:W-:-:S13]  /*0d10*/  FSETP.GTU.FTZ.AND P0, PT, |R0|, +INF , PT ;  /* 0x7f8000000000780b */ /* 0x000fda0003f1c200 */
[----:B------:R-:W-:Y:S01]  /*0d20*/  @P0 FADD.FTZ R23, R0, 1 ;  /* 0x3f80000000170421 */ /* 0x000fe20000010000 */
[----:B------:R-:W-:Y:S06]  /*0d30*/  @P0 BRA `(.L_x_232) ;  /* 0x0000000000280947 */ /* 0x000fec0003800000 */
[----:B------:R-:W-:-:S13]  /*0d40*/  FSETP.NEU.FTZ.AND P0, PT, |R0|, +INF , PT ;  /* 0x7f8000000000780b */ /* 0x000fda0003f1d200 */
[----:B------:R-:W-:-:S04]  /*0d50*/  @P0 FFMA R9, R0, 1.84467440737095516160e+19, RZ ;  /* 0x5f80000000090823 */ /* 0x000fc800000000ff */
[----:B------:R-:W0:Y:S02]  /*0d60*/  @P0 MUFU.RSQ R26, R9 ;  /* 0x00000009001a0308 */ /* 0x000e240000001400 */
[----:B0-----:R-:W-:Y:S01]  /*0d70*/  @P0 FMUL.FTZ R24, R9, R26 ;  /* 0x0000001a09180220 */ /* 0x001fe20000410000 */
[----:B------:R-:W-:-:S03]  /*0d80*/  @P0 FMUL.FTZ R25, R26, 0.5 ;  /* 0x3f0000001a190820 */ /* 0x000fc60000410000 */
[----:B------:R-:W-:-:S04]  /*0d90*/  @P0 FADD.FTZ R23, -R24, -RZ ;  /* 0x800000ff18170221 */ /* 0x000fc80000010100 */
[----:B------:R-:W-:Y:S01]  /*0da0*/  @P0 FFMA R27, R24, R23, R9 ;  /* 0x00000017181b0223 */ /* 0x000fe20000000009 */
[----:B------:R-:W-:-:S03]  /*0db0*/  @!P0 MOV R23, R0 ;  /* 0x0000000000178202 */ /* 0x000fc60000000f00 */
[----:B------:R-:W-:-:S04]  /*0dc0*/  @P0 FFMA R25, R27, R25, R24 ;  /* 0x000000191b190223 */ /* 0x000fc80000000018 */
[----:B------:R-:W-:-:S07]  /*0dd0*/  @P0 FMUL.FTZ R23, R25, 2.3283064365386962891e-10 ;  /* 0x2f80000019170820 */ /* 0x000fce0000410000 */
.L_x_232:
[----:B------:R-:W-:-:S04]  /*0de0*/  HFMA2 R9, -RZ, RZ, 0, 0 ;  /* 0x00000000ff097431 */ /* 0x000fc800000001ff */
[----:B------:R-:W-:Y:S05]  /*0df0*/  RET.REL.NODEC R8 `(_Z24calculate_city_distancesiPiS_) ;  /* 0xfffffff008807950 */ /* 0x000fea0003c3ffff */
.L_x_233:
        /* <DEDUP_REMOVED lines=16> */
.L_x_238:


//--------------------- .nv.global.init           --------------------------
	.section	.nv.global.init,"aw",@progbits
	.align	4
.nv.global.init:
	.type		mrg32k3aM1SubSeq,@object
	.size		mrg32k3aM1SubSeq,(mrg32k3aM2SubSeq - mrg32k3aM1SubSeq)
mrg32k3aM1SubSeq:
        /*0000*/ 	.byte	0x0b, 0xcc, 0xee, 0x04, 0x73, 0x29, 0x8b, 0x6f, 0xf6, 0x53, 0x03, 0xf6, 0x23, 0xf6, 0xea, 0xda
        /* <DEDUP_REMOVED lines=125> */
	.type		mrg32k3aM2SubSeq,@object
	.size		mrg32k3aM2SubSeq,(mrg32k3aM1 - mrg32k3aM2SubSeq)
mrg32k3aM2SubSeq:
        /* <DEDUP_REMOVED lines=126> */
	.type		mrg32k3aM1,@object
	.size		mrg32k3aM1,(mrg32k3aM1Seq - mrg32k3aM1)
mrg32k3aM1:
        /* <DEDUP_REMOVED lines=144> */
	.type		mrg32k3aM1Seq,@object
	.size		mrg32k3aM1Seq,(mrg32k3aM2 - mrg32k3aM1Seq)
mrg32k3aM1Seq:
        /* <DEDUP_REMOVED lines=144> */
	.type		mrg32k3aM2,@object
	.size		mrg32k3aM2,(mrg32k3aM2Seq - mrg32k3aM2)
mrg32k3aM2:
        /* <DEDUP_REMOVED lines=144> */
	.type		mrg32k3aM2Seq,@object
	.size		mrg32k3aM2Seq,(precalc_xorwow_matrix - mrg32k3aM2Seq)
mrg32k3aM2Seq:
        /* <DEDUP_REMOVED lines=144> */
	.type		precalc_xorwow_matrix,@object
	.size		precalc_xorwow_matrix,(precalc_xorwow_offset_matrix - precalc_xorwow_matrix)
precalc_xorwow_matrix:
        /* <DEDUP_REMOVED lines=6400> */
	.type		precalc_xorwow_offset_matrix,@object
	.size		precalc_xorwow_offset_matrix,($str - precalc_xorwow_offset_matrix)
precalc_xorwow_offset_matrix:
        /* <DEDUP_REMOVED lines=6400> */
	.type		$str,@object
	.size		$str,($str$1 - $str)
$str:
        /*353c0*/ 	.byte	0x20, 0x25, 0x64, 0x00
	.type		$str$1,@object
	.size		$str$1,(.L_10 - $str$1)
$str$1:
        /*353c4*/ 	.byte	0x0a, 0x4d, 0x69, 0x6e, 0x3a, 0x20, 0x25, 0x64, 0x20, 0x41, 0x76, 0x67, 0x3a, 0x20, 0x25, 0x66
        /*353d4*/ 	.byte	0x0a, 0x00
.L_10:


//--------------------- .nv.shared._Z16do_hill_climbingiiiPi --------------------------
	.section	.nv.shared._Z16do_hill_climbingiiiPi,"aw",@nobits
	.sectionflags	@""
	.align	16
	.zero		1024


//--------------------- .nv.shared.reserved.0     --------------------------
	.section	.nv.shared.reserved.0,"aw",@nobits
	.weak		__nv_reservedSMEM_offset_0_alias
	.size		__nv_reservedSMEM_offset_0_alias, 0, 64
	.other		__nv_reservedSMEM_offset_0_alias,@"STO_CUDA_RESERVED_SHARED STV_DEFAULT"
__nv_reservedSMEM_offset_0_alias:
	.zero		0
	.zero		64


//--------------------- .nv.shared._Z23do_hill_climbing_sharediiiPi --------------------------
	.section	.nv.shared._Z23do_hill_climbing_sharediiiPi,"aw",@nobits
	.sectionflags	@""
	.align	16
	.zero		1024


//--------------------- .nv.shared._Z24calculate_city_distancesiPiS_ --------------------------
	.section	.nv.shared._Z24calculate_city_distancesiPiS_,"aw",@nobits
	.sectionflags	@""
	.align	16
	.zero		1024


//--------------------- .nv.constant0._Z16do_hill_climbingiiiPi --------------------------
	.section	.nv.constant0._Z16do_hill_climbingiiiPi,"a",@progbits
	.sectionflags	@""
	.align	4
.nv.constant0._Z16do_hill_climbingiiiPi:
	.zero		920


//--------------------- .nv.constant0._Z23do_hill_climbing_sharediiiPi --------------------------
	.section	.nv.constant0._Z23do_hill_climbing_sharediiiPi,"a",@progbits
	.sectionflags	@""
	.align	4
.nv.constant0._Z23do_hill_climbing_sharediiiPi:
	.zero		920


//--------------------- .nv.constant0._Z24calculate_city_distancesiPiS_ --------------------------
	.section	.nv.constant0._Z24calculate_city_distancesiPiS_,"a",@progbits
	.sectionflags	@""
	.align	4
.nv.constant0._Z24calculate_city_distancesiPiS_:
	.zero		920


//--------------------- SYMBOLS --------------------------

	.type		.nv.reservedSmem.offset0,@object
	.size		.nv.reservedSmem.offset0,0x4
	.type		.nv.reservedSmem.cap,@object
	.size		.nv.reservedSmem.cap,0x4
	.type		vprintf,@function
